//
// Generated by NVIDIA NVVM Compiler
//
// Compiler Build ID: CL-36424714
// Cuda compilation tools, release 13.0, V13.0.88
// Based on NVVM 20.0.0
//

.version 9.0
.target sm_100
.address_size 64

	// .globl	_Z12init_indicesPiii
// _ZZN3cub18CUB_300001_SM_10006detail10radix_sort30DeviceSegmentedRadixSortKernelINS1_5radix10policy_hubIfiiE10Policy1000ELb0ELNS0_9SortOrderE1EfiPiS9_iNS1_21identity_decomposer_tEEEvPKT2_PSB_PKT3_PSF_T4_T5_iiiT7_E12temp_storage has been demoted
// _ZZN3cub18CUB_300001_SM_10006detail10radix_sort30DeviceSegmentedRadixSortKernelINS1_5radix10policy_hubIfiiE10Policy1000ELb1ELNS0_9SortOrderE1EfiPiS9_iNS1_21identity_decomposer_tEEEvPKT2_PSB_PKT3_PSF_T4_T5_iiiT7_E12temp_storage has been demoted
.global .align 1 .b8 _ZN34_INTERNAL_ec7a2ed7_4_k_cu_d3df6b5e4cuda3std3__45__cpo5beginE[1];
.global .align 1 .b8 _ZN34_INTERNAL_ec7a2ed7_4_k_cu_d3df6b5e4cuda3std3__45__cpo3endE[1];
.global .align 1 .b8 _ZN34_INTERNAL_ec7a2ed7_4_k_cu_d3df6b5e4cuda3std3__45__cpo6cbeginE[1];
.global .align 1 .b8 _ZN34_INTERNAL_ec7a2ed7_4_k_cu_d3df6b5e4cuda3std3__45__cpo4cendE[1];
.global .align 1 .b8 _ZN34_INTERNAL_ec7a2ed7_4_k_cu_d3df6b5e4cuda3std3__45__cpo6rbeginE[1];
.global .align 1 .b8 _ZN34_INTERNAL_ec7a2ed7_4_k_cu_d3df6b5e4cuda3std3__45__cpo4rendE[1];
.global .align 1 .b8 _ZN34_INTERNAL_ec7a2ed7_4_k_cu_d3df6b5e4cuda3std3__45__cpo7crbeginE[1];
.global .align 1 .b8 _ZN34_INTERNAL_ec7a2ed7_4_k_cu_d3df6b5e4cuda3std3__45__cpo5crendE[1];
.global .align 1 .b8 _ZN34_INTERNAL_ec7a2ed7_4_k_cu_d3df6b5e4cuda3std3__436_GLOBAL__N__ec7a2ed7_4_k_cu_d3df6b5e6ignoreE[1];
.global .align 1 .b8 _ZN34_INTERNAL_ec7a2ed7_4_k_cu_d3df6b5e4cuda3std3__419piecewise_constructE[1];
.global .align 1 .b8 _ZN34_INTERNAL_ec7a2ed7_4_k_cu_d3df6b5e4cuda3std3__48in_placeE[1];
.global .align 1 .b8 _ZN34_INTERNAL_ec7a2ed7_4_k_cu_d3df6b5e4cuda3std3__420unreachable_sentinelE[1];
.global .align 1 .b8 _ZN34_INTERNAL_ec7a2ed7_4_k_cu_d3df6b5e4cuda3std3__47nulloptE[1];
.global .align 1 .b8 _ZN34_INTERNAL_ec7a2ed7_4_k_cu_d3df6b5e4cuda3std3__48unexpectE[1];
.global .align 1 .b8 _ZN34_INTERNAL_ec7a2ed7_4_k_cu_d3df6b5e4cuda3std6ranges3__45__cpo4swapE[1];
.global .align 1 .b8 _ZN34_INTERNAL_ec7a2ed7_4_k_cu_d3df6b5e4cuda3std6ranges3__45__cpo9iter_moveE[1];
.global .align 1 .b8 _ZN34_INTERNAL_ec7a2ed7_4_k_cu_d3df6b5e4cuda3std6ranges3__45__cpo5beginE[1];
.global .align 1 .b8 _ZN34_INTERNAL_ec7a2ed7_4_k_cu_d3df6b5e4cuda3std6ranges3__45__cpo3endE[1];
.global .align 1 .b8 _ZN34_INTERNAL_ec7a2ed7_4_k_cu_d3df6b5e4cuda3std6ranges3__45__cpo6cbeginE[1];
.global .align 1 .b8 _ZN34_INTERNAL_ec7a2ed7_4_k_cu_d3df6b5e4cuda3std6ranges3__45__cpo4cendE[1];
.global .align 1 .b8 _ZN34_INTERNAL_ec7a2ed7_4_k_cu_d3df6b5e4cuda3std6ranges3__45__cpo7advanceE[1];
.global .align 1 .b8 _ZN34_INTERNAL_ec7a2ed7_4_k_cu_d3df6b5e4cuda3std6ranges3__45__cpo9iter_swapE[1];
.global .align 1 .b8 _ZN34_INTERNAL_ec7a2ed7_4_k_cu_d3df6b5e4cuda3std6ranges3__45__cpo4nextE[1];
.global .align 1 .b8 _ZN34_INTERNAL_ec7a2ed7_4_k_cu_d3df6b5e4cuda3std6ranges3__45__cpo4prevE[1];
.global .align 1 .b8 _ZN34_INTERNAL_ec7a2ed7_4_k_cu_d3df6b5e4cuda3std6ranges3__45__cpo4dataE[1];
.global .align 1 .b8 _ZN34_INTERNAL_ec7a2ed7_4_k_cu_d3df6b5e4cuda3std6ranges3__45__cpo5cdataE[1];
.global .align 1 .b8 _ZN34_INTERNAL_ec7a2ed7_4_k_cu_d3df6b5e4cuda3std6ranges3__45__cpo4sizeE[1];
.global .align 1 .b8 _ZN34_INTERNAL_ec7a2ed7_4_k_cu_d3df6b5e4cuda3std6ranges3__45__cpo5ssizeE[1];
.global .align 1 .b8 _ZN34_INTERNAL_ec7a2ed7_4_k_cu_d3df6b5e4cuda3std6ranges3__45__cpo8distanceE[1];
.global .align 1 .b8 _ZN34_INTERNAL_ec7a2ed7_4_k_cu_d3df6b5e6thrust24THRUST_300001_SM_1000_NS6system6detail10sequential3seqE[1];
.global .align 1 .b8 _ZN34_INTERNAL_ec7a2ed7_4_k_cu_d3df6b5e6thrust24THRUST_300001_SM_1000_NS12placeholders2_1E[1];
.global .align 1 .b8 _ZN34_INTERNAL_ec7a2ed7_4_k_cu_d3df6b5e6thrust24THRUST_300001_SM_1000_NS12placeholders2_2E[1];
.global .align 1 .b8 _ZN34_INTERNAL_ec7a2ed7_4_k_cu_d3df6b5e6thrust24THRUST_300001_SM_1000_NS12placeholders2_3E[1];
.global .align 1 .b8 _ZN34_INTERNAL_ec7a2ed7_4_k_cu_d3df6b5e6thrust24THRUST_300001_SM_1000_NS12placeholders2_4E[1];
.global .align 1 .b8 _ZN34_INTERNAL_ec7a2ed7_4_k_cu_d3df6b5e6thrust24THRUST_300001_SM_1000_NS12placeholders2_5E[1];
.global .align 1 .b8 _ZN34_INTERNAL_ec7a2ed7_4_k_cu_d3df6b5e6thrust24THRUST_300001_SM_1000_NS12placeholders2_6E[1];
.global .align 1 .b8 _ZN34_INTERNAL_ec7a2ed7_4_k_cu_d3df6b5e6thrust24THRUST_300001_SM_1000_NS12placeholders2_7E[1];
.global .align 1 .b8 _ZN34_INTERNAL_ec7a2ed7_4_k_cu_d3df6b5e6thrust24THRUST_300001_SM_1000_NS12placeholders2_8E[1];
.global .align 1 .b8 _ZN34_INTERNAL_ec7a2ed7_4_k_cu_d3df6b5e6thrust24THRUST_300001_SM_1000_NS12placeholders2_9E[1];
.global .align 1 .b8 _ZN34_INTERNAL_ec7a2ed7_4_k_cu_d3df6b5e6thrust24THRUST_300001_SM_1000_NS12placeholders3_10E[1];

.visible .entry _Z12init_indicesPiii(
	.param .u64 .ptr .align 1 _Z12init_indicesPiii_param_0,
	.param .u32 _Z12init_indicesPiii_param_1,
	.param .u32 _Z12init_indicesPiii_param_2
)
{
	.reg .pred 	%p<2>;
	.reg .b32 	%r<8>;
	.reg .b64 	%rd<5>;

	ld.param.u64 	%rd1, [_Z12init_indicesPiii_param_0];
	ld.param.u32 	%r3, [_Z12init_indicesPiii_param_1];
	ld.param.u32 	%r2, [_Z12init_indicesPiii_param_2];
	mov.u32 	%r4, %ctaid.x;
	mov.u32 	%r5, %ntid.x;
	mov.u32 	%r6, %tid.x;
	mad.lo.s32 	%r1, %r4, %r5, %r6;
	setp.ge.s32 	%p1, %r1, %r3;
	@%p1 bra 	$L__BB0_2;
	cvta.to.global.u64 	%rd2, %rd1;
	rem.s32 	%r7, %r1, %r2;
	mul.wide.s32 	%rd3, %r1, 4;
	add.s64 	%rd4, %rd2, %rd3;
	st.global.u32 	[%rd4], %r7;
$L__BB0_2:
	ret;

}
	// .globl	_ZN3cub18CUB_300001_SM_10006detail11EmptyKernelIvEEvv
.visible .entry _ZN3cub18CUB_300001_SM_10006detail11EmptyKernelIvEEvv()
{


	ret;

}
	// .globl	_ZN3cub18CUB_300001_SM_10006detail10radix_sort30DeviceSegmentedRadixSortKernelINS1_5radix10policy_hubIfiiE10Policy1000ELb0ELNS0_9SortOrderE1EfiPiS9_iNS1_21identity_decomposer_tEEEvPKT2_PSB_PKT3_PSF_T4_T5_iiiT7_
.visible .entry _ZN3cub18CUB_300001_SM_10006detail10radix_sort30DeviceSegmentedRadixSortKernelINS1_5radix10policy_hubIfiiE10Policy1000ELb0ELNS0_9SortOrderE1EfiPiS9_iNS1_21identity_decomposer_tEEEvPKT2_PSB_PKT3_PSF_T4_T5_iiiT7_(
	.param .u64 .ptr .align 1 _ZN3cub18CUB_300001_SM_10006detail10radix_sort30DeviceSegmentedRadixSortKernelINS1_5radix10policy_hubIfiiE10Policy1000ELb0ELNS0_9SortOrderE1EfiPiS9_iNS1_21identity_decomposer_tEEEvPKT2_PSB_PKT3_PSF_T4_T5_iiiT7__param_0,
	.param .u64 .ptr .align 1 _ZN3cub18CUB_300001_SM_10006detail10radix_sort30DeviceSegmentedRadixSortKernelINS1_5radix10policy_hubIfiiE10Policy1000ELb0ELNS0_9SortOrderE1EfiPiS9_iNS1_21identity_decomposer_tEEEvPKT2_PSB_PKT3_PSF_T4_T5_iiiT7__param_1,
	.param .u64 .ptr .align 1 _ZN3cub18CUB_300001_SM_10006detail10radix_sort30DeviceSegmentedRadixSortKernelINS1_5radix10policy_hubIfiiE10Policy1000ELb0ELNS0_9SortOrderE1EfiPiS9_iNS1_21identity_decomposer_tEEEvPKT2_PSB_PKT3_PSF_T4_T5_iiiT7__param_2,
	.param .u64 .ptr .align 1 _ZN3cub18CUB_300001_SM_10006detail10radix_sort30DeviceSegmentedRadixSortKernelINS1_5radix10policy_hubIfiiE10Policy1000ELb0ELNS0_9SortOrderE1EfiPiS9_iNS1_21identity_decomposer_tEEEvPKT2_PSB_PKT3_PSF_T4_T5_iiiT7__param_3,
	.param .u64 .ptr .align 1 _ZN3cub18CUB_300001_SM_10006detail10radix_sort30DeviceSegmentedRadixSortKernelINS1_5radix10policy_hubIfiiE10Policy1000ELb0ELNS0_9SortOrderE1EfiPiS9_iNS1_21identity_decomposer_tEEEvPKT2_PSB_PKT3_PSF_T4_T5_iiiT7__param_4,
	.param .u64 .ptr .align 1 _ZN3cub18CUB_300001_SM_10006detail10radix_sort30DeviceSegmentedRadixSortKernelINS1_5radix10policy_hubIfiiE10Policy1000ELb0ELNS0_9SortOrderE1EfiPiS9_iNS1_21identity_decomposer_tEEEvPKT2_PSB_PKT3_PSF_T4_T5_iiiT7__param_5,
	.param .u32 _ZN3cub18CUB_300001_SM_10006detail10radix_sort30DeviceSegmentedRadixSortKernelINS1_5radix10policy_hubIfiiE10Policy1000ELb0ELNS0_9SortOrderE1EfiPiS9_iNS1_21identity_decomposer_tEEEvPKT2_PSB_PKT3_PSF_T4_T5_iiiT7__param_6,
	.param .u32 _ZN3cub18CUB_300001_SM_10006detail10radix_sort30DeviceSegmentedRadixSortKernelINS1_5radix10policy_hubIfiiE10Policy1000ELb0ELNS0_9SortOrderE1EfiPiS9_iNS1_21identity_decomposer_tEEEvPKT2_PSB_PKT3_PSF_T4_T5_iiiT7__param_7,
	.param .u32 _ZN3cub18CUB_300001_SM_10006detail10radix_sort30DeviceSegmentedRadixSortKernelINS1_5radix10policy_hubIfiiE10Policy1000ELb0ELNS0_9SortOrderE1EfiPiS9_iNS1_21identity_decomposer_tEEEvPKT2_PSB_PKT3_PSF_T4_T5_iiiT7__param_8,
	.param .align 1 .b8 _ZN3cub18CUB_300001_SM_10006detail10radix_sort30DeviceSegmentedRadixSortKernelINS1_5radix10policy_hubIfiiE10Policy1000ELb0ELNS0_9SortOrderE1EfiPiS9_iNS1_21identity_decomposer_tEEEvPKT2_PSB_PKT3_PSF_T4_T5_iiiT7__param_9[1]
)
.maxntid 192
{
	.reg .pred 	%p<860>;
	.reg .b16 	%rs<323>;
	.reg .b32 	%r<5405>;
	.reg .b64 	%rd<342>;
	// demoted variable
	.shared .align 16 .b8 _ZZN3cub18CUB_300001_SM_10006detail10radix_sort30DeviceSegmentedRadixSortKernelINS1_5radix10policy_hubIfiiE10Policy1000ELb0ELNS0_9SortOrderE1EfiPiS9_iNS1_21identity_decomposer_tEEEvPKT2_PSB_PKT3_PSF_T4_T5_iiiT7_E12temp_storage[30208];
	ld.param.u64 	%rd23, [_ZN3cub18CUB_300001_SM_10006detail10radix_sort30DeviceSegmentedRadixSortKernelINS1_5radix10policy_hubIfiiE10Policy1000ELb0ELNS0_9SortOrderE1EfiPiS9_iNS1_21identity_decomposer_tEEEvPKT2_PSB_PKT3_PSF_T4_T5_iiiT7__param_0];
	ld.param.u64 	%rd24, [_ZN3cub18CUB_300001_SM_10006detail10radix_sort30DeviceSegmentedRadixSortKernelINS1_5radix10policy_hubIfiiE10Policy1000ELb0ELNS0_9SortOrderE1EfiPiS9_iNS1_21identity_decomposer_tEEEvPKT2_PSB_PKT3_PSF_T4_T5_iiiT7__param_1];
	ld.param.u64 	%rd25, [_ZN3cub18CUB_300001_SM_10006detail10radix_sort30DeviceSegmentedRadixSortKernelINS1_5radix10policy_hubIfiiE10Policy1000ELb0ELNS0_9SortOrderE1EfiPiS9_iNS1_21identity_decomposer_tEEEvPKT2_PSB_PKT3_PSF_T4_T5_iiiT7__param_2];
	ld.param.u64 	%rd26, [_ZN3cub18CUB_300001_SM_10006detail10radix_sort30DeviceSegmentedRadixSortKernelINS1_5radix10policy_hubIfiiE10Policy1000ELb0ELNS0_9SortOrderE1EfiPiS9_iNS1_21identity_decomposer_tEEEvPKT2_PSB_PKT3_PSF_T4_T5_iiiT7__param_3];
	ld.param.u64 	%rd27, [_ZN3cub18CUB_300001_SM_10006detail10radix_sort30DeviceSegmentedRadixSortKernelINS1_5radix10policy_hubIfiiE10Policy1000ELb0ELNS0_9SortOrderE1EfiPiS9_iNS1_21identity_decomposer_tEEEvPKT2_PSB_PKT3_PSF_T4_T5_iiiT7__param_4];
	ld.param.u64 	%rd28, [_ZN3cub18CUB_300001_SM_10006detail10radix_sort30DeviceSegmentedRadixSortKernelINS1_5radix10policy_hubIfiiE10Policy1000ELb0ELNS0_9SortOrderE1EfiPiS9_iNS1_21identity_decomposer_tEEEvPKT2_PSB_PKT3_PSF_T4_T5_iiiT7__param_5];
	ld.param.u32 	%r1056, [_ZN3cub18CUB_300001_SM_10006detail10radix_sort30DeviceSegmentedRadixSortKernelINS1_5radix10policy_hubIfiiE10Policy1000ELb0ELNS0_9SortOrderE1EfiPiS9_iNS1_21identity_decomposer_tEEEvPKT2_PSB_PKT3_PSF_T4_T5_iiiT7__param_7];
	ld.param.u32 	%r1057, [_ZN3cub18CUB_300001_SM_10006detail10radix_sort30DeviceSegmentedRadixSortKernelINS1_5radix10policy_hubIfiiE10Policy1000ELb0ELNS0_9SortOrderE1EfiPiS9_iNS1_21identity_decomposer_tEEEvPKT2_PSB_PKT3_PSF_T4_T5_iiiT7__param_8];
	cvta.to.global.u64 	%rd1, %rd23;
	cvta.to.global.u64 	%rd2, %rd26;
	cvta.to.global.u64 	%rd3, %rd25;
	cvta.to.global.u64 	%rd4, %rd24;
	cvta.to.global.u64 	%rd29, %rd28;
	cvta.to.global.u64 	%rd30, %rd27;
	mov.u32 	%r1058, %ctaid.x;
	mul.wide.u32 	%rd31, %r1058, 4;
	add.s64 	%rd32, %rd30, %rd31;
	ld.global.u32 	%r5322, [%rd32];
	add.s64 	%rd33, %rd29, %rd31;
	ld.global.u32 	%r2, [%rd33];
	sub.s32 	%r5323, %r2, %r5322;
	setp.lt.s32 	%p1, %r5323, 1;
	@%p1 bra 	$L__BB2_709;
	mov.u32 	%r4, %tid.x;
	cvt.u64.u32 	%rd5, %r4;
	shl.b32 	%r1060, %r4, 2;
	mov.u32 	%r1061, _ZZN3cub18CUB_300001_SM_10006detail10radix_sort30DeviceSegmentedRadixSortKernelINS1_5radix10policy_hubIfiiE10Policy1000ELb0ELNS0_9SortOrderE1EfiPiS9_iNS1_21identity_decomposer_tEEEvPKT2_PSB_PKT3_PSF_T4_T5_iiiT7_E12temp_storage;
	add.s32 	%r5, %r1061, %r1060;
	mov.b32 	%r5195, 0;
	st.shared.u32 	[%r5], %r5195;
	st.shared.u32 	[%r5+768], %r5195;
	st.shared.u32 	[%r5+1536], %r5195;
	st.shared.u32 	[%r5+2304], %r5195;
	st.shared.u32 	[%r5+3072], %r5195;
	st.shared.u32 	[%r5+3840], %r5195;
	st.shared.u32 	[%r5+4608], %r5195;
	st.shared.u32 	[%r5+5376], %r5195;
	st.shared.u32 	[%r5+6144], %r5195;
	st.shared.u32 	[%r5+6912], %r5195;
	st.shared.u32 	[%r5+7680], %r5195;
	st.shared.u32 	[%r5+8448], %r5195;
	st.shared.u32 	[%r5+9216], %r5195;
	st.shared.u32 	[%r5+9984], %r5195;
	st.shared.u32 	[%r5+10752], %r5195;
	st.shared.u32 	[%r5+11520], %r5195;
	setp.lt.u32 	%p2, %r5323, 44928;
	mov.u32 	%r5196, %r5195;
	mov.u32 	%r5197, %r5195;
	mov.u32 	%r5198, %r5195;
	mov.u32 	%r5191, %r5195;
	mov.u32 	%r5192, %r5195;
	mov.u32 	%r5193, %r5195;
	mov.u32 	%r5194, %r5195;
	mov.u32 	%r5166, %r5195;
	mov.u32 	%r5167, %r5195;
	mov.u32 	%r5168, %r5195;
	mov.u32 	%r5169, %r5195;
	mov.u32 	%r5170, %r5322;
	@%p2 bra 	$L__BB2_12;
	shr.u32 	%r1063, %r4, 5;
	mad.lo.s32 	%r6, %r1063, 768, %r1061;
	add.s64 	%rd6, %rd1, 14592;
	mov.b32 	%r5195, 0;
	mov.u32 	%r5170, %r5322;
$L__BB2_3:
	sub.s32 	%r5184, %r2, %r5170;
	mov.b32 	%r5185, 0;
$L__BB2_4:
	cvt.s64.s32 	%rd34, %r5170;
	add.s64 	%rd35, %rd5, %rd34;
	shl.b64 	%rd36, %rd35, 2;
	add.s64 	%rd37, %rd6, %rd36;
	ld.global.u32 	%r1186, [%rd37+-14592];
	ld.global.u32 	%r1187, [%rd37+-13824];
	ld.global.u32 	%r1188, [%rd37+-13056];
	ld.global.u32 	%r1189, [%rd37+-12288];
	ld.global.u32 	%r1190, [%rd37+-11520];
	ld.global.u32 	%r1191, [%rd37+-10752];
	ld.global.u32 	%r1192, [%rd37+-9984];
	ld.global.u32 	%r1193, [%rd37+-9216];
	ld.global.u32 	%r1194, [%rd37+-8448];
	ld.global.u32 	%r1195, [%rd37+-7680];
	ld.global.u32 	%r1196, [%rd37+-6912];
	ld.global.u32 	%r1197, [%rd37+-6144];
	ld.global.u32 	%r1198, [%rd37+-5376];
	ld.global.u32 	%r1199, [%rd37+-4608];
	ld.global.u32 	%r1200, [%rd37+-3840];
	ld.global.u32 	%r1201, [%rd37+-3072];
	ld.global.u32 	%r1202, [%rd37+-2304];
	ld.global.u32 	%r1203, [%rd37+-1536];
	ld.global.u32 	%r1204, [%rd37+-768];
	ld.global.u32 	%r1205, [%rd37];
	ld.global.u32 	%r1206, [%rd37+768];
	ld.global.u32 	%r1207, [%rd37+1536];
	ld.global.u32 	%r1208, [%rd37+2304];
	ld.global.u32 	%r1209, [%rd37+3072];
	ld.global.u32 	%r1210, [%rd37+3840];
	ld.global.u32 	%r1211, [%rd37+4608];
	ld.global.u32 	%r1212, [%rd37+5376];
	ld.global.u32 	%r1213, [%rd37+6144];
	ld.global.u32 	%r1214, [%rd37+6912];
	ld.global.u32 	%r1215, [%rd37+7680];
	ld.global.u32 	%r1216, [%rd37+8448];
	ld.global.u32 	%r1217, [%rd37+9216];
	ld.global.u32 	%r1218, [%rd37+9984];
	ld.global.u32 	%r1219, [%rd37+10752];
	ld.global.u32 	%r1220, [%rd37+11520];
	ld.global.u32 	%r1221, [%rd37+12288];
	ld.global.u32 	%r1222, [%rd37+13056];
	ld.global.u32 	%r1223, [%rd37+13824];
	ld.global.u32 	%r1224, [%rd37+14592];
	bar.sync 	0;
	setp.gt.s32 	%p3, %r1186, -1;
	selp.b32 	%r1225, -2147483648, -1, %p3;
	xor.b32  	%r1226, %r1225, %r1186;
	setp.eq.s32 	%p4, %r1226, 2147483647;
	selp.b32 	%r1067, -2147483648, %r1226, %p4;
	// begin inline asm
	shr.b32 %r1066, %r1067, %r1056;
	// end inline asm
	mov.b32 	%r1070, 0;
	// begin inline asm
	bmsk.clamp.b32 %r1069, %r1070, %r1057;
	// end inline asm
	and.b32  	%r1227, %r1069, %r1066;
	and.b32  	%r1228, %r1227, 3;
	shr.u32 	%r1229, %r1227, 2;
	mad.lo.s32 	%r1230, %r1229, 768, %r5;
	add.s32 	%r1231, %r1230, %r1228;
	ld.shared.u8 	%rs79, [%r1231];
	add.s16 	%rs80, %rs79, 1;
	st.shared.u8 	[%r1231], %rs80;
	setp.gt.s32 	%p5, %r1187, -1;
	selp.b32 	%r1232, -2147483648, -1, %p5;
	xor.b32  	%r1233, %r1232, %r1187;
	setp.eq.s32 	%p6, %r1233, 2147483647;
	selp.b32 	%r1073, -2147483648, %r1233, %p6;
	// begin inline asm
	shr.b32 %r1072, %r1073, %r1056;
	// end inline asm
	and.b32  	%r1234, %r1069, %r1072;
	and.b32  	%r1235, %r1234, 3;
	shr.u32 	%r1236, %r1234, 2;
	mad.lo.s32 	%r1237, %r1236, 768, %r5;
	add.s32 	%r1238, %r1237, %r1235;
	ld.shared.u8 	%rs81, [%r1238];
	add.s16 	%rs82, %rs81, 1;
	st.shared.u8 	[%r1238], %rs82;
	setp.gt.s32 	%p7, %r1188, -1;
	selp.b32 	%r1239, -2147483648, -1, %p7;
	xor.b32  	%r1240, %r1239, %r1188;
	setp.eq.s32 	%p8, %r1240, 2147483647;
	selp.b32 	%r1076, -2147483648, %r1240, %p8;
	// begin inline asm
	shr.b32 %r1075, %r1076, %r1056;
	// end inline asm
	and.b32  	%r1241, %r1069, %r1075;
	and.b32  	%r1242, %r1241, 3;
	shr.u32 	%r1243, %r1241, 2;
	mad.lo.s32 	%r1244, %r1243, 768, %r5;
	add.s32 	%r1245, %r1244, %r1242;
	ld.shared.u8 	%rs83, [%r1245];
	add.s16 	%rs84, %rs83, 1;
	st.shared.u8 	[%r1245], %rs84;
	setp.gt.s32 	%p9, %r1189, -1;
	selp.b32 	%r1246, -2147483648, -1, %p9;
	xor.b32  	%r1247, %r1246, %r1189;
	setp.eq.s32 	%p10, %r1247, 2147483647;
	selp.b32 	%r1079, -2147483648, %r1247, %p10;
	// begin inline asm
	shr.b32 %r1078, %r1079, %r1056;
	// end inline asm
	and.b32  	%r1248, %r1069, %r1078;
	and.b32  	%r1249, %r1248, 3;
	shr.u32 	%r1250, %r1248, 2;
	mad.lo.s32 	%r1251, %r1250, 768, %r5;
	add.s32 	%r1252, %r1251, %r1249;
	ld.shared.u8 	%rs85, [%r1252];
	add.s16 	%rs86, %rs85, 1;
	st.shared.u8 	[%r1252], %rs86;
	setp.gt.s32 	%p11, %r1190, -1;
	selp.b32 	%r1253, -2147483648, -1, %p11;
	xor.b32  	%r1254, %r1253, %r1190;
	setp.eq.s32 	%p12, %r1254, 2147483647;
	selp.b32 	%r1082, -2147483648, %r1254, %p12;
	// begin inline asm
	shr.b32 %r1081, %r1082, %r1056;
	// end inline asm
	and.b32  	%r1255, %r1069, %r1081;
	and.b32  	%r1256, %r1255, 3;
	shr.u32 	%r1257, %r1255, 2;
	mad.lo.s32 	%r1258, %r1257, 768, %r5;
	add.s32 	%r1259, %r1258, %r1256;
	ld.shared.u8 	%rs87, [%r1259];
	add.s16 	%rs88, %rs87, 1;
	st.shared.u8 	[%r1259], %rs88;
	setp.gt.s32 	%p13, %r1191, -1;
	selp.b32 	%r1260, -2147483648, -1, %p13;
	xor.b32  	%r1261, %r1260, %r1191;
	setp.eq.s32 	%p14, %r1261, 2147483647;
	selp.b32 	%r1085, -2147483648, %r1261, %p14;
	// begin inline asm
	shr.b32 %r1084, %r1085, %r1056;
	// end inline asm
	and.b32  	%r1262, %r1069, %r1084;
	and.b32  	%r1263, %r1262, 3;
	shr.u32 	%r1264, %r1262, 2;
	mad.lo.s32 	%r1265, %r1264, 768, %r5;
	add.s32 	%r1266, %r1265, %r1263;
	ld.shared.u8 	%rs89, [%r1266];
	add.s16 	%rs90, %rs89, 1;
	st.shared.u8 	[%r1266], %rs90;
	setp.gt.s32 	%p15, %r1192, -1;
	selp.b32 	%r1267, -2147483648, -1, %p15;
	xor.b32  	%r1268, %r1267, %r1192;
	setp.eq.s32 	%p16, %r1268, 2147483647;
	selp.b32 	%r1088, -2147483648, %r1268, %p16;
	// begin inline asm
	shr.b32 %r1087, %r1088, %r1056;
	// end inline asm
	and.b32  	%r1269, %r1069, %r1087;
	and.b32  	%r1270, %r1269, 3;
	shr.u32 	%r1271, %r1269, 2;
	mad.lo.s32 	%r1272, %r1271, 768, %r5;
	add.s32 	%r1273, %r1272, %r1270;
	ld.shared.u8 	%rs91, [%r1273];
	add.s16 	%rs92, %rs91, 1;
	st.shared.u8 	[%r1273], %rs92;
	setp.gt.s32 	%p17, %r1193, -1;
	selp.b32 	%r1274, -2147483648, -1, %p17;
	xor.b32  	%r1275, %r1274, %r1193;
	setp.eq.s32 	%p18, %r1275, 2147483647;
	selp.b32 	%r1091, -2147483648, %r1275, %p18;
	// begin inline asm
	shr.b32 %r1090, %r1091, %r1056;
	// end inline asm
	and.b32  	%r1276, %r1069, %r1090;
	and.b32  	%r1277, %r1276, 3;
	shr.u32 	%r1278, %r1276, 2;
	mad.lo.s32 	%r1279, %r1278, 768, %r5;
	add.s32 	%r1280, %r1279, %r1277;
	ld.shared.u8 	%rs93, [%r1280];
	add.s16 	%rs94, %rs93, 1;
	st.shared.u8 	[%r1280], %rs94;
	setp.gt.s32 	%p19, %r1194, -1;
	selp.b32 	%r1281, -2147483648, -1, %p19;
	xor.b32  	%r1282, %r1281, %r1194;
	setp.eq.s32 	%p20, %r1282, 2147483647;
	selp.b32 	%r1094, -2147483648, %r1282, %p20;
	// begin inline asm
	shr.b32 %r1093, %r1094, %r1056;
	// end inline asm
	and.b32  	%r1283, %r1069, %r1093;
	and.b32  	%r1284, %r1283, 3;
	shr.u32 	%r1285, %r1283, 2;
	mad.lo.s32 	%r1286, %r1285, 768, %r5;
	add.s32 	%r1287, %r1286, %r1284;
	ld.shared.u8 	%rs95, [%r1287];
	add.s16 	%rs96, %rs95, 1;
	st.shared.u8 	[%r1287], %rs96;
	setp.gt.s32 	%p21, %r1195, -1;
	selp.b32 	%r1288, -2147483648, -1, %p21;
	xor.b32  	%r1289, %r1288, %r1195;
	setp.eq.s32 	%p22, %r1289, 2147483647;
	selp.b32 	%r1097, -2147483648, %r1289, %p22;
	// begin inline asm
	shr.b32 %r1096, %r1097, %r1056;
	// end inline asm
	and.b32  	%r1290, %r1069, %r1096;
	and.b32  	%r1291, %r1290, 3;
	shr.u32 	%r1292, %r1290, 2;
	mad.lo.s32 	%r1293, %r1292, 768, %r5;
	add.s32 	%r1294, %r1293, %r1291;
	ld.shared.u8 	%rs97, [%r1294];
	add.s16 	%rs98, %rs97, 1;
	st.shared.u8 	[%r1294], %rs98;
	setp.gt.s32 	%p23, %r1196, -1;
	selp.b32 	%r1295, -2147483648, -1, %p23;
	xor.b32  	%r1296, %r1295, %r1196;
	setp.eq.s32 	%p24, %r1296, 2147483647;
	selp.b32 	%r1100, -2147483648, %r1296, %p24;
	// begin inline asm
	shr.b32 %r1099, %r1100, %r1056;
	// end inline asm
	and.b32  	%r1297, %r1069, %r1099;
	and.b32  	%r1298, %r1297, 3;
	shr.u32 	%r1299, %r1297, 2;
	mad.lo.s32 	%r1300, %r1299, 768, %r5;
	add.s32 	%r1301, %r1300, %r1298;
	ld.shared.u8 	%rs99, [%r1301];
	add.s16 	%rs100, %rs99, 1;
	st.shared.u8 	[%r1301], %rs100;
	setp.gt.s32 	%p25, %r1197, -1;
	selp.b32 	%r1302, -2147483648, -1, %p25;
	xor.b32  	%r1303, %r1302, %r1197;
	setp.eq.s32 	%p26, %r1303, 2147483647;
	selp.b32 	%r1103, -2147483648, %r1303, %p26;
	// begin inline asm
	shr.b32 %r1102, %r1103, %r1056;
	// end inline asm
	and.b32  	%r1304, %r1069, %r1102;
	and.b32  	%r1305, %r1304, 3;
	shr.u32 	%r1306, %r1304, 2;
	mad.lo.s32 	%r1307, %r1306, 768, %r5;
	add.s32 	%r1308, %r1307, %r1305;
	ld.shared.u8 	%rs101, [%r1308];
	add.s16 	%rs102, %rs101, 1;
	st.shared.u8 	[%r1308], %rs102;
	setp.gt.s32 	%p27, %r1198, -1;
	selp.b32 	%r1309, -2147483648, -1, %p27;
	xor.b32  	%r1310, %r1309, %r1198;
	setp.eq.s32 	%p28, %r1310, 2147483647;
	selp.b32 	%r1106, -2147483648, %r1310, %p28;
	// begin inline asm
	shr.b32 %r1105, %r1106, %r1056;
	// end inline asm
	and.b32  	%r1311, %r1069, %r1105;
	and.b32  	%r1312, %r1311, 3;
	shr.u32 	%r1313, %r1311, 2;
	mad.lo.s32 	%r1314, %r1313, 768, %r5;
	add.s32 	%r1315, %r1314, %r1312;
	ld.shared.u8 	%rs103, [%r1315];
	add.s16 	%rs104, %rs103, 1;
	st.shared.u8 	[%r1315], %rs104;
	setp.gt.s32 	%p29, %r1199, -1;
	selp.b32 	%r1316, -2147483648, -1, %p29;
	xor.b32  	%r1317, %r1316, %r1199;
	setp.eq.s32 	%p30, %r1317, 2147483647;
	selp.b32 	%r1109, -2147483648, %r1317, %p30;
	// begin inline asm
	shr.b32 %r1108, %r1109, %r1056;
	// end inline asm
	and.b32  	%r1318, %r1069, %r1108;
	and.b32  	%r1319, %r1318, 3;
	shr.u32 	%r1320, %r1318, 2;
	mad.lo.s32 	%r1321, %r1320, 768, %r5;
	add.s32 	%r1322, %r1321, %r1319;
	ld.shared.u8 	%rs105, [%r1322];
	add.s16 	%rs106, %rs105, 1;
	st.shared.u8 	[%r1322], %rs106;
	setp.gt.s32 	%p31, %r1200, -1;
	selp.b32 	%r1323, -2147483648, -1, %p31;
	xor.b32  	%r1324, %r1323, %r1200;
	setp.eq.s32 	%p32, %r1324, 2147483647;
	selp.b32 	%r1112, -2147483648, %r1324, %p32;
	// begin inline asm
	shr.b32 %r1111, %r1112, %r1056;
	// end inline asm
	and.b32  	%r1325, %r1069, %r1111;
	and.b32  	%r1326, %r1325, 3;
	shr.u32 	%r1327, %r1325, 2;
	mad.lo.s32 	%r1328, %r1327, 768, %r5;
	add.s32 	%r1329, %r1328, %r1326;
	ld.shared.u8 	%rs107, [%r1329];
	add.s16 	%rs108, %rs107, 1;
	st.shared.u8 	[%r1329], %rs108;
	setp.gt.s32 	%p33, %r1201, -1;
	selp.b32 	%r1330, -2147483648, -1, %p33;
	xor.b32  	%r1331, %r1330, %r1201;
	setp.eq.s32 	%p34, %r1331, 2147483647;
	selp.b32 	%r1115, -2147483648, %r1331, %p34;
	// begin inline asm
	shr.b32 %r1114, %r1115, %r1056;
	// end inline asm
	and.b32  	%r1332, %r1069, %r1114;
	and.b32  	%r1333, %r1332, 3;
	shr.u32 	%r1334, %r1332, 2;
	mad.lo.s32 	%r1335, %r1334, 768, %r5;
	add.s32 	%r1336, %r1335, %r1333;
	ld.shared.u8 	%rs109, [%r1336];
	add.s16 	%rs110, %rs109, 1;
	st.shared.u8 	[%r1336], %rs110;
	setp.gt.s32 	%p35, %r1202, -1;
	selp.b32 	%r1337, -2147483648, -1, %p35;
	xor.b32  	%r1338, %r1337, %r1202;
	setp.eq.s32 	%p36, %r1338, 2147483647;
	selp.b32 	%r1118, -2147483648, %r1338, %p36;
	// begin inline asm
	shr.b32 %r1117, %r1118, %r1056;
	// end inline asm
	and.b32  	%r1339, %r1069, %r1117;
	and.b32  	%r1340, %r1339, 3;
	shr.u32 	%r1341, %r1339, 2;
	mad.lo.s32 	%r1342, %r1341, 768, %r5;
	add.s32 	%r1343, %r1342, %r1340;
	ld.shared.u8 	%rs111, [%r1343];
	add.s16 	%rs112, %rs111, 1;
	st.shared.u8 	[%r1343], %rs112;
	setp.gt.s32 	%p37, %r1203, -1;
	selp.b32 	%r1344, -2147483648, -1, %p37;
	xor.b32  	%r1345, %r1344, %r1203;
	setp.eq.s32 	%p38, %r1345, 2147483647;
	selp.b32 	%r1121, -2147483648, %r1345, %p38;
	// begin inline asm
	shr.b32 %r1120, %r1121, %r1056;
	// end inline asm
	and.b32  	%r1346, %r1069, %r1120;
	and.b32  	%r1347, %r1346, 3;
	shr.u32 	%r1348, %r1346, 2;
	mad.lo.s32 	%r1349, %r1348, 768, %r5;
	add.s32 	%r1350, %r1349, %r1347;
	ld.shared.u8 	%rs113, [%r1350];
	add.s16 	%rs114, %rs113, 1;
	st.shared.u8 	[%r1350], %rs114;
	setp.gt.s32 	%p39, %r1204, -1;
	selp.b32 	%r1351, -2147483648, -1, %p39;
	xor.b32  	%r1352, %r1351, %r1204;
	setp.eq.s32 	%p40, %r1352, 2147483647;
	selp.b32 	%r1124, -2147483648, %r1352, %p40;
	// begin inline asm
	shr.b32 %r1123, %r1124, %r1056;
	// end inline asm
	and.b32  	%r1353, %r1069, %r1123;
	and.b32  	%r1354, %r1353, 3;
	shr.u32 	%r1355, %r1353, 2;
	mad.lo.s32 	%r1356, %r1355, 768, %r5;
	add.s32 	%r1357, %r1356, %r1354;
	ld.shared.u8 	%rs115, [%r1357];
	add.s16 	%rs116, %rs115, 1;
	st.shared.u8 	[%r1357], %rs116;
	setp.gt.s32 	%p41, %r1205, -1;
	selp.b32 	%r1358, -2147483648, -1, %p41;
	xor.b32  	%r1359, %r1358, %r1205;
	setp.eq.s32 	%p42, %r1359, 2147483647;
	selp.b32 	%r1127, -2147483648, %r1359, %p42;
	// begin inline asm
	shr.b32 %r1126, %r1127, %r1056;
	// end inline asm
	and.b32  	%r1360, %r1069, %r1126;
	and.b32  	%r1361, %r1360, 3;
	shr.u32 	%r1362, %r1360, 2;
	mad.lo.s32 	%r1363, %r1362, 768, %r5;
	add.s32 	%r1364, %r1363, %r1361;
	ld.shared.u8 	%rs117, [%r1364];
	add.s16 	%rs118, %rs117, 1;
	st.shared.u8 	[%r1364], %rs118;
	setp.gt.s32 	%p43, %r1206, -1;
	selp.b32 	%r1365, -2147483648, -1, %p43;
	xor.b32  	%r1366, %r1365, %r1206;
	setp.eq.s32 	%p44, %r1366, 2147483647;
	selp.b32 	%r1130, -2147483648, %r1366, %p44;
	// begin inline asm
	shr.b32 %r1129, %r1130, %r1056;
	// end inline asm
	and.b32  	%r1367, %r1069, %r1129;
	and.b32  	%r1368, %r1367, 3;
	shr.u32 	%r1369, %r1367, 2;
	mad.lo.s32 	%r1370, %r1369, 768, %r5;
	add.s32 	%r1371, %r1370, %r1368;
	ld.shared.u8 	%rs119, [%r1371];
	add.s16 	%rs120, %rs119, 1;
	st.shared.u8 	[%r1371], %rs120;
	setp.gt.s32 	%p45, %r1207, -1;
	selp.b32 	%r1372, -2147483648, -1, %p45;
	xor.b32  	%r1373, %r1372, %r1207;
	setp.eq.s32 	%p46, %r1373, 2147483647;
	selp.b32 	%r1133, -2147483648, %r1373, %p46;
	// begin inline asm
	shr.b32 %r1132, %r1133, %r1056;
	// end inline asm
	and.b32  	%r1374, %r1069, %r1132;
	and.b32  	%r1375, %r1374, 3;
	shr.u32 	%r1376, %r1374, 2;
	mad.lo.s32 	%r1377, %r1376, 768, %r5;
	add.s32 	%r1378, %r1377, %r1375;
	ld.shared.u8 	%rs121, [%r1378];
	add.s16 	%rs122, %rs121, 1;
	st.shared.u8 	[%r1378], %rs122;
	setp.gt.s32 	%p47, %r1208, -1;
	selp.b32 	%r1379, -2147483648, -1, %p47;
	xor.b32  	%r1380, %r1379, %r1208;
	setp.eq.s32 	%p48, %r1380, 2147483647;
	selp.b32 	%r1136, -2147483648, %r1380, %p48;
	// begin inline asm
	shr.b32 %r1135, %r1136, %r1056;
	// end inline asm
	and.b32  	%r1381, %r1069, %r1135;
	and.b32  	%r1382, %r1381, 3;
	shr.u32 	%r1383, %r1381, 2;
	mad.lo.s32 	%r1384, %r1383, 768, %r5;
	add.s32 	%r1385, %r1384, %r1382;
	ld.shared.u8 	%rs123, [%r1385];
	add.s16 	%rs124, %rs123, 1;
	st.shared.u8 	[%r1385], %rs124;
	setp.gt.s32 	%p49, %r1209, -1;
	selp.b32 	%r1386, -2147483648, -1, %p49;
	xor.b32  	%r1387, %r1386, %r1209;
	setp.eq.s32 	%p50, %r1387, 2147483647;
	selp.b32 	%r1139, -2147483648, %r1387, %p50;
	// begin inline asm
	shr.b32 %r1138, %r1139, %r1056;
	// end inline asm
	and.b32  	%r1388, %r1069, %r1138;
	and.b32  	%r1389, %r1388, 3;
	shr.u32 	%r1390, %r1388, 2;
	mad.lo.s32 	%r1391, %r1390, 768, %r5;
	add.s32 	%r1392, %r1391, %r1389;
	ld.shared.u8 	%rs125, [%r1392];
	add.s16 	%rs126, %rs125, 1;
	st.shared.u8 	[%r1392], %rs126;
	setp.gt.s32 	%p51, %r1210, -1;
	selp.b32 	%r1393, -2147483648, -1, %p51;
	xor.b32  	%r1394, %r1393, %r1210;
	setp.eq.s32 	%p52, %r1394, 2147483647;
	selp.b32 	%r1142, -2147483648, %r1394, %p52;
	// begin inline asm
	shr.b32 %r1141, %r1142, %r1056;
	// end inline asm
	and.b32  	%r1395, %r1069, %r1141;
	and.b32  	%r1396, %r1395, 3;
	shr.u32 	%r1397, %r1395, 2;
	mad.lo.s32 	%r1398, %r1397, 768, %r5;
	add.s32 	%r1399, %r1398, %r1396;
	ld.shared.u8 	%rs127, [%r1399];
	add.s16 	%rs128, %rs127, 1;
	st.shared.u8 	[%r1399], %rs128;
	setp.gt.s32 	%p53, %r1211, -1;
	selp.b32 	%r1400, -2147483648, -1, %p53;
	xor.b32  	%r1401, %r1400, %r1211;
	setp.eq.s32 	%p54, %r1401, 2147483647;
	selp.b32 	%r1145, -2147483648, %r1401, %p54;
	// begin inline asm
	shr.b32 %r1144, %r1145, %r1056;
	// end inline asm
	and.b32  	%r1402, %r1069, %r1144;
	and.b32  	%r1403, %r1402, 3;
	shr.u32 	%r1404, %r1402, 2;
	mad.lo.s32 	%r1405, %r1404, 768, %r5;
	add.s32 	%r1406, %r1405, %r1403;
	ld.shared.u8 	%rs129, [%r1406];
	add.s16 	%rs130, %rs129, 1;
	st.shared.u8 	[%r1406], %rs130;
	setp.gt.s32 	%p55, %r1212, -1;
	selp.b32 	%r1407, -2147483648, -1, %p55;
	xor.b32  	%r1408, %r1407, %r1212;
	setp.eq.s32 	%p56, %r1408, 2147483647;
	selp.b32 	%r1148, -2147483648, %r1408, %p56;
	// begin inline asm
	shr.b32 %r1147, %r1148, %r1056;
	// end inline asm
	and.b32  	%r1409, %r1069, %r1147;
	and.b32  	%r1410, %r1409, 3;
	shr.u32 	%r1411, %r1409, 2;
	mad.lo.s32 	%r1412, %r1411, 768, %r5;
	add.s32 	%r1413, %r1412, %r1410;
	ld.shared.u8 	%rs131, [%r1413];
	add.s16 	%rs132, %rs131, 1;
	st.shared.u8 	[%r1413], %rs132;
	setp.gt.s32 	%p57, %r1213, -1;
	selp.b32 	%r1414, -2147483648, -1, %p57;
	xor.b32  	%r1415, %r1414, %r1213;
	setp.eq.s32 	%p58, %r1415, 2147483647;
	selp.b32 	%r1151, -2147483648, %r1415, %p58;
	// begin inline asm
	shr.b32 %r1150, %r1151, %r1056;
	// end inline asm
	and.b32  	%r1416, %r1069, %r1150;
	and.b32  	%r1417, %r1416, 3;
	shr.u32 	%r1418, %r1416, 2;
	mad.lo.s32 	%r1419, %r1418, 768, %r5;
	add.s32 	%r1420, %r1419, %r1417;
	ld.shared.u8 	%rs133, [%r1420];
	add.s16 	%rs134, %rs133, 1;
	st.shared.u8 	[%r1420], %rs134;
	setp.gt.s32 	%p59, %r1214, -1;
	selp.b32 	%r1421, -2147483648, -1, %p59;
	xor.b32  	%r1422, %r1421, %r1214;
	setp.eq.s32 	%p60, %r1422, 2147483647;
	selp.b32 	%r1154, -2147483648, %r1422, %p60;
	// begin inline asm
	shr.b32 %r1153, %r1154, %r1056;
	// end inline asm
	and.b32  	%r1423, %r1069, %r1153;
	and.b32  	%r1424, %r1423, 3;
	shr.u32 	%r1425, %r1423, 2;
	mad.lo.s32 	%r1426, %r1425, 768, %r5;
	add.s32 	%r1427, %r1426, %r1424;
	ld.shared.u8 	%rs135, [%r1427];
	add.s16 	%rs136, %rs135, 1;
	st.shared.u8 	[%r1427], %rs136;
	setp.gt.s32 	%p61, %r1215, -1;
	selp.b32 	%r1428, -2147483648, -1, %p61;
	xor.b32  	%r1429, %r1428, %r1215;
	setp.eq.s32 	%p62, %r1429, 2147483647;
	selp.b32 	%r1157, -2147483648, %r1429, %p62;
	// begin inline asm
	shr.b32 %r1156, %r1157, %r1056;
	// end inline asm
	and.b32  	%r1430, %r1069, %r1156;
	and.b32  	%r1431, %r1430, 3;
	shr.u32 	%r1432, %r1430, 2;
	mad.lo.s32 	%r1433, %r1432, 768, %r5;
	add.s32 	%r1434, %r1433, %r1431;
	ld.shared.u8 	%rs137, [%r1434];
	add.s16 	%rs138, %rs137, 1;
	st.shared.u8 	[%r1434], %rs138;
	setp.gt.s32 	%p63, %r1216, -1;
	selp.b32 	%r1435, -2147483648, -1, %p63;
	xor.b32  	%r1436, %r1435, %r1216;
	setp.eq.s32 	%p64, %r1436, 2147483647;
	selp.b32 	%r1160, -2147483648, %r1436, %p64;
	// begin inline asm
	shr.b32 %r1159, %r1160, %r1056;
	// end inline asm
	and.b32  	%r1437, %r1069, %r1159;
	and.b32  	%r1438, %r1437, 3;
	shr.u32 	%r1439, %r1437, 2;
	mad.lo.s32 	%r1440, %r1439, 768, %r5;
	add.s32 	%r1441, %r1440, %r1438;
	ld.shared.u8 	%rs139, [%r1441];
	add.s16 	%rs140, %rs139, 1;
	st.shared.u8 	[%r1441], %rs140;
	setp.gt.s32 	%p65, %r1217, -1;
	selp.b32 	%r1442, -2147483648, -1, %p65;
	xor.b32  	%r1443, %r1442, %r1217;
	setp.eq.s32 	%p66, %r1443, 2147483647;
	selp.b32 	%r1163, -2147483648, %r1443, %p66;
	// begin inline asm
	shr.b32 %r1162, %r1163, %r1056;
	// end inline asm
	and.b32  	%r1444, %r1069, %r1162;
	and.b32  	%r1445, %r1444, 3;
	shr.u32 	%r1446, %r1444, 2;
	mad.lo.s32 	%r1447, %r1446, 768, %r5;
	add.s32 	%r1448, %r1447, %r1445;
	ld.shared.u8 	%rs141, [%r1448];
	add.s16 	%rs142, %rs141, 1;
	st.shared.u8 	[%r1448], %rs142;
	setp.gt.s32 	%p67, %r1218, -1;
	selp.b32 	%r1449, -2147483648, -1, %p67;
	xor.b32  	%r1450, %r1449, %r1218;
	setp.eq.s32 	%p68, %r1450, 2147483647;
	selp.b32 	%r1166, -2147483648, %r1450, %p68;
	// begin inline asm
	shr.b32 %r1165, %r1166, %r1056;
	// end inline asm
	and.b32  	%r1451, %r1069, %r1165;
	and.b32  	%r1452, %r1451, 3;
	shr.u32 	%r1453, %r1451, 2;
	mad.lo.s32 	%r1454, %r1453, 768, %r5;
	add.s32 	%r1455, %r1454, %r1452;
	ld.shared.u8 	%rs143, [%r1455];
	add.s16 	%rs144, %rs143, 1;
	st.shared.u8 	[%r1455], %rs144;
	setp.gt.s32 	%p69, %r1219, -1;
	selp.b32 	%r1456, -2147483648, -1, %p69;
	xor.b32  	%r1457, %r1456, %r1219;
	setp.eq.s32 	%p70, %r1457, 2147483647;
	selp.b32 	%r1169, -2147483648, %r1457, %p70;
	// begin inline asm
	shr.b32 %r1168, %r1169, %r1056;
	// end inline asm
	and.b32  	%r1458, %r1069, %r1168;
	and.b32  	%r1459, %r1458, 3;
	shr.u32 	%r1460, %r1458, 2;
	mad.lo.s32 	%r1461, %r1460, 768, %r5;
	add.s32 	%r1462, %r1461, %r1459;
	ld.shared.u8 	%rs145, [%r1462];
	add.s16 	%rs146, %rs145, 1;
	st.shared.u8 	[%r1462], %rs146;
	setp.gt.s32 	%p71, %r1220, -1;
	selp.b32 	%r1463, -2147483648, -1, %p71;
	xor.b32  	%r1464, %r1463, %r1220;
	setp.eq.s32 	%p72, %r1464, 2147483647;
	selp.b32 	%r1172, -2147483648, %r1464, %p72;
	// begin inline asm
	shr.b32 %r1171, %r1172, %r1056;
	// end inline asm
	and.b32  	%r1465, %r1069, %r1171;
	and.b32  	%r1466, %r1465, 3;
	shr.u32 	%r1467, %r1465, 2;
	mad.lo.s32 	%r1468, %r1467, 768, %r5;
	add.s32 	%r1469, %r1468, %r1466;
	ld.shared.u8 	%rs147, [%r1469];
	add.s16 	%rs148, %rs147, 1;
	st.shared.u8 	[%r1469], %rs148;
	setp.gt.s32 	%p73, %r1221, -1;
	selp.b32 	%r1470, -2147483648, -1, %p73;
	xor.b32  	%r1471, %r1470, %r1221;
	setp.eq.s32 	%p74, %r1471, 2147483647;
	selp.b32 	%r1175, -2147483648, %r1471, %p74;
	// begin inline asm
	shr.b32 %r1174, %r1175, %r1056;
	// end inline asm
	and.b32  	%r1472, %r1069, %r1174;
	and.b32  	%r1473, %r1472, 3;
	shr.u32 	%r1474, %r1472, 2;
	mad.lo.s32 	%r1475, %r1474, 768, %r5;
	add.s32 	%r1476, %r1475, %r1473;
	ld.shared.u8 	%rs149, [%r1476];
	add.s16 	%rs150, %rs149, 1;
	st.shared.u8 	[%r1476], %rs150;
	setp.gt.s32 	%p75, %r1222, -1;
	selp.b32 	%r1477, -2147483648, -1, %p75;
	xor.b32  	%r1478, %r1477, %r1222;
	setp.eq.s32 	%p76, %r1478, 2147483647;
	selp.b32 	%r1178, -2147483648, %r1478, %p76;
	// begin inline asm
	shr.b32 %r1177, %r1178, %r1056;
	// end inline asm
	and.b32  	%r1479, %r1069, %r1177;
	and.b32  	%r1480, %r1479, 3;
	shr.u32 	%r1481, %r1479, 2;
	mad.lo.s32 	%r1482, %r1481, 768, %r5;
	add.s32 	%r1483, %r1482, %r1480;
	ld.shared.u8 	%rs151, [%r1483];
	add.s16 	%rs152, %rs151, 1;
	st.shared.u8 	[%r1483], %rs152;
	setp.gt.s32 	%p77, %r1223, -1;
	selp.b32 	%r1484, -2147483648, -1, %p77;
	xor.b32  	%r1485, %r1484, %r1223;
	setp.eq.s32 	%p78, %r1485, 2147483647;
	selp.b32 	%r1181, -2147483648, %r1485, %p78;
	// begin inline asm
	shr.b32 %r1180, %r1181, %r1056;
	// end inline asm
	and.b32  	%r1486, %r1069, %r1180;
	and.b32  	%r1487, %r1486, 3;
	shr.u32 	%r1488, %r1486, 2;
	mad.lo.s32 	%r1489, %r1488, 768, %r5;
	add.s32 	%r1490, %r1489, %r1487;
	ld.shared.u8 	%rs153, [%r1490];
	add.s16 	%rs154, %rs153, 1;
	st.shared.u8 	[%r1490], %rs154;
	setp.gt.s32 	%p79, %r1224, -1;
	selp.b32 	%r1491, -2147483648, -1, %p79;
	xor.b32  	%r1492, %r1491, %r1224;
	setp.eq.s32 	%p80, %r1492, 2147483647;
	selp.b32 	%r1184, -2147483648, %r1492, %p80;
	// begin inline asm
	shr.b32 %r1183, %r1184, %r1056;
	// end inline asm
	and.b32  	%r1493, %r1069, %r1183;
	and.b32  	%r1494, %r1493, 3;
	shr.u32 	%r1495, %r1493, 2;
	mad.lo.s32 	%r1496, %r1495, 768, %r5;
	add.s32 	%r1497, %r1496, %r1494;
	ld.shared.u8 	%rs155, [%r1497];
	add.s16 	%rs156, %rs155, 1;
	st.shared.u8 	[%r1497], %rs156;
	add.s32 	%r5170, %r5170, 7488;
	add.s32 	%r5185, %r5185, -7488;
	add.s32 	%r5184, %r5184, -7488;
	setp.ne.s32 	%p81, %r5185, -44928;
	@%p81 bra 	$L__BB2_4;
	setp.gt.u32 	%p82, %r4, 511;
	bar.sync 	0;
	// begin inline asm
	mov.u32 %r1498, %laneid;
	// end inline asm
	shl.b32 	%r1499, %r1498, 2;
	add.s32 	%r41, %r6, %r1499;
	@%p82 bra 	$L__BB2_7;
	ld.shared.u32 	%r1500, [%r41];
	bfe.u32 	%r1501, %r1500, 0, 8;
	add.s32 	%r1502, %r5169, %r1501;
	bfe.u32 	%r1503, %r1500, 8, 8;
	add.s32 	%r1504, %r5168, %r1503;
	bfe.u32 	%r1505, %r1500, 16, 8;
	add.s32 	%r1506, %r5167, %r1505;
	bfe.u32 	%r1507, %r1500, 24, 8;
	add.s32 	%r1508, %r5166, %r1507;
	ld.shared.u32 	%r1509, [%r41+128];
	bfe.u32 	%r1510, %r1509, 0, 8;
	add.s32 	%r1511, %r1502, %r1510;
	bfe.u32 	%r1512, %r1509, 8, 8;
	add.s32 	%r1513, %r1504, %r1512;
	bfe.u32 	%r1514, %r1509, 16, 8;
	add.s32 	%r1515, %r1506, %r1514;
	bfe.u32 	%r1516, %r1509, 24, 8;
	add.s32 	%r1517, %r1508, %r1516;
	ld.shared.u32 	%r1518, [%r41+256];
	bfe.u32 	%r1519, %r1518, 0, 8;
	add.s32 	%r1520, %r1511, %r1519;
	bfe.u32 	%r1521, %r1518, 8, 8;
	add.s32 	%r1522, %r1513, %r1521;
	bfe.u32 	%r1523, %r1518, 16, 8;
	add.s32 	%r1524, %r1515, %r1523;
	bfe.u32 	%r1525, %r1518, 24, 8;
	add.s32 	%r1526, %r1517, %r1525;
	ld.shared.u32 	%r1527, [%r41+384];
	bfe.u32 	%r1528, %r1527, 0, 8;
	add.s32 	%r1529, %r1520, %r1528;
	bfe.u32 	%r1530, %r1527, 8, 8;
	add.s32 	%r1531, %r1522, %r1530;
	bfe.u32 	%r1532, %r1527, 16, 8;
	add.s32 	%r1533, %r1524, %r1532;
	bfe.u32 	%r1534, %r1527, 24, 8;
	add.s32 	%r1535, %r1526, %r1534;
	ld.shared.u32 	%r1536, [%r41+512];
	bfe.u32 	%r1537, %r1536, 0, 8;
	add.s32 	%r1538, %r1529, %r1537;
	bfe.u32 	%r1539, %r1536, 8, 8;
	add.s32 	%r1540, %r1531, %r1539;
	bfe.u32 	%r1541, %r1536, 16, 8;
	add.s32 	%r1542, %r1533, %r1541;
	bfe.u32 	%r1543, %r1536, 24, 8;
	add.s32 	%r1544, %r1535, %r1543;
	ld.shared.u32 	%r1545, [%r41+640];
	bfe.u32 	%r1546, %r1545, 0, 8;
	add.s32 	%r5169, %r1538, %r1546;
	bfe.u32 	%r1547, %r1545, 8, 8;
	add.s32 	%r5168, %r1540, %r1547;
	bfe.u32 	%r1548, %r1545, 16, 8;
	add.s32 	%r5167, %r1542, %r1548;
	bfe.u32 	%r1549, %r1545, 24, 8;
	add.s32 	%r5166, %r1544, %r1549;
$L__BB2_7:
	setp.gt.u32 	%p83, %r4, 319;
	@%p83 bra 	$L__BB2_9;
	ld.shared.u32 	%r1550, [%r41+4608];
	bfe.u32 	%r1551, %r1550, 0, 8;
	add.s32 	%r1552, %r5194, %r1551;
	bfe.u32 	%r1553, %r1550, 8, 8;
	add.s32 	%r1554, %r5193, %r1553;
	bfe.u32 	%r1555, %r1550, 16, 8;
	add.s32 	%r1556, %r5192, %r1555;
	bfe.u32 	%r1557, %r1550, 24, 8;
	add.s32 	%r1558, %r5191, %r1557;
	ld.shared.u32 	%r1559, [%r41+4736];
	bfe.u32 	%r1560, %r1559, 0, 8;
	add.s32 	%r1561, %r1552, %r1560;
	bfe.u32 	%r1562, %r1559, 8, 8;
	add.s32 	%r1563, %r1554, %r1562;
	bfe.u32 	%r1564, %r1559, 16, 8;
	add.s32 	%r1565, %r1556, %r1564;
	bfe.u32 	%r1566, %r1559, 24, 8;
	add.s32 	%r1567, %r1558, %r1566;
	ld.shared.u32 	%r1568, [%r41+4864];
	bfe.u32 	%r1569, %r1568, 0, 8;
	add.s32 	%r1570, %r1561, %r1569;
	bfe.u32 	%r1571, %r1568, 8, 8;
	add.s32 	%r1572, %r1563, %r1571;
	bfe.u32 	%r1573, %r1568, 16, 8;
	add.s32 	%r1574, %r1565, %r1573;
	bfe.u32 	%r1575, %r1568, 24, 8;
	add.s32 	%r1576, %r1567, %r1575;
	ld.shared.u32 	%r1577, [%r41+4992];
	bfe.u32 	%r1578, %r1577, 0, 8;
	add.s32 	%r1579, %r1570, %r1578;
	bfe.u32 	%r1580, %r1577, 8, 8;
	add.s32 	%r1581, %r1572, %r1580;
	bfe.u32 	%r1582, %r1577, 16, 8;
	add.s32 	%r1583, %r1574, %r1582;
	bfe.u32 	%r1584, %r1577, 24, 8;
	add.s32 	%r1585, %r1576, %r1584;
	ld.shared.u32 	%r1586, [%r41+5120];
	bfe.u32 	%r1587, %r1586, 0, 8;
	add.s32 	%r1588, %r1579, %r1587;
	bfe.u32 	%r1589, %r1586, 8, 8;
	add.s32 	%r1590, %r1581, %r1589;
	bfe.u32 	%r1591, %r1586, 16, 8;
	add.s32 	%r1592, %r1583, %r1591;
	bfe.u32 	%r1593, %r1586, 24, 8;
	add.s32 	%r1594, %r1585, %r1593;
	ld.shared.u32 	%r1595, [%r41+5248];
	bfe.u32 	%r1596, %r1595, 0, 8;
	add.s32 	%r5194, %r1588, %r1596;
	bfe.u32 	%r1597, %r1595, 8, 8;
	add.s32 	%r5193, %r1590, %r1597;
	bfe.u32 	%r1598, %r1595, 16, 8;
	add.s32 	%r5192, %r1592, %r1598;
	bfe.u32 	%r1599, %r1595, 24, 8;
	add.s32 	%r5191, %r1594, %r1599;
$L__BB2_9:
	setp.gt.u32 	%p84, %r4, 127;
	@%p84 bra 	$L__BB2_11;
	ld.shared.u32 	%r1600, [%r41+9216];
	bfe.u32 	%r1601, %r1600, 0, 8;
	add.s32 	%r1602, %r5198, %r1601;
	bfe.u32 	%r1603, %r1600, 8, 8;
	add.s32 	%r1604, %r5197, %r1603;
	bfe.u32 	%r1605, %r1600, 16, 8;
	add.s32 	%r1606, %r5196, %r1605;
	bfe.u32 	%r1607, %r1600, 24, 8;
	add.s32 	%r1608, %r5195, %r1607;
	ld.shared.u32 	%r1609, [%r41+9344];
	bfe.u32 	%r1610, %r1609, 0, 8;
	add.s32 	%r1611, %r1602, %r1610;
	bfe.u32 	%r1612, %r1609, 8, 8;
	add.s32 	%r1613, %r1604, %r1612;
	bfe.u32 	%r1614, %r1609, 16, 8;
	add.s32 	%r1615, %r1606, %r1614;
	bfe.u32 	%r1616, %r1609, 24, 8;
	add.s32 	%r1617, %r1608, %r1616;
	ld.shared.u32 	%r1618, [%r41+9472];
	bfe.u32 	%r1619, %r1618, 0, 8;
	add.s32 	%r1620, %r1611, %r1619;
	bfe.u32 	%r1621, %r1618, 8, 8;
	add.s32 	%r1622, %r1613, %r1621;
	bfe.u32 	%r1623, %r1618, 16, 8;
	add.s32 	%r1624, %r1615, %r1623;
	bfe.u32 	%r1625, %r1618, 24, 8;
	add.s32 	%r1626, %r1617, %r1625;
	ld.shared.u32 	%r1627, [%r41+9600];
	bfe.u32 	%r1628, %r1627, 0, 8;
	add.s32 	%r1629, %r1620, %r1628;
	bfe.u32 	%r1630, %r1627, 8, 8;
	add.s32 	%r1631, %r1622, %r1630;
	bfe.u32 	%r1632, %r1627, 16, 8;
	add.s32 	%r1633, %r1624, %r1632;
	bfe.u32 	%r1634, %r1627, 24, 8;
	add.s32 	%r1635, %r1626, %r1634;
	ld.shared.u32 	%r1636, [%r41+9728];
	bfe.u32 	%r1637, %r1636, 0, 8;
	add.s32 	%r1638, %r1629, %r1637;
	bfe.u32 	%r1639, %r1636, 8, 8;
	add.s32 	%r1640, %r1631, %r1639;
	bfe.u32 	%r1641, %r1636, 16, 8;
	add.s32 	%r1642, %r1633, %r1641;
	bfe.u32 	%r1643, %r1636, 24, 8;
	add.s32 	%r1644, %r1635, %r1643;
	ld.shared.u32 	%r1645, [%r41+9856];
	bfe.u32 	%r1646, %r1645, 0, 8;
	add.s32 	%r5198, %r1638, %r1646;
	bfe.u32 	%r1647, %r1645, 8, 8;
	add.s32 	%r5197, %r1640, %r1647;
	bfe.u32 	%r1648, %r1645, 16, 8;
	add.s32 	%r5196, %r1642, %r1648;
	bfe.u32 	%r1649, %r1645, 24, 8;
	add.s32 	%r5195, %r1644, %r1649;
$L__BB2_11:
	bar.sync 	0;
	mov.b32 	%r1650, 0;
	st.shared.u32 	[%r5], %r1650;
	st.shared.u32 	[%r5+768], %r1650;
	st.shared.u32 	[%r5+1536], %r1650;
	st.shared.u32 	[%r5+2304], %r1650;
	st.shared.u32 	[%r5+3072], %r1650;
	st.shared.u32 	[%r5+3840], %r1650;
	st.shared.u32 	[%r5+4608], %r1650;
	st.shared.u32 	[%r5+5376], %r1650;
	st.shared.u32 	[%r5+6144], %r1650;
	st.shared.u32 	[%r5+6912], %r1650;
	st.shared.u32 	[%r5+7680], %r1650;
	st.shared.u32 	[%r5+8448], %r1650;
	st.shared.u32 	[%r5+9216], %r1650;
	st.shared.u32 	[%r5+9984], %r1650;
	st.shared.u32 	[%r5+10752], %r1650;
	st.shared.u32 	[%r5+11520], %r1650;
	setp.gt.s32 	%p85, %r5184, 44927;
	@%p85 bra 	$L__BB2_3;
$L__BB2_12:
	sub.s32 	%r5202, %r2, %r5170;
	setp.lt.s32 	%p86, %r5202, 7488;
	@%p86 bra 	$L__BB2_15;
	add.s64 	%rd7, %rd1, 14592;
$L__BB2_14:
	cvt.s64.s32 	%rd38, %r5170;
	add.s64 	%rd39, %rd5, %rd38;
	shl.b64 	%rd40, %rd39, 2;
	add.s64 	%rd41, %rd7, %rd40;
	ld.global.u32 	%r1771, [%rd41+-14592];
	ld.global.u32 	%r1772, [%rd41+-13824];
	ld.global.u32 	%r1773, [%rd41+-13056];
	ld.global.u32 	%r1774, [%rd41+-12288];
	ld.global.u32 	%r1775, [%rd41+-11520];
	ld.global.u32 	%r1776, [%rd41+-10752];
	ld.global.u32 	%r1777, [%rd41+-9984];
	ld.global.u32 	%r1778, [%rd41+-9216];
	ld.global.u32 	%r1779, [%rd41+-8448];
	ld.global.u32 	%r1780, [%rd41+-7680];
	ld.global.u32 	%r1781, [%rd41+-6912];
	ld.global.u32 	%r1782, [%rd41+-6144];
	ld.global.u32 	%r1783, [%rd41+-5376];
	ld.global.u32 	%r1784, [%rd41+-4608];
	ld.global.u32 	%r1785, [%rd41+-3840];
	ld.global.u32 	%r1786, [%rd41+-3072];
	ld.global.u32 	%r1787, [%rd41+-2304];
	ld.global.u32 	%r1788, [%rd41+-1536];
	ld.global.u32 	%r1789, [%rd41+-768];
	ld.global.u32 	%r1790, [%rd41];
	ld.global.u32 	%r1791, [%rd41+768];
	ld.global.u32 	%r1792, [%rd41+1536];
	ld.global.u32 	%r1793, [%rd41+2304];
	ld.global.u32 	%r1794, [%rd41+3072];
	ld.global.u32 	%r1795, [%rd41+3840];
	ld.global.u32 	%r1796, [%rd41+4608];
	ld.global.u32 	%r1797, [%rd41+5376];
	ld.global.u32 	%r1798, [%rd41+6144];
	ld.global.u32 	%r1799, [%rd41+6912];
	ld.global.u32 	%r1800, [%rd41+7680];
	ld.global.u32 	%r1801, [%rd41+8448];
	ld.global.u32 	%r1802, [%rd41+9216];
	ld.global.u32 	%r1803, [%rd41+9984];
	ld.global.u32 	%r1804, [%rd41+10752];
	ld.global.u32 	%r1805, [%rd41+11520];
	ld.global.u32 	%r1806, [%rd41+12288];
	ld.global.u32 	%r1807, [%rd41+13056];
	ld.global.u32 	%r1808, [%rd41+13824];
	ld.global.u32 	%r1809, [%rd41+14592];
	bar.sync 	0;
	setp.gt.s32 	%p87, %r1771, -1;
	selp.b32 	%r1810, -2147483648, -1, %p87;
	xor.b32  	%r1811, %r1810, %r1771;
	setp.eq.s32 	%p88, %r1811, 2147483647;
	selp.b32 	%r1652, -2147483648, %r1811, %p88;
	// begin inline asm
	shr.b32 %r1651, %r1652, %r1056;
	// end inline asm
	mov.b32 	%r1655, 0;
	// begin inline asm
	bmsk.clamp.b32 %r1654, %r1655, %r1057;
	// end inline asm
	and.b32  	%r1812, %r1654, %r1651;
	and.b32  	%r1813, %r1812, 3;
	shr.u32 	%r1814, %r1812, 2;
	mad.lo.s32 	%r1815, %r1814, 768, %r5;
	add.s32 	%r1816, %r1815, %r1813;
	ld.shared.u8 	%rs157, [%r1816];
	add.s16 	%rs158, %rs157, 1;
	st.shared.u8 	[%r1816], %rs158;
	setp.gt.s32 	%p89, %r1772, -1;
	selp.b32 	%r1817, -2147483648, -1, %p89;
	xor.b32  	%r1818, %r1817, %r1772;
	setp.eq.s32 	%p90, %r1818, 2147483647;
	selp.b32 	%r1658, -2147483648, %r1818, %p90;
	// begin inline asm
	shr.b32 %r1657, %r1658, %r1056;
	// end inline asm
	and.b32  	%r1819, %r1654, %r1657;
	and.b32  	%r1820, %r1819, 3;
	shr.u32 	%r1821, %r1819, 2;
	mad.lo.s32 	%r1822, %r1821, 768, %r5;
	add.s32 	%r1823, %r1822, %r1820;
	ld.shared.u8 	%rs159, [%r1823];
	add.s16 	%rs160, %rs159, 1;
	st.shared.u8 	[%r1823], %rs160;
	setp.gt.s32 	%p91, %r1773, -1;
	selp.b32 	%r1824, -2147483648, -1, %p91;
	xor.b32  	%r1825, %r1824, %r1773;
	setp.eq.s32 	%p92, %r1825, 2147483647;
	selp.b32 	%r1661, -2147483648, %r1825, %p92;
	// begin inline asm
	shr.b32 %r1660, %r1661, %r1056;
	// end inline asm
	and.b32  	%r1826, %r1654, %r1660;
	and.b32  	%r1827, %r1826, 3;
	shr.u32 	%r1828, %r1826, 2;
	mad.lo.s32 	%r1829, %r1828, 768, %r5;
	add.s32 	%r1830, %r1829, %r1827;
	ld.shared.u8 	%rs161, [%r1830];
	add.s16 	%rs162, %rs161, 1;
	st.shared.u8 	[%r1830], %rs162;
	setp.gt.s32 	%p93, %r1774, -1;
	selp.b32 	%r1831, -2147483648, -1, %p93;
	xor.b32  	%r1832, %r1831, %r1774;
	setp.eq.s32 	%p94, %r1832, 2147483647;
	selp.b32 	%r1664, -2147483648, %r1832, %p94;
	// begin inline asm
	shr.b32 %r1663, %r1664, %r1056;
	// end inline asm
	and.b32  	%r1833, %r1654, %r1663;
	and.b32  	%r1834, %r1833, 3;
	shr.u32 	%r1835, %r1833, 2;
	mad.lo.s32 	%r1836, %r1835, 768, %r5;
	add.s32 	%r1837, %r1836, %r1834;
	ld.shared.u8 	%rs163, [%r1837];
	add.s16 	%rs164, %rs163, 1;
	st.shared.u8 	[%r1837], %rs164;
	setp.gt.s32 	%p95, %r1775, -1;
	selp.b32 	%r1838, -2147483648, -1, %p95;
	xor.b32  	%r1839, %r1838, %r1775;
	setp.eq.s32 	%p96, %r1839, 2147483647;
	selp.b32 	%r1667, -2147483648, %r1839, %p96;
	// begin inline asm
	shr.b32 %r1666, %r1667, %r1056;
	// end inline asm
	and.b32  	%r1840, %r1654, %r1666;
	and.b32  	%r1841, %r1840, 3;
	shr.u32 	%r1842, %r1840, 2;
	mad.lo.s32 	%r1843, %r1842, 768, %r5;
	add.s32 	%r1844, %r1843, %r1841;
	ld.shared.u8 	%rs165, [%r1844];
	add.s16 	%rs166, %rs165, 1;
	st.shared.u8 	[%r1844], %rs166;
	setp.gt.s32 	%p97, %r1776, -1;
	selp.b32 	%r1845, -2147483648, -1, %p97;
	xor.b32  	%r1846, %r1845, %r1776;
	setp.eq.s32 	%p98, %r1846, 2147483647;
	selp.b32 	%r1670, -2147483648, %r1846, %p98;
	// begin inline asm
	shr.b32 %r1669, %r1670, %r1056;
	// end inline asm
	and.b32  	%r1847, %r1654, %r1669;
	and.b32  	%r1848, %r1847, 3;
	shr.u32 	%r1849, %r1847, 2;
	mad.lo.s32 	%r1850, %r1849, 768, %r5;
	add.s32 	%r1851, %r1850, %r1848;
	ld.shared.u8 	%rs167, [%r1851];
	add.s16 	%rs168, %rs167, 1;
	st.shared.u8 	[%r1851], %rs168;
	setp.gt.s32 	%p99, %r1777, -1;
	selp.b32 	%r1852, -2147483648, -1, %p99;
	xor.b32  	%r1853, %r1852, %r1777;
	setp.eq.s32 	%p100, %r1853, 2147483647;
	selp.b32 	%r1673, -2147483648, %r1853, %p100;
	// begin inline asm
	shr.b32 %r1672, %r1673, %r1056;
	// end inline asm
	and.b32  	%r1854, %r1654, %r1672;
	and.b32  	%r1855, %r1854, 3;
	shr.u32 	%r1856, %r1854, 2;
	mad.lo.s32 	%r1857, %r1856, 768, %r5;
	add.s32 	%r1858, %r1857, %r1855;
	ld.shared.u8 	%rs169, [%r1858];
	add.s16 	%rs170, %rs169, 1;
	st.shared.u8 	[%r1858], %rs170;
	setp.gt.s32 	%p101, %r1778, -1;
	selp.b32 	%r1859, -2147483648, -1, %p101;
	xor.b32  	%r1860, %r1859, %r1778;
	setp.eq.s32 	%p102, %r1860, 2147483647;
	selp.b32 	%r1676, -2147483648, %r1860, %p102;
	// begin inline asm
	shr.b32 %r1675, %r1676, %r1056;
	// end inline asm
	and.b32  	%r1861, %r1654, %r1675;
	and.b32  	%r1862, %r1861, 3;
	shr.u32 	%r1863, %r1861, 2;
	mad.lo.s32 	%r1864, %r1863, 768, %r5;
	add.s32 	%r1865, %r1864, %r1862;
	ld.shared.u8 	%rs171, [%r1865];
	add.s16 	%rs172, %rs171, 1;
	st.shared.u8 	[%r1865], %rs172;
	setp.gt.s32 	%p103, %r1779, -1;
	selp.b32 	%r1866, -2147483648, -1, %p103;
	xor.b32  	%r1867, %r1866, %r1779;
	setp.eq.s32 	%p104, %r1867, 2147483647;
	selp.b32 	%r1679, -2147483648, %r1867, %p104;
	// begin inline asm
	shr.b32 %r1678, %r1679, %r1056;
	// end inline asm
	and.b32  	%r1868, %r1654, %r1678;
	and.b32  	%r1869, %r1868, 3;
	shr.u32 	%r1870, %r1868, 2;
	mad.lo.s32 	%r1871, %r1870, 768, %r5;
	add.s32 	%r1872, %r1871, %r1869;
	ld.shared.u8 	%rs173, [%r1872];
	add.s16 	%rs174, %rs173, 1;
	st.shared.u8 	[%r1872], %rs174;
	setp.gt.s32 	%p105, %r1780, -1;
	selp.b32 	%r1873, -2147483648, -1, %p105;
	xor.b32  	%r1874, %r1873, %r1780;
	setp.eq.s32 	%p106, %r1874, 2147483647;
	selp.b32 	%r1682, -2147483648, %r1874, %p106;
	// begin inline asm
	shr.b32 %r1681, %r1682, %r1056;
	// end inline asm
	and.b32  	%r1875, %r1654, %r1681;
	and.b32  	%r1876, %r1875, 3;
	shr.u32 	%r1877, %r1875, 2;
	mad.lo.s32 	%r1878, %r1877, 768, %r5;
	add.s32 	%r1879, %r1878, %r1876;
	ld.shared.u8 	%rs175, [%r1879];
	add.s16 	%rs176, %rs175, 1;
	st.shared.u8 	[%r1879], %rs176;
	setp.gt.s32 	%p107, %r1781, -1;
	selp.b32 	%r1880, -2147483648, -1, %p107;
	xor.b32  	%r1881, %r1880, %r1781;
	setp.eq.s32 	%p108, %r1881, 2147483647;
	selp.b32 	%r1685, -2147483648, %r1881, %p108;
	// begin inline asm
	shr.b32 %r1684, %r1685, %r1056;
	// end inline asm
	and.b32  	%r1882, %r1654, %r1684;
	and.b32  	%r1883, %r1882, 3;
	shr.u32 	%r1884, %r1882, 2;
	mad.lo.s32 	%r1885, %r1884, 768, %r5;
	add.s32 	%r1886, %r1885, %r1883;
	ld.shared.u8 	%rs177, [%r1886];
	add.s16 	%rs178, %rs177, 1;
	st.shared.u8 	[%r1886], %rs178;
	setp.gt.s32 	%p109, %r1782, -1;
	selp.b32 	%r1887, -2147483648, -1, %p109;
	xor.b32  	%r1888, %r1887, %r1782;
	setp.eq.s32 	%p110, %r1888, 2147483647;
	selp.b32 	%r1688, -2147483648, %r1888, %p110;
	// begin inline asm
	shr.b32 %r1687, %r1688, %r1056;
	// end inline asm
	and.b32  	%r1889, %r1654, %r1687;
	and.b32  	%r1890, %r1889, 3;
	shr.u32 	%r1891, %r1889, 2;
	mad.lo.s32 	%r1892, %r1891, 768, %r5;
	add.s32 	%r1893, %r1892, %r1890;
	ld.shared.u8 	%rs179, [%r1893];
	add.s16 	%rs180, %rs179, 1;
	st.shared.u8 	[%r1893], %rs180;
	setp.gt.s32 	%p111, %r1783, -1;
	selp.b32 	%r1894, -2147483648, -1, %p111;
	xor.b32  	%r1895, %r1894, %r1783;
	setp.eq.s32 	%p112, %r1895, 2147483647;
	selp.b32 	%r1691, -2147483648, %r1895, %p112;
	// begin inline asm
	shr.b32 %r1690, %r1691, %r1056;
	// end inline asm
	and.b32  	%r1896, %r1654, %r1690;
	and.b32  	%r1897, %r1896, 3;
	shr.u32 	%r1898, %r1896, 2;
	mad.lo.s32 	%r1899, %r1898, 768, %r5;
	add.s32 	%r1900, %r1899, %r1897;
	ld.shared.u8 	%rs181, [%r1900];
	add.s16 	%rs182, %rs181, 1;
	st.shared.u8 	[%r1900], %rs182;
	setp.gt.s32 	%p113, %r1784, -1;
	selp.b32 	%r1901, -2147483648, -1, %p113;
	xor.b32  	%r1902, %r1901, %r1784;
	setp.eq.s32 	%p114, %r1902, 2147483647;
	selp.b32 	%r1694, -2147483648, %r1902, %p114;
	// begin inline asm
	shr.b32 %r1693, %r1694, %r1056;
	// end inline asm
	and.b32  	%r1903, %r1654, %r1693;
	and.b32  	%r1904, %r1903, 3;
	shr.u32 	%r1905, %r1903, 2;
	mad.lo.s32 	%r1906, %r1905, 768, %r5;
	add.s32 	%r1907, %r1906, %r1904;
	ld.shared.u8 	%rs183, [%r1907];
	add.s16 	%rs184, %rs183, 1;
	st.shared.u8 	[%r1907], %rs184;
	setp.gt.s32 	%p115, %r1785, -1;
	selp.b32 	%r1908, -2147483648, -1, %p115;
	xor.b32  	%r1909, %r1908, %r1785;
	setp.eq.s32 	%p116, %r1909, 2147483647;
	selp.b32 	%r1697, -2147483648, %r1909, %p116;
	// begin inline asm
	shr.b32 %r1696, %r1697, %r1056;
	// end inline asm
	and.b32  	%r1910, %r1654, %r1696;
	and.b32  	%r1911, %r1910, 3;
	shr.u32 	%r1912, %r1910, 2;
	mad.lo.s32 	%r1913, %r1912, 768, %r5;
	add.s32 	%r1914, %r1913, %r1911;
	ld.shared.u8 	%rs185, [%r1914];
	add.s16 	%rs186, %rs185, 1;
	st.shared.u8 	[%r1914], %rs186;
	setp.gt.s32 	%p117, %r1786, -1;
	selp.b32 	%r1915, -2147483648, -1, %p117;
	xor.b32  	%r1916, %r1915, %r1786;
	setp.eq.s32 	%p118, %r1916, 2147483647;
	selp.b32 	%r1700, -2147483648, %r1916, %p118;
	// begin inline asm
	shr.b32 %r1699, %r1700, %r1056;
	// end inline asm
	and.b32  	%r1917, %r1654, %r1699;
	and.b32  	%r1918, %r1917, 3;
	shr.u32 	%r1919, %r1917, 2;
	mad.lo.s32 	%r1920, %r1919, 768, %r5;
	add.s32 	%r1921, %r1920, %r1918;
	ld.shared.u8 	%rs187, [%r1921];
	add.s16 	%rs188, %rs187, 1;
	st.shared.u8 	[%r1921], %rs188;
	setp.gt.s32 	%p119, %r1787, -1;
	selp.b32 	%r1922, -2147483648, -1, %p119;
	xor.b32  	%r1923, %r1922, %r1787;
	setp.eq.s32 	%p120, %r1923, 2147483647;
	selp.b32 	%r1703, -2147483648, %r1923, %p120;
	// begin inline asm
	shr.b32 %r1702, %r1703, %r1056;
	// end inline asm
	and.b32  	%r1924, %r1654, %r1702;
	and.b32  	%r1925, %r1924, 3;
	shr.u32 	%r1926, %r1924, 2;
	mad.lo.s32 	%r1927, %r1926, 768, %r5;
	add.s32 	%r1928, %r1927, %r1925;
	ld.shared.u8 	%rs189, [%r1928];
	add.s16 	%rs190, %rs189, 1;
	st.shared.u8 	[%r1928], %rs190;
	setp.gt.s32 	%p121, %r1788, -1;
	selp.b32 	%r1929, -2147483648, -1, %p121;
	xor.b32  	%r1930, %r1929, %r1788;
	setp.eq.s32 	%p122, %r1930, 2147483647;
	selp.b32 	%r1706, -2147483648, %r1930, %p122;
	// begin inline asm
	shr.b32 %r1705, %r1706, %r1056;
	// end inline asm
	and.b32  	%r1931, %r1654, %r1705;
	and.b32  	%r1932, %r1931, 3;
	shr.u32 	%r1933, %r1931, 2;
	mad.lo.s32 	%r1934, %r1933, 768, %r5;
	add.s32 	%r1935, %r1934, %r1932;
	ld.shared.u8 	%rs191, [%r1935];
	add.s16 	%rs192, %rs191, 1;
	st.shared.u8 	[%r1935], %rs192;
	setp.gt.s32 	%p123, %r1789, -1;
	selp.b32 	%r1936, -2147483648, -1, %p123;
	xor.b32  	%r1937, %r1936, %r1789;
	setp.eq.s32 	%p124, %r1937, 2147483647;
	selp.b32 	%r1709, -2147483648, %r1937, %p124;
	// begin inline asm
	shr.b32 %r1708, %r1709, %r1056;
	// end inline asm
	and.b32  	%r1938, %r1654, %r1708;
	and.b32  	%r1939, %r1938, 3;
	shr.u32 	%r1940, %r1938, 2;
	mad.lo.s32 	%r1941, %r1940, 768, %r5;
	add.s32 	%r1942, %r1941, %r1939;
	ld.shared.u8 	%rs193, [%r1942];
	add.s16 	%rs194, %rs193, 1;
	st.shared.u8 	[%r1942], %rs194;
	setp.gt.s32 	%p125, %r1790, -1;
	selp.b32 	%r1943, -2147483648, -1, %p125;
	xor.b32  	%r1944, %r1943, %r1790;
	setp.eq.s32 	%p126, %r1944, 2147483647;
	selp.b32 	%r1712, -2147483648, %r1944, %p126;
	// begin inline asm
	shr.b32 %r1711, %r1712, %r1056;
	// end inline asm
	and.b32  	%r1945, %r1654, %r1711;
	and.b32  	%r1946, %r1945, 3;
	shr.u32 	%r1947, %r1945, 2;
	mad.lo.s32 	%r1948, %r1947, 768, %r5;
	add.s32 	%r1949, %r1948, %r1946;
	ld.shared.u8 	%rs195, [%r1949];
	add.s16 	%rs196, %rs195, 1;
	st.shared.u8 	[%r1949], %rs196;
	setp.gt.s32 	%p127, %r1791, -1;
	selp.b32 	%r1950, -2147483648, -1, %p127;
	xor.b32  	%r1951, %r1950, %r1791;
	setp.eq.s32 	%p128, %r1951, 2147483647;
	selp.b32 	%r1715, -2147483648, %r1951, %p128;
	// begin inline asm
	shr.b32 %r1714, %r1715, %r1056;
	// end inline asm
	and.b32  	%r1952, %r1654, %r1714;
	and.b32  	%r1953, %r1952, 3;
	shr.u32 	%r1954, %r1952, 2;
	mad.lo.s32 	%r1955, %r1954, 768, %r5;
	add.s32 	%r1956, %r1955, %r1953;
	ld.shared.u8 	%rs197, [%r1956];
	add.s16 	%rs198, %rs197, 1;
	st.shared.u8 	[%r1956], %rs198;
	setp.gt.s32 	%p129, %r1792, -1;
	selp.b32 	%r1957, -2147483648, -1, %p129;
	xor.b32  	%r1958, %r1957, %r1792;
	setp.eq.s32 	%p130, %r1958, 2147483647;
	selp.b32 	%r1718, -2147483648, %r1958, %p130;
	// begin inline asm
	shr.b32 %r1717, %r1718, %r1056;
	// end inline asm
	and.b32  	%r1959, %r1654, %r1717;
	and.b32  	%r1960, %r1959, 3;
	shr.u32 	%r1961, %r1959, 2;
	mad.lo.s32 	%r1962, %r1961, 768, %r5;
	add.s32 	%r1963, %r1962, %r1960;
	ld.shared.u8 	%rs199, [%r1963];
	add.s16 	%rs200, %rs199, 1;
	st.shared.u8 	[%r1963], %rs200;
	setp.gt.s32 	%p131, %r1793, -1;
	selp.b32 	%r1964, -2147483648, -1, %p131;
	xor.b32  	%r1965, %r1964, %r1793;
	setp.eq.s32 	%p132, %r1965, 2147483647;
	selp.b32 	%r1721, -2147483648, %r1965, %p132;
	// begin inline asm
	shr.b32 %r1720, %r1721, %r1056;
	// end inline asm
	and.b32  	%r1966, %r1654, %r1720;
	and.b32  	%r1967, %r1966, 3;
	shr.u32 	%r1968, %r1966, 2;
	mad.lo.s32 	%r1969, %r1968, 768, %r5;
	add.s32 	%r1970, %r1969, %r1967;
	ld.shared.u8 	%rs201, [%r1970];
	add.s16 	%rs202, %rs201, 1;
	st.shared.u8 	[%r1970], %rs202;
	setp.gt.s32 	%p133, %r1794, -1;
	selp.b32 	%r1971, -2147483648, -1, %p133;
	xor.b32  	%r1972, %r1971, %r1794;
	setp.eq.s32 	%p134, %r1972, 2147483647;
	selp.b32 	%r1724, -2147483648, %r1972, %p134;
	// begin inline asm
	shr.b32 %r1723, %r1724, %r1056;
	// end inline asm
	and.b32  	%r1973, %r1654, %r1723;
	and.b32  	%r1974, %r1973, 3;
	shr.u32 	%r1975, %r1973, 2;
	mad.lo.s32 	%r1976, %r1975, 768, %r5;
	add.s32 	%r1977, %r1976, %r1974;
	ld.shared.u8 	%rs203, [%r1977];
	add.s16 	%rs204, %rs203, 1;
	st.shared.u8 	[%r1977], %rs204;
	setp.gt.s32 	%p135, %r1795, -1;
	selp.b32 	%r1978, -2147483648, -1, %p135;
	xor.b32  	%r1979, %r1978, %r1795;
	setp.eq.s32 	%p136, %r1979, 2147483647;
	selp.b32 	%r1727, -2147483648, %r1979, %p136;
	// begin inline asm
	shr.b32 %r1726, %r1727, %r1056;
	// end inline asm
	and.b32  	%r1980, %r1654, %r1726;
	and.b32  	%r1981, %r1980, 3;
	shr.u32 	%r1982, %r1980, 2;
	mad.lo.s32 	%r1983, %r1982, 768, %r5;
	add.s32 	%r1984, %r1983, %r1981;
	ld.shared.u8 	%rs205, [%r1984];
	add.s16 	%rs206, %rs205, 1;
	st.shared.u8 	[%r1984], %rs206;
	setp.gt.s32 	%p137, %r1796, -1;
	selp.b32 	%r1985, -2147483648, -1, %p137;
	xor.b32  	%r1986, %r1985, %r1796;
	setp.eq.s32 	%p138, %r1986, 2147483647;
	selp.b32 	%r1730, -2147483648, %r1986, %p138;
	// begin inline asm
	shr.b32 %r1729, %r1730, %r1056;
	// end inline asm
	and.b32  	%r1987, %r1654, %r1729;
	and.b32  	%r1988, %r1987, 3;
	shr.u32 	%r1989, %r1987, 2;
	mad.lo.s32 	%r1990, %r1989, 768, %r5;
	add.s32 	%r1991, %r1990, %r1988;
	ld.shared.u8 	%rs207, [%r1991];
	add.s16 	%rs208, %rs207, 1;
	st.shared.u8 	[%r1991], %rs208;
	setp.gt.s32 	%p139, %r1797, -1;
	selp.b32 	%r1992, -2147483648, -1, %p139;
	xor.b32  	%r1993, %r1992, %r1797;
	setp.eq.s32 	%p140, %r1993, 2147483647;
	selp.b32 	%r1733, -2147483648, %r1993, %p140;
	// begin inline asm
	shr.b32 %r1732, %r1733, %r1056;
	// end inline asm
	and.b32  	%r1994, %r1654, %r1732;
	and.b32  	%r1995, %r1994, 3;
	shr.u32 	%r1996, %r1994, 2;
	mad.lo.s32 	%r1997, %r1996, 768, %r5;
	add.s32 	%r1998, %r1997, %r1995;
	ld.shared.u8 	%rs209, [%r1998];
	add.s16 	%rs210, %rs209, 1;
	st.shared.u8 	[%r1998], %rs210;
	setp.gt.s32 	%p141, %r1798, -1;
	selp.b32 	%r1999, -2147483648, -1, %p141;
	xor.b32  	%r2000, %r1999, %r1798;
	setp.eq.s32 	%p142, %r2000, 2147483647;
	selp.b32 	%r1736, -2147483648, %r2000, %p142;
	// begin inline asm
	shr.b32 %r1735, %r1736, %r1056;
	// end inline asm
	and.b32  	%r2001, %r1654, %r1735;
	and.b32  	%r2002, %r2001, 3;
	shr.u32 	%r2003, %r2001, 2;
	mad.lo.s32 	%r2004, %r2003, 768, %r5;
	add.s32 	%r2005, %r2004, %r2002;
	ld.shared.u8 	%rs211, [%r2005];
	add.s16 	%rs212, %rs211, 1;
	st.shared.u8 	[%r2005], %rs212;
	setp.gt.s32 	%p143, %r1799, -1;
	selp.b32 	%r2006, -2147483648, -1, %p143;
	xor.b32  	%r2007, %r2006, %r1799;
	setp.eq.s32 	%p144, %r2007, 2147483647;
	selp.b32 	%r1739, -2147483648, %r2007, %p144;
	// begin inline asm
	shr.b32 %r1738, %r1739, %r1056;
	// end inline asm
	and.b32  	%r2008, %r1654, %r1738;
	and.b32  	%r2009, %r2008, 3;
	shr.u32 	%r2010, %r2008, 2;
	mad.lo.s32 	%r2011, %r2010, 768, %r5;
	add.s32 	%r2012, %r2011, %r2009;
	ld.shared.u8 	%rs213, [%r2012];
	add.s16 	%rs214, %rs213, 1;
	st.shared.u8 	[%r2012], %rs214;
	setp.gt.s32 	%p145, %r1800, -1;
	selp.b32 	%r2013, -2147483648, -1, %p145;
	xor.b32  	%r2014, %r2013, %r1800;
	setp.eq.s32 	%p146, %r2014, 2147483647;
	selp.b32 	%r1742, -2147483648, %r2014, %p146;
	// begin inline asm
	shr.b32 %r1741, %r1742, %r1056;
	// end inline asm
	and.b32  	%r2015, %r1654, %r1741;
	and.b32  	%r2016, %r2015, 3;
	shr.u32 	%r2017, %r2015, 2;
	mad.lo.s32 	%r2018, %r2017, 768, %r5;
	add.s32 	%r2019, %r2018, %r2016;
	ld.shared.u8 	%rs215, [%r2019];
	add.s16 	%rs216, %rs215, 1;
	st.shared.u8 	[%r2019], %rs216;
	setp.gt.s32 	%p147, %r1801, -1;
	selp.b32 	%r2020, -2147483648, -1, %p147;
	xor.b32  	%r2021, %r2020, %r1801;
	setp.eq.s32 	%p148, %r2021, 2147483647;
	selp.b32 	%r1745, -2147483648, %r2021, %p148;
	// begin inline asm
	shr.b32 %r1744, %r1745, %r1056;
	// end inline asm
	and.b32  	%r2022, %r1654, %r1744;
	and.b32  	%r2023, %r2022, 3;
	shr.u32 	%r2024, %r2022, 2;
	mad.lo.s32 	%r2025, %r2024, 768, %r5;
	add.s32 	%r2026, %r2025, %r2023;
	ld.shared.u8 	%rs217, [%r2026];
	add.s16 	%rs218, %rs217, 1;
	st.shared.u8 	[%r2026], %rs218;
	setp.gt.s32 	%p149, %r1802, -1;
	selp.b32 	%r2027, -2147483648, -1, %p149;
	xor.b32  	%r2028, %r2027, %r1802;
	setp.eq.s32 	%p150, %r2028, 2147483647;
	selp.b32 	%r1748, -2147483648, %r2028, %p150;
	// begin inline asm
	shr.b32 %r1747, %r1748, %r1056;
	// end inline asm
	and.b32  	%r2029, %r1654, %r1747;
	and.b32  	%r2030, %r2029, 3;
	shr.u32 	%r2031, %r2029, 2;
	mad.lo.s32 	%r2032, %r2031, 768, %r5;
	add.s32 	%r2033, %r2032, %r2030;
	ld.shared.u8 	%rs219, [%r2033];
	add.s16 	%rs220, %rs219, 1;
	st.shared.u8 	[%r2033], %rs220;
	setp.gt.s32 	%p151, %r1803, -1;
	selp.b32 	%r2034, -2147483648, -1, %p151;
	xor.b32  	%r2035, %r2034, %r1803;
	setp.eq.s32 	%p152, %r2035, 2147483647;
	selp.b32 	%r1751, -2147483648, %r2035, %p152;
	// begin inline asm
	shr.b32 %r1750, %r1751, %r1056;
	// end inline asm
	and.b32  	%r2036, %r1654, %r1750;
	and.b32  	%r2037, %r2036, 3;
	shr.u32 	%r2038, %r2036, 2;
	mad.lo.s32 	%r2039, %r2038, 768, %r5;
	add.s32 	%r2040, %r2039, %r2037;
	ld.shared.u8 	%rs221, [%r2040];
	add.s16 	%rs222, %rs221, 1;
	st.shared.u8 	[%r2040], %rs222;
	setp.gt.s32 	%p153, %r1804, -1;
	selp.b32 	%r2041, -2147483648, -1, %p153;
	xor.b32  	%r2042, %r2041, %r1804;
	setp.eq.s32 	%p154, %r2042, 2147483647;
	selp.b32 	%r1754, -2147483648, %r2042, %p154;
	// begin inline asm
	shr.b32 %r1753, %r1754, %r1056;
	// end inline asm
	and.b32  	%r2043, %r1654, %r1753;
	and.b32  	%r2044, %r2043, 3;
	shr.u32 	%r2045, %r2043, 2;
	mad.lo.s32 	%r2046, %r2045, 768, %r5;
	add.s32 	%r2047, %r2046, %r2044;
	ld.shared.u8 	%rs223, [%r2047];
	add.s16 	%rs224, %rs223, 1;
	st.shared.u8 	[%r2047], %rs224;
	setp.gt.s32 	%p155, %r1805, -1;
	selp.b32 	%r2048, -2147483648, -1, %p155;
	xor.b32  	%r2049, %r2048, %r1805;
	setp.eq.s32 	%p156, %r2049, 2147483647;
	selp.b32 	%r1757, -2147483648, %r2049, %p156;
	// begin inline asm
	shr.b32 %r1756, %r1757, %r1056;
	// end inline asm
	and.b32  	%r2050, %r1654, %r1756;
	and.b32  	%r2051, %r2050, 3;
	shr.u32 	%r2052, %r2050, 2;
	mad.lo.s32 	%r2053, %r2052, 768, %r5;
	add.s32 	%r2054, %r2053, %r2051;
	ld.shared.u8 	%rs225, [%r2054];
	add.s16 	%rs226, %rs225, 1;
	st.shared.u8 	[%r2054], %rs226;
	setp.gt.s32 	%p157, %r1806, -1;
	selp.b32 	%r2055, -2147483648, -1, %p157;
	xor.b32  	%r2056, %r2055, %r1806;
	setp.eq.s32 	%p158, %r2056, 2147483647;
	selp.b32 	%r1760, -2147483648, %r2056, %p158;
	// begin inline asm
	shr.b32 %r1759, %r1760, %r1056;
	// end inline asm
	and.b32  	%r2057, %r1654, %r1759;
	and.b32  	%r2058, %r2057, 3;
	shr.u32 	%r2059, %r2057, 2;
	mad.lo.s32 	%r2060, %r2059, 768, %r5;
	add.s32 	%r2061, %r2060, %r2058;
	ld.shared.u8 	%rs227, [%r2061];
	add.s16 	%rs228, %rs227, 1;
	st.shared.u8 	[%r2061], %rs228;
	setp.gt.s32 	%p159, %r1807, -1;
	selp.b32 	%r2062, -2147483648, -1, %p159;
	xor.b32  	%r2063, %r2062, %r1807;
	setp.eq.s32 	%p160, %r2063, 2147483647;
	selp.b32 	%r1763, -2147483648, %r2063, %p160;
	// begin inline asm
	shr.b32 %r1762, %r1763, %r1056;
	// end inline asm
	and.b32  	%r2064, %r1654, %r1762;
	and.b32  	%r2065, %r2064, 3;
	shr.u32 	%r2066, %r2064, 2;
	mad.lo.s32 	%r2067, %r2066, 768, %r5;
	add.s32 	%r2068, %r2067, %r2065;
	ld.shared.u8 	%rs229, [%r2068];
	add.s16 	%rs230, %rs229, 1;
	st.shared.u8 	[%r2068], %rs230;
	setp.gt.s32 	%p161, %r1808, -1;
	selp.b32 	%r2069, -2147483648, -1, %p161;
	xor.b32  	%r2070, %r2069, %r1808;
	setp.eq.s32 	%p162, %r2070, 2147483647;
	selp.b32 	%r1766, -2147483648, %r2070, %p162;
	// begin inline asm
	shr.b32 %r1765, %r1766, %r1056;
	// end inline asm
	and.b32  	%r2071, %r1654, %r1765;
	and.b32  	%r2072, %r2071, 3;
	shr.u32 	%r2073, %r2071, 2;
	mad.lo.s32 	%r2074, %r2073, 768, %r5;
	add.s32 	%r2075, %r2074, %r2072;
	ld.shared.u8 	%rs231, [%r2075];
	add.s16 	%rs232, %rs231, 1;
	st.shared.u8 	[%r2075], %rs232;
	setp.gt.s32 	%p163, %r1809, -1;
	selp.b32 	%r2076, -2147483648, -1, %p163;
	xor.b32  	%r2077, %r2076, %r1809;
	setp.eq.s32 	%p164, %r2077, 2147483647;
	selp.b32 	%r1769, -2147483648, %r2077, %p164;
	// begin inline asm
	shr.b32 %r1768, %r1769, %r1056;
	// end inline asm
	and.b32  	%r2078, %r1654, %r1768;
	and.b32  	%r2079, %r2078, 3;
	shr.u32 	%r2080, %r2078, 2;
	mad.lo.s32 	%r2081, %r2080, 768, %r5;
	add.s32 	%r2082, %r2081, %r2079;
	ld.shared.u8 	%rs233, [%r2082];
	add.s16 	%rs234, %rs233, 1;
	st.shared.u8 	[%r2082], %rs234;
	add.s32 	%r5170, %r5170, 7488;
	add.s32 	%r5202, %r5202, -7488;
	setp.gt.s32 	%p165, %r5202, 7487;
	@%p165 bra 	$L__BB2_14;
$L__BB2_15:
	setp.ge.s32 	%p166, %r4, %r5202;
	@%p166 bra 	$L__BB2_22;
	mov.b32 	%r2084, 0;
	// begin inline asm
	bmsk.clamp.b32 %r2083, %r2084, %r1057;
	// end inline asm
	not.b32 	%r2086, %r4;
	add.s32 	%r73, %r5202, %r2086;
	mul.hi.u32 	%r2087, %r73, -1431655765;
	shr.u32 	%r2088, %r2087, 7;
	add.s32 	%r74, %r2088, 1;
	and.b32  	%r2089, %r2088, 3;
	setp.eq.s32 	%p167, %r2089, 3;
	mov.u32 	%r5207, %r4;
	@%p167 bra 	$L__BB2_19;
	and.b32  	%r2090, %r74, 3;
	add.s32 	%r5204, %r4, %r5170;
	neg.s32 	%r5203, %r2090;
	mad.lo.s32 	%r5207, %r2090, 192, %r4;
$L__BB2_18:
	.pragma "nounroll";
	mul.wide.s32 	%rd42, %r5204, 4;
	add.s64 	%rd43, %rd1, %rd42;
	ld.global.u32 	%r2094, [%rd43];
	setp.gt.s32 	%p168, %r2094, -1;
	selp.b32 	%r2095, -2147483648, -1, %p168;
	xor.b32  	%r2096, %r2095, %r2094;
	setp.eq.s32 	%p169, %r2096, 2147483647;
	selp.b32 	%r2092, -2147483648, %r2096, %p169;
	// begin inline asm
	shr.b32 %r2091, %r2092, %r1056;
	// end inline asm
	and.b32  	%r2097, %r2083, %r2091;
	and.b32  	%r2098, %r2097, 3;
	shr.u32 	%r2099, %r2097, 2;
	mad.lo.s32 	%r2100, %r2099, 768, %r5;
	add.s32 	%r2101, %r2100, %r2098;
	ld.shared.u8 	%rs235, [%r2101];
	add.s16 	%rs236, %rs235, 1;
	st.shared.u8 	[%r2101], %rs236;
	add.s32 	%r5204, %r5204, 192;
	add.s32 	%r5203, %r5203, 1;
	setp.ne.s32 	%p170, %r5203, 0;
	@%p170 bra 	$L__BB2_18;
$L__BB2_19:
	setp.lt.u32 	%p171, %r73, 576;
	@%p171 bra 	$L__BB2_22;
	add.s64 	%rd8, %rd1, 1536;
	add.s32 	%r5206, %r5207, %r5170;
$L__BB2_21:
	mul.wide.s32 	%rd44, %r5206, 4;
	add.s64 	%rd45, %rd8, %rd44;
	ld.global.u32 	%r2114, [%rd45+-1536];
	setp.gt.s32 	%p172, %r2114, -1;
	selp.b32 	%r2115, -2147483648, -1, %p172;
	xor.b32  	%r2116, %r2115, %r2114;
	setp.eq.s32 	%p173, %r2116, 2147483647;
	selp.b32 	%r2103, -2147483648, %r2116, %p173;
	// begin inline asm
	shr.b32 %r2102, %r2103, %r1056;
	// end inline asm
	and.b32  	%r2117, %r2083, %r2102;
	and.b32  	%r2118, %r2117, 3;
	shr.u32 	%r2119, %r2117, 2;
	mad.lo.s32 	%r2120, %r2119, 768, %r5;
	add.s32 	%r2121, %r2120, %r2118;
	ld.shared.u8 	%rs237, [%r2121];
	add.s16 	%rs238, %rs237, 1;
	st.shared.u8 	[%r2121], %rs238;
	ld.global.u32 	%r2122, [%rd45+-768];
	setp.gt.s32 	%p174, %r2122, -1;
	selp.b32 	%r2123, -2147483648, -1, %p174;
	xor.b32  	%r2124, %r2123, %r2122;
	setp.eq.s32 	%p175, %r2124, 2147483647;
	selp.b32 	%r2106, -2147483648, %r2124, %p175;
	// begin inline asm
	shr.b32 %r2105, %r2106, %r1056;
	// end inline asm
	and.b32  	%r2125, %r2083, %r2105;
	and.b32  	%r2126, %r2125, 3;
	shr.u32 	%r2127, %r2125, 2;
	mad.lo.s32 	%r2128, %r2127, 768, %r5;
	add.s32 	%r2129, %r2128, %r2126;
	ld.shared.u8 	%rs239, [%r2129];
	add.s16 	%rs240, %rs239, 1;
	st.shared.u8 	[%r2129], %rs240;
	ld.global.u32 	%r2130, [%rd45];
	setp.gt.s32 	%p176, %r2130, -1;
	selp.b32 	%r2131, -2147483648, -1, %p176;
	xor.b32  	%r2132, %r2131, %r2130;
	setp.eq.s32 	%p177, %r2132, 2147483647;
	selp.b32 	%r2109, -2147483648, %r2132, %p177;
	// begin inline asm
	shr.b32 %r2108, %r2109, %r1056;
	// end inline asm
	and.b32  	%r2133, %r2083, %r2108;
	and.b32  	%r2134, %r2133, 3;
	shr.u32 	%r2135, %r2133, 2;
	mad.lo.s32 	%r2136, %r2135, 768, %r5;
	add.s32 	%r2137, %r2136, %r2134;
	ld.shared.u8 	%rs241, [%r2137];
	add.s16 	%rs242, %rs241, 1;
	st.shared.u8 	[%r2137], %rs242;
	ld.global.u32 	%r2138, [%rd45+768];
	setp.gt.s32 	%p178, %r2138, -1;
	selp.b32 	%r2139, -2147483648, -1, %p178;
	xor.b32  	%r2140, %r2139, %r2138;
	setp.eq.s32 	%p179, %r2140, 2147483647;
	selp.b32 	%r2112, -2147483648, %r2140, %p179;
	// begin inline asm
	shr.b32 %r2111, %r2112, %r1056;
	// end inline asm
	and.b32  	%r2141, %r2083, %r2111;
	and.b32  	%r2142, %r2141, 3;
	shr.u32 	%r2143, %r2141, 2;
	mad.lo.s32 	%r2144, %r2143, 768, %r5;
	add.s32 	%r2145, %r2144, %r2142;
	ld.shared.u8 	%rs243, [%r2145];
	add.s16 	%rs244, %rs243, 1;
	st.shared.u8 	[%r2145], %rs244;
	add.s32 	%r5207, %r5207, 768;
	add.s32 	%r5206, %r5206, 768;
	setp.lt.s32 	%p180, %r5207, %r5202;
	@%p180 bra 	$L__BB2_21;
$L__BB2_22:
	bar.sync 	0;
	shr.u32 	%r88, %r4, 5;
	// begin inline asm
	mov.u32 %r2146, %laneid;
	// end inline asm
	setp.gt.u32 	%p181, %r4, 511;
	@%p181 bra 	$L__BB2_24;
	mad.lo.s32 	%r2148, %r88, 768, %r1061;
	shl.b32 	%r2149, %r2146, 2;
	add.s32 	%r2150, %r2148, %r2149;
	ld.shared.u32 	%r2151, [%r2150];
	bfe.u32 	%r2152, %r2151, 0, 8;
	add.s32 	%r2153, %r5169, %r2152;
	bfe.u32 	%r2154, %r2151, 8, 8;
	add.s32 	%r2155, %r5168, %r2154;
	bfe.u32 	%r2156, %r2151, 16, 8;
	add.s32 	%r2157, %r5167, %r2156;
	bfe.u32 	%r2158, %r2151, 24, 8;
	add.s32 	%r2159, %r5166, %r2158;
	ld.shared.u32 	%r2160, [%r2150+128];
	bfe.u32 	%r2161, %r2160, 0, 8;
	add.s32 	%r2162, %r2153, %r2161;
	bfe.u32 	%r2163, %r2160, 8, 8;
	add.s32 	%r2164, %r2155, %r2163;
	bfe.u32 	%r2165, %r2160, 16, 8;
	add.s32 	%r2166, %r2157, %r2165;
	bfe.u32 	%r2167, %r2160, 24, 8;
	add.s32 	%r2168, %r2159, %r2167;
	ld.shared.u32 	%r2169, [%r2150+256];
	bfe.u32 	%r2170, %r2169, 0, 8;
	add.s32 	%r2171, %r2162, %r2170;
	bfe.u32 	%r2172, %r2169, 8, 8;
	add.s32 	%r2173, %r2164, %r2172;
	bfe.u32 	%r2174, %r2169, 16, 8;
	add.s32 	%r2175, %r2166, %r2174;
	bfe.u32 	%r2176, %r2169, 24, 8;
	add.s32 	%r2177, %r2168, %r2176;
	ld.shared.u32 	%r2178, [%r2150+384];
	bfe.u32 	%r2179, %r2178, 0, 8;
	add.s32 	%r2180, %r2171, %r2179;
	bfe.u32 	%r2181, %r2178, 8, 8;
	add.s32 	%r2182, %r2173, %r2181;
	bfe.u32 	%r2183, %r2178, 16, 8;
	add.s32 	%r2184, %r2175, %r2183;
	bfe.u32 	%r2185, %r2178, 24, 8;
	add.s32 	%r2186, %r2177, %r2185;
	ld.shared.u32 	%r2187, [%r2150+512];
	bfe.u32 	%r2188, %r2187, 0, 8;
	add.s32 	%r2189, %r2180, %r2188;
	bfe.u32 	%r2190, %r2187, 8, 8;
	add.s32 	%r2191, %r2182, %r2190;
	bfe.u32 	%r2192, %r2187, 16, 8;
	add.s32 	%r2193, %r2184, %r2192;
	bfe.u32 	%r2194, %r2187, 24, 8;
	add.s32 	%r2195, %r2186, %r2194;
	ld.shared.u32 	%r2196, [%r2150+640];
	bfe.u32 	%r2197, %r2196, 0, 8;
	add.s32 	%r5169, %r2189, %r2197;
	bfe.u32 	%r2198, %r2196, 8, 8;
	add.s32 	%r5168, %r2191, %r2198;
	bfe.u32 	%r2199, %r2196, 16, 8;
	add.s32 	%r5167, %r2193, %r2199;
	bfe.u32 	%r2200, %r2196, 24, 8;
	add.s32 	%r5166, %r2195, %r2200;
$L__BB2_24:
	setp.gt.u32 	%p182, %r4, 319;
	@%p182 bra 	$L__BB2_26;
	mad.lo.s32 	%r2202, %r88, 768, %r1061;
	shl.b32 	%r2203, %r2146, 2;
	add.s32 	%r2204, %r2202, %r2203;
	ld.shared.u32 	%r2205, [%r2204+4608];
	bfe.u32 	%r2206, %r2205, 0, 8;
	add.s32 	%r2207, %r5194, %r2206;
	bfe.u32 	%r2208, %r2205, 8, 8;
	add.s32 	%r2209, %r5193, %r2208;
	bfe.u32 	%r2210, %r2205, 16, 8;
	add.s32 	%r2211, %r5192, %r2210;
	bfe.u32 	%r2212, %r2205, 24, 8;
	add.s32 	%r2213, %r5191, %r2212;
	ld.shared.u32 	%r2214, [%r2204+4736];
	bfe.u32 	%r2215, %r2214, 0, 8;
	add.s32 	%r2216, %r2207, %r2215;
	bfe.u32 	%r2217, %r2214, 8, 8;
	add.s32 	%r2218, %r2209, %r2217;
	bfe.u32 	%r2219, %r2214, 16, 8;
	add.s32 	%r2220, %r2211, %r2219;
	bfe.u32 	%r2221, %r2214, 24, 8;
	add.s32 	%r2222, %r2213, %r2221;
	ld.shared.u32 	%r2223, [%r2204+4864];
	bfe.u32 	%r2224, %r2223, 0, 8;
	add.s32 	%r2225, %r2216, %r2224;
	bfe.u32 	%r2226, %r2223, 8, 8;
	add.s32 	%r2227, %r2218, %r2226;
	bfe.u32 	%r2228, %r2223, 16, 8;
	add.s32 	%r2229, %r2220, %r2228;
	bfe.u32 	%r2230, %r2223, 24, 8;
	add.s32 	%r2231, %r2222, %r2230;
	ld.shared.u32 	%r2232, [%r2204+4992];
	bfe.u32 	%r2233, %r2232, 0, 8;
	add.s32 	%r2234, %r2225, %r2233;
	bfe.u32 	%r2235, %r2232, 8, 8;
	add.s32 	%r2236, %r2227, %r2235;
	bfe.u32 	%r2237, %r2232, 16, 8;
	add.s32 	%r2238, %r2229, %r2237;
	bfe.u32 	%r2239, %r2232, 24, 8;
	add.s32 	%r2240, %r2231, %r2239;
	ld.shared.u32 	%r2241, [%r2204+5120];
	bfe.u32 	%r2242, %r2241, 0, 8;
	add.s32 	%r2243, %r2234, %r2242;
	bfe.u32 	%r2244, %r2241, 8, 8;
	add.s32 	%r2245, %r2236, %r2244;
	bfe.u32 	%r2246, %r2241, 16, 8;
	add.s32 	%r2247, %r2238, %r2246;
	bfe.u32 	%r2248, %r2241, 24, 8;
	add.s32 	%r2249, %r2240, %r2248;
	ld.shared.u32 	%r2250, [%r2204+5248];
	bfe.u32 	%r2251, %r2250, 0, 8;
	add.s32 	%r5194, %r2243, %r2251;
	bfe.u32 	%r2252, %r2250, 8, 8;
	add.s32 	%r5193, %r2245, %r2252;
	bfe.u32 	%r2253, %r2250, 16, 8;
	add.s32 	%r5192, %r2247, %r2253;
	bfe.u32 	%r2254, %r2250, 24, 8;
	add.s32 	%r5191, %r2249, %r2254;
$L__BB2_26:
	setp.gt.u32 	%p183, %r4, 127;
	@%p183 bra 	$L__BB2_28;
	mad.lo.s32 	%r2256, %r88, 768, %r1061;
	shl.b32 	%r2257, %r2146, 2;
	add.s32 	%r2258, %r2256, %r2257;
	ld.shared.u32 	%r2259, [%r2258+9216];
	bfe.u32 	%r2260, %r2259, 0, 8;
	add.s32 	%r2261, %r5198, %r2260;
	bfe.u32 	%r2262, %r2259, 8, 8;
	add.s32 	%r2263, %r5197, %r2262;
	bfe.u32 	%r2264, %r2259, 16, 8;
	add.s32 	%r2265, %r5196, %r2264;
	bfe.u32 	%r2266, %r2259, 24, 8;
	add.s32 	%r2267, %r5195, %r2266;
	ld.shared.u32 	%r2268, [%r2258+9344];
	bfe.u32 	%r2269, %r2268, 0, 8;
	add.s32 	%r2270, %r2261, %r2269;
	bfe.u32 	%r2271, %r2268, 8, 8;
	add.s32 	%r2272, %r2263, %r2271;
	bfe.u32 	%r2273, %r2268, 16, 8;
	add.s32 	%r2274, %r2265, %r2273;
	bfe.u32 	%r2275, %r2268, 24, 8;
	add.s32 	%r2276, %r2267, %r2275;
	ld.shared.u32 	%r2277, [%r2258+9472];
	bfe.u32 	%r2278, %r2277, 0, 8;
	add.s32 	%r2279, %r2270, %r2278;
	bfe.u32 	%r2280, %r2277, 8, 8;
	add.s32 	%r2281, %r2272, %r2280;
	bfe.u32 	%r2282, %r2277, 16, 8;
	add.s32 	%r2283, %r2274, %r2282;
	bfe.u32 	%r2284, %r2277, 24, 8;
	add.s32 	%r2285, %r2276, %r2284;
	ld.shared.u32 	%r2286, [%r2258+9600];
	bfe.u32 	%r2287, %r2286, 0, 8;
	add.s32 	%r2288, %r2279, %r2287;
	bfe.u32 	%r2289, %r2286, 8, 8;
	add.s32 	%r2290, %r2281, %r2289;
	bfe.u32 	%r2291, %r2286, 16, 8;
	add.s32 	%r2292, %r2283, %r2291;
	bfe.u32 	%r2293, %r2286, 24, 8;
	add.s32 	%r2294, %r2285, %r2293;
	ld.shared.u32 	%r2295, [%r2258+9728];
	bfe.u32 	%r2296, %r2295, 0, 8;
	add.s32 	%r2297, %r2288, %r2296;
	bfe.u32 	%r2298, %r2295, 8, 8;
	add.s32 	%r2299, %r2290, %r2298;
	bfe.u32 	%r2300, %r2295, 16, 8;
	add.s32 	%r2301, %r2292, %r2300;
	bfe.u32 	%r2302, %r2295, 24, 8;
	add.s32 	%r2303, %r2294, %r2302;
	ld.shared.u32 	%r2304, [%r2258+9856];
	bfe.u32 	%r2305, %r2304, 0, 8;
	add.s32 	%r5198, %r2297, %r2305;
	bfe.u32 	%r2306, %r2304, 8, 8;
	add.s32 	%r5197, %r2299, %r2306;
	bfe.u32 	%r2307, %r2304, 16, 8;
	add.s32 	%r5196, %r2301, %r2307;
	bfe.u32 	%r2308, %r2304, 24, 8;
	add.s32 	%r5195, %r2303, %r2308;
$L__BB2_28:
	setp.gt.u32 	%p184, %r4, 511;
	bar.sync 	0;
	shl.b32 	%r2309, %r2146, 8;
	add.s32 	%r2311, %r1061, %r2309;
	shl.b32 	%r2312, %r88, 4;
	add.s32 	%r114, %r2311, %r2312;
	@%p184 bra 	$L__BB2_30;
	st.shared.v4.u32 	[%r114], {%r5169, %r5168, %r5167, %r5166};
$L__BB2_30:
	setp.gt.u32 	%p185, %r4, 319;
	@%p185 bra 	$L__BB2_32;
	st.shared.v4.u32 	[%r114+96], {%r5194, %r5193, %r5192, %r5191};
$L__BB2_32:
	setp.gt.u32 	%p186, %r4, 127;
	@%p186 bra 	$L__BB2_34;
	st.shared.v4.u32 	[%r114+192], {%r5198, %r5197, %r5196, %r5195};
$L__BB2_34:
	bar.sync 	0;
	setp.gt.u32 	%p187, %r4, 63;
	@%p187 bra 	$L__BB2_36;
	ld.shared.u32 	%r2314, [%r5];
	ld.shared.u32 	%r2315, [%r5+256];
	add.s32 	%r2316, %r2315, %r2314;
	ld.shared.u32 	%r2317, [%r5+512];
	add.s32 	%r2318, %r2317, %r2316;
	ld.shared.u32 	%r2319, [%r5+768];
	add.s32 	%r2320, %r2319, %r2318;
	ld.shared.u32 	%r2321, [%r5+1024];
	add.s32 	%r2322, %r2321, %r2320;
	ld.shared.u32 	%r2323, [%r5+1280];
	add.s32 	%r2324, %r2323, %r2322;
	ld.shared.u32 	%r2325, [%r5+1536];
	add.s32 	%r2326, %r2325, %r2324;
	ld.shared.u32 	%r2327, [%r5+1792];
	add.s32 	%r2328, %r2327, %r2326;
	ld.shared.u32 	%r2329, [%r5+2048];
	add.s32 	%r2330, %r2329, %r2328;
	ld.shared.u32 	%r2331, [%r5+2304];
	add.s32 	%r2332, %r2331, %r2330;
	ld.shared.u32 	%r2333, [%r5+2560];
	add.s32 	%r2334, %r2333, %r2332;
	ld.shared.u32 	%r2335, [%r5+2816];
	add.s32 	%r2336, %r2335, %r2334;
	ld.shared.u32 	%r2337, [%r5+3072];
	add.s32 	%r2338, %r2337, %r2336;
	ld.shared.u32 	%r2339, [%r5+3328];
	add.s32 	%r2340, %r2339, %r2338;
	ld.shared.u32 	%r2341, [%r5+3584];
	add.s32 	%r2342, %r2341, %r2340;
	ld.shared.u32 	%r2343, [%r5+3840];
	add.s32 	%r2344, %r2343, %r2342;
	ld.shared.u32 	%r2345, [%r5+4096];
	add.s32 	%r2346, %r2345, %r2344;
	ld.shared.u32 	%r2347, [%r5+4352];
	add.s32 	%r2348, %r2347, %r2346;
	ld.shared.u32 	%r2349, [%r5+4608];
	add.s32 	%r2350, %r2349, %r2348;
	ld.shared.u32 	%r2351, [%r5+4864];
	add.s32 	%r2352, %r2351, %r2350;
	ld.shared.u32 	%r2353, [%r5+5120];
	add.s32 	%r2354, %r2353, %r2352;
	ld.shared.u32 	%r2355, [%r5+5376];
	add.s32 	%r2356, %r2355, %r2354;
	ld.shared.u32 	%r2357, [%r5+5632];
	add.s32 	%r2358, %r2357, %r2356;
	ld.shared.u32 	%r2359, [%r5+5888];
	add.s32 	%r2360, %r2359, %r2358;
	ld.shared.u32 	%r2361, [%r5+6144];
	add.s32 	%r2362, %r2361, %r2360;
	ld.shared.u32 	%r2363, [%r5+6400];
	add.s32 	%r2364, %r2363, %r2362;
	ld.shared.u32 	%r2365, [%r5+6656];
	add.s32 	%r2366, %r2365, %r2364;
	ld.shared.u32 	%r2367, [%r5+6912];
	add.s32 	%r2368, %r2367, %r2366;
	ld.shared.u32 	%r2369, [%r5+7168];
	add.s32 	%r2370, %r2369, %r2368;
	ld.shared.u32 	%r2371, [%r5+7424];
	add.s32 	%r2372, %r2371, %r2370;
	ld.shared.u32 	%r2373, [%r5+7680];
	add.s32 	%r2374, %r2373, %r2372;
	ld.shared.u32 	%r2375, [%r5+7936];
	add.s32 	%r5221, %r2375, %r2374;
$L__BB2_36:
	setp.gt.u32 	%p188, %r4, 63;
	bar.sync 	0;
	@%p188 bra 	$L__BB2_38;
	st.volatile.shared.u32 	[%r5], %r5221;
$L__BB2_38:
	setp.gt.u32 	%p189, %r4, 63;
	bar.sync 	0;
	sub.s32 	%r117, %r1061, %r1060;
	@%p189 bra 	$L__BB2_40;
	ld.volatile.shared.u32 	%r5221, [%r117+252];
$L__BB2_40:
	mul.hi.u32 	%r2378, %r4, 715827883;
	add.s32 	%r2379, %r2378, %r4;
	shl.b32 	%r2380, %r2379, 2;
	add.s32 	%r2382, %r1061, %r2380;
	add.s32 	%r120, %r2382, 528;
	st.shared.u32 	[%r2382+528], %r5221;
	bar.sync 	0;
	setp.gt.u32 	%p190, %r4, 31;
	@%p190 bra 	$L__BB2_42;
	mad.lo.s32 	%r2414, %r4, 28, %r1061;
	ld.shared.u32 	%r2415, [%r2414+528];
	ld.shared.u32 	%r2416, [%r2414+532];
	ld.shared.u32 	%r2417, [%r2414+536];
	ld.shared.u32 	%r2418, [%r2414+540];
	ld.shared.u32 	%r2419, [%r2414+544];
	ld.shared.u32 	%r2420, [%r2414+548];
	add.s32 	%r2421, %r2416, %r2415;
	add.s32 	%r2422, %r2421, %r2417;
	add.s32 	%r2423, %r2422, %r2418;
	add.s32 	%r2424, %r2423, %r2419;
	add.s32 	%r2387, %r2424, %r2420;
	mov.b32 	%r2385, 1;
	mov.b32 	%r2410, 0;
	mov.b32 	%r2412, -1;
	// begin inline asm
	{  .reg .s32 r0;  .reg .pred p;  shfl.sync.up.b32 r0|p, %r2387, %r2385, %r2410, %r2412;  @p add.s32 r0, r0, %r2387;  mov.s32 %r2383, r0;}
	// end inline asm
	mov.b32 	%r2391, 2;
	// begin inline asm
	{  .reg .s32 r0;  .reg .pred p;  shfl.sync.up.b32 r0|p, %r2383, %r2391, %r2410, %r2412;  @p add.s32 r0, r0, %r2383;  mov.s32 %r2389, r0;}
	// end inline asm
	mov.b32 	%r2397, 4;
	// begin inline asm
	{  .reg .s32 r0;  .reg .pred p;  shfl.sync.up.b32 r0|p, %r2389, %r2397, %r2410, %r2412;  @p add.s32 r0, r0, %r2389;  mov.s32 %r2395, r0;}
	// end inline asm
	mov.b32 	%r2403, 8;
	// begin inline asm
	{  .reg .s32 r0;  .reg .pred p;  shfl.sync.up.b32 r0|p, %r2395, %r2403, %r2410, %r2412;  @p add.s32 r0, r0, %r2395;  mov.s32 %r2401, r0;}
	// end inline asm
	mov.b32 	%r2409, 16;
	// begin inline asm
	{  .reg .s32 r0;  .reg .pred p;  shfl.sync.up.b32 r0|p, %r2401, %r2409, %r2410, %r2412;  @p add.s32 r0, r0, %r2401;  mov.s32 %r2407, r0;}
	// end inline asm
	sub.s32 	%r2425, %r2407, %r2387;
	ld.shared.u32 	%r2426, [%r2414+528];
	ld.shared.u32 	%r2427, [%r2414+532];
	ld.shared.u32 	%r2428, [%r2414+536];
	ld.shared.u32 	%r2429, [%r2414+540];
	ld.shared.u32 	%r2430, [%r2414+544];
	add.s32 	%r2431, %r2426, %r2425;
	add.s32 	%r2432, %r2427, %r2431;
	add.s32 	%r2433, %r2428, %r2432;
	add.s32 	%r2434, %r2429, %r2433;
	add.s32 	%r2435, %r2430, %r2434;
	st.shared.u32 	[%r2414+528], %r2425;
	st.shared.u32 	[%r2414+532], %r2431;
	st.shared.u32 	[%r2414+536], %r2432;
	st.shared.u32 	[%r2414+540], %r2433;
	st.shared.u32 	[%r2414+544], %r2434;
	st.shared.u32 	[%r2414+548], %r2435;
$L__BB2_42:
	setp.gt.u32 	%p191, %r4, 63;
	bar.sync 	0;
	ld.shared.u32 	%r2436, [%r120];
	add.s32 	%r5320, %r2436, %r5322;
	@%p191 bra 	$L__BB2_44;
	st.volatile.shared.u32 	[%r5+256], %r5320;
$L__BB2_44:
	setp.gt.u32 	%p192, %r4, 63;
	bar.sync 	0;
	@%p192 bra 	$L__BB2_46;
	ld.volatile.shared.u32 	%r5320, [%r117+508];
$L__BB2_46:
	setp.gt.u32 	%p193, %r4, 63;
	bar.sync 	0;
	setp.eq.s32 	%p194, %r5320, 0;
	setp.eq.s32 	%p195, %r5320, %r5323;
	or.pred  	%p196, %p194, %p195;
	or.pred  	%p197, %p193, %p196;
	selp.u32 	%r2437, 1, 0, %p197;
	{ 
	.reg .pred 	%p1; 
	.reg .pred 	%p2; 
	setp.ne.u32 	%p1, %r2437, 0; 
	bar.red.and.pred 	%p2, 0, %p1; 
	selp.u32 	%r2438, 1, 0, %p2; 
	}
	setp.ne.s32 	%p198, %r2438, 0;
	@%p198 bra 	$L__BB2_389;
	setp.lt.s32 	%p361, %r5323, 7488;
	shl.b32 	%r2595, %r88, 2;
	add.s32 	%r2597, %r1061, %r2595;
	add.s32 	%r124, %r2597, 25344;
	@%p361 bra 	$L__BB2_64;
	add.s32 	%r125, %r4, -64;
	add.s32 	%r126, %r4, 192;
	add.s32 	%r127, %r4, 384;
	add.s32 	%r128, %r4, 576;
	add.s32 	%r129, %r4, 768;
	add.s32 	%r130, %r4, 960;
	add.s32 	%r131, %r4, 1152;
	add.s32 	%r132, %r4, 1344;
	add.s32 	%r133, %r4, 1536;
	add.s32 	%r134, %r4, 1728;
	add.s32 	%r135, %r4, 1920;
	add.s32 	%r136, %r4, 2112;
	add.s32 	%r137, %r4, 2304;
	add.s32 	%r138, %r4, 2496;
	add.s32 	%r139, %r4, 2880;
	or.b32  	%r140, %r4, 3072;
	add.s32 	%r141, %r4, 3264;
	add.s32 	%r142, %r4, 3456;
	add.s32 	%r143, %r4, 3648;
	add.s32 	%r144, %r4, 3840;
	add.s32 	%r145, %r4, 4032;
	add.s32 	%r146, %r4, 4608;
	add.s32 	%r147, %r4, 4800;
	add.s32 	%r148, %r4, 5760;
	add.s32 	%r149, %r4, 5952;
	or.b32  	%r150, %r4, 6144;
	add.s32 	%r151, %r4, 6336;
	add.s32 	%r152, %r4, 6528;
	add.s32 	%r153, %r4, 6720;
	add.s32 	%r154, %r4, 6912;
	add.s32 	%r155, %r4, 7104;
	add.s32 	%r156, %r4, 7296;
	mad.lo.s32 	%r157, %r4, 152, %r5;
	shl.b32 	%r2599, %r4, 7;
	add.s32 	%r158, %r5, %r2599;
	sub.s32 	%r2600, 63, %r4;
	and.b32  	%r2601, %r2600, 31;
	mad.lo.s32 	%r2603, %r2601, 768, %r1061;
	shr.u32 	%r2604, %r2600, 4;
	and.b32  	%r2605, %r2604, 2;
	add.s32 	%r159, %r2603, %r2605;
$L__BB2_49:
	.pragma "nounroll";
	setp.ne.s32 	%p362, %r2146, 31;
	cvt.s64.s32 	%rd62, %r5322;
	add.s64 	%rd63, %rd5, %rd62;
	shl.b64 	%rd19, %rd63, 2;
	add.s64 	%rd64, %rd1, %rd19;
	ld.global.u32 	%r2756, [%rd64];
	ld.global.u32 	%r2757, [%rd64+768];
	ld.global.u32 	%r2758, [%rd64+1536];
	ld.global.u32 	%r2759, [%rd64+2304];
	ld.global.u32 	%r2760, [%rd64+3072];
	ld.global.u32 	%r2761, [%rd64+3840];
	ld.global.u32 	%r2762, [%rd64+4608];
	ld.global.u32 	%r2763, [%rd64+5376];
	ld.global.u32 	%r2764, [%rd64+6144];
	ld.global.u32 	%r2765, [%rd64+6912];
	ld.global.u32 	%r2766, [%rd64+7680];
	ld.global.u32 	%r2767, [%rd64+8448];
	ld.global.u32 	%r2768, [%rd64+9216];
	ld.global.u32 	%r2769, [%rd64+9984];
	ld.global.u32 	%r2770, [%rd64+10752];
	ld.global.u32 	%r2771, [%rd64+11520];
	ld.global.u32 	%r2772, [%rd64+12288];
	ld.global.u32 	%r2773, [%rd64+13056];
	ld.global.u32 	%r2774, [%rd64+13824];
	ld.global.u32 	%r2775, [%rd64+14592];
	ld.global.u32 	%r2776, [%rd64+15360];
	ld.global.u32 	%r2777, [%rd64+16128];
	ld.global.u32 	%r2778, [%rd64+16896];
	ld.global.u32 	%r2779, [%rd64+17664];
	ld.global.u32 	%r2780, [%rd64+18432];
	ld.global.u32 	%r2781, [%rd64+19200];
	ld.global.u32 	%r2782, [%rd64+19968];
	ld.global.u32 	%r2783, [%rd64+20736];
	ld.global.u32 	%r2784, [%rd64+21504];
	ld.global.u32 	%r2785, [%rd64+22272];
	ld.global.u32 	%r2786, [%rd64+23040];
	ld.global.u32 	%r2787, [%rd64+23808];
	ld.global.u32 	%r2788, [%rd64+24576];
	ld.global.u32 	%r2789, [%rd64+25344];
	ld.global.u32 	%r2790, [%rd64+26112];
	ld.global.u32 	%r2791, [%rd64+26880];
	ld.global.u32 	%r2792, [%rd64+27648];
	ld.global.u32 	%r2793, [%rd64+28416];
	ld.global.u32 	%r2794, [%rd64+29184];
	st.shared.u32 	[%r5], %r2756;
	st.shared.u32 	[%r5+768], %r2757;
	st.shared.u32 	[%r5+1536], %r2758;
	st.shared.u32 	[%r5+2304], %r2759;
	st.shared.u32 	[%r5+3072], %r2760;
	st.shared.u32 	[%r5+3840], %r2761;
	st.shared.u32 	[%r5+4608], %r2762;
	st.shared.u32 	[%r5+5376], %r2763;
	st.shared.u32 	[%r5+6144], %r2764;
	st.shared.u32 	[%r5+6912], %r2765;
	st.shared.u32 	[%r5+7680], %r2766;
	st.shared.u32 	[%r5+8448], %r2767;
	st.shared.u32 	[%r5+9216], %r2768;
	st.shared.u32 	[%r5+9984], %r2769;
	st.shared.u32 	[%r5+10752], %r2770;
	st.shared.u32 	[%r5+11520], %r2771;
	st.shared.u32 	[%r5+12288], %r2772;
	st.shared.u32 	[%r5+13056], %r2773;
	st.shared.u32 	[%r5+13824], %r2774;
	st.shared.u32 	[%r5+14592], %r2775;
	st.shared.u32 	[%r5+15360], %r2776;
	st.shared.u32 	[%r5+16128], %r2777;
	st.shared.u32 	[%r5+16896], %r2778;
	st.shared.u32 	[%r5+17664], %r2779;
	st.shared.u32 	[%r5+18432], %r2780;
	st.shared.u32 	[%r5+19200], %r2781;
	st.shared.u32 	[%r5+19968], %r2782;
	st.shared.u32 	[%r5+20736], %r2783;
	st.shared.u32 	[%r5+21504], %r2784;
	st.shared.u32 	[%r5+22272], %r2785;
	st.shared.u32 	[%r5+23040], %r2786;
	st.shared.u32 	[%r5+23808], %r2787;
	st.shared.u32 	[%r5+24576], %r2788;
	st.shared.u32 	[%r5+25344], %r2789;
	st.shared.u32 	[%r5+26112], %r2790;
	st.shared.u32 	[%r5+26880], %r2791;
	st.shared.u32 	[%r5+27648], %r2792;
	st.shared.u32 	[%r5+28416], %r2793;
	st.shared.u32 	[%r5+29184], %r2794;
	bar.sync 	0;
	ld.shared.u32 	%r2795, [%r157];
	ld.shared.u32 	%r2796, [%r157+4];
	ld.shared.u32 	%r2797, [%r157+8];
	ld.shared.u32 	%r2798, [%r157+12];
	ld.shared.u32 	%r2799, [%r157+16];
	ld.shared.u32 	%r2800, [%r157+20];
	ld.shared.u32 	%r2801, [%r157+24];
	ld.shared.u32 	%r2802, [%r157+28];
	ld.shared.u32 	%r2803, [%r157+32];
	ld.shared.u32 	%r2804, [%r157+36];
	ld.shared.u32 	%r2805, [%r157+40];
	ld.shared.u32 	%r2806, [%r157+44];
	ld.shared.u32 	%r2807, [%r157+48];
	ld.shared.u32 	%r2808, [%r157+52];
	ld.shared.u32 	%r2809, [%r157+56];
	ld.shared.u32 	%r2810, [%r157+60];
	ld.shared.u32 	%r2811, [%r157+64];
	ld.shared.u32 	%r2812, [%r157+68];
	ld.shared.u32 	%r2813, [%r157+72];
	ld.shared.u32 	%r2814, [%r157+76];
	ld.shared.u32 	%r2815, [%r157+80];
	ld.shared.u32 	%r2816, [%r157+84];
	ld.shared.u32 	%r2817, [%r157+88];
	ld.shared.u32 	%r2818, [%r157+92];
	ld.shared.u32 	%r2819, [%r157+96];
	ld.shared.u32 	%r2820, [%r157+100];
	ld.shared.u32 	%r2821, [%r157+104];
	ld.shared.u32 	%r2822, [%r157+108];
	ld.shared.u32 	%r2823, [%r157+112];
	ld.shared.u32 	%r2824, [%r157+116];
	ld.shared.u32 	%r2825, [%r157+120];
	ld.shared.u32 	%r2826, [%r157+124];
	ld.shared.u32 	%r2827, [%r157+128];
	ld.shared.u32 	%r2828, [%r157+132];
	ld.shared.u32 	%r2829, [%r157+136];
	ld.shared.u32 	%r2830, [%r157+140];
	ld.shared.u32 	%r2831, [%r157+144];
	ld.shared.u32 	%r2832, [%r157+148];
	ld.shared.u32 	%r2833, [%r157+152];
	bar.sync 	0;
	setp.gt.s32 	%p363, %r2795, -1;
	selp.b32 	%r2834, -2147483648, -1, %p363;
	xor.b32  	%r410, %r2834, %r2795;
	setp.gt.s32 	%p364, %r2796, -1;
	selp.b32 	%r2835, -2147483648, -1, %p364;
	xor.b32  	%r411, %r2835, %r2796;
	setp.gt.s32 	%p365, %r2797, -1;
	selp.b32 	%r2836, -2147483648, -1, %p365;
	xor.b32  	%r412, %r2836, %r2797;
	setp.gt.s32 	%p366, %r2798, -1;
	selp.b32 	%r2837, -2147483648, -1, %p366;
	xor.b32  	%r413, %r2837, %r2798;
	setp.gt.s32 	%p367, %r2799, -1;
	selp.b32 	%r2838, -2147483648, -1, %p367;
	xor.b32  	%r414, %r2838, %r2799;
	setp.gt.s32 	%p368, %r2800, -1;
	selp.b32 	%r2839, -2147483648, -1, %p368;
	xor.b32  	%r415, %r2839, %r2800;
	setp.gt.s32 	%p369, %r2801, -1;
	selp.b32 	%r2840, -2147483648, -1, %p369;
	xor.b32  	%r416, %r2840, %r2801;
	setp.gt.s32 	%p370, %r2802, -1;
	selp.b32 	%r2841, -2147483648, -1, %p370;
	xor.b32  	%r417, %r2841, %r2802;
	setp.gt.s32 	%p371, %r2803, -1;
	selp.b32 	%r2842, -2147483648, -1, %p371;
	xor.b32  	%r418, %r2842, %r2803;
	setp.gt.s32 	%p372, %r2804, -1;
	selp.b32 	%r2843, -2147483648, -1, %p372;
	xor.b32  	%r419, %r2843, %r2804;
	setp.gt.s32 	%p373, %r2805, -1;
	selp.b32 	%r2844, -2147483648, -1, %p373;
	xor.b32  	%r420, %r2844, %r2805;
	setp.gt.s32 	%p374, %r2806, -1;
	selp.b32 	%r2845, -2147483648, -1, %p374;
	xor.b32  	%r421, %r2845, %r2806;
	setp.gt.s32 	%p375, %r2807, -1;
	selp.b32 	%r2846, -2147483648, -1, %p375;
	xor.b32  	%r422, %r2846, %r2807;
	setp.gt.s32 	%p376, %r2808, -1;
	selp.b32 	%r2847, -2147483648, -1, %p376;
	xor.b32  	%r423, %r2847, %r2808;
	setp.gt.s32 	%p377, %r2809, -1;
	selp.b32 	%r2848, -2147483648, -1, %p377;
	xor.b32  	%r424, %r2848, %r2809;
	setp.gt.s32 	%p378, %r2810, -1;
	selp.b32 	%r2849, -2147483648, -1, %p378;
	xor.b32  	%r425, %r2849, %r2810;
	setp.gt.s32 	%p379, %r2811, -1;
	selp.b32 	%r2850, -2147483648, -1, %p379;
	xor.b32  	%r426, %r2850, %r2811;
	setp.gt.s32 	%p380, %r2812, -1;
	selp.b32 	%r2851, -2147483648, -1, %p380;
	xor.b32  	%r427, %r2851, %r2812;
	setp.gt.s32 	%p381, %r2813, -1;
	selp.b32 	%r2852, -2147483648, -1, %p381;
	xor.b32  	%r428, %r2852, %r2813;
	setp.gt.s32 	%p382, %r2814, -1;
	selp.b32 	%r2853, -2147483648, -1, %p382;
	xor.b32  	%r429, %r2853, %r2814;
	setp.gt.s32 	%p383, %r2815, -1;
	selp.b32 	%r2854, -2147483648, -1, %p383;
	xor.b32  	%r430, %r2854, %r2815;
	setp.gt.s32 	%p384, %r2816, -1;
	selp.b32 	%r2855, -2147483648, -1, %p384;
	xor.b32  	%r431, %r2855, %r2816;
	setp.gt.s32 	%p385, %r2817, -1;
	selp.b32 	%r2856, -2147483648, -1, %p385;
	xor.b32  	%r432, %r2856, %r2817;
	setp.gt.s32 	%p386, %r2818, -1;
	selp.b32 	%r2857, -2147483648, -1, %p386;
	xor.b32  	%r433, %r2857, %r2818;
	setp.gt.s32 	%p387, %r2819, -1;
	selp.b32 	%r2858, -2147483648, -1, %p387;
	xor.b32  	%r434, %r2858, %r2819;
	setp.gt.s32 	%p388, %r2820, -1;
	selp.b32 	%r2859, -2147483648, -1, %p388;
	xor.b32  	%r435, %r2859, %r2820;
	setp.gt.s32 	%p389, %r2821, -1;
	selp.b32 	%r2860, -2147483648, -1, %p389;
	xor.b32  	%r436, %r2860, %r2821;
	setp.gt.s32 	%p390, %r2822, -1;
	selp.b32 	%r2861, -2147483648, -1, %p390;
	xor.b32  	%r437, %r2861, %r2822;
	setp.gt.s32 	%p391, %r2823, -1;
	selp.b32 	%r2862, -2147483648, -1, %p391;
	xor.b32  	%r438, %r2862, %r2823;
	setp.gt.s32 	%p392, %r2824, -1;
	selp.b32 	%r2863, -2147483648, -1, %p392;
	xor.b32  	%r439, %r2863, %r2824;
	setp.gt.s32 	%p393, %r2825, -1;
	selp.b32 	%r2864, -2147483648, -1, %p393;
	xor.b32  	%r440, %r2864, %r2825;
	setp.gt.s32 	%p394, %r2826, -1;
	selp.b32 	%r2865, -2147483648, -1, %p394;
	xor.b32  	%r441, %r2865, %r2826;
	setp.gt.s32 	%p395, %r2827, -1;
	selp.b32 	%r2866, -2147483648, -1, %p395;
	xor.b32  	%r442, %r2866, %r2827;
	setp.gt.s32 	%p396, %r2828, -1;
	selp.b32 	%r2867, -2147483648, -1, %p396;
	xor.b32  	%r443, %r2867, %r2828;
	setp.gt.s32 	%p397, %r2829, -1;
	selp.b32 	%r2868, -2147483648, -1, %p397;
	xor.b32  	%r444, %r2868, %r2829;
	setp.gt.s32 	%p398, %r2830, -1;
	selp.b32 	%r2869, -2147483648, -1, %p398;
	xor.b32  	%r445, %r2869, %r2830;
	setp.gt.s32 	%p399, %r2831, -1;
	selp.b32 	%r2870, -2147483648, -1, %p399;
	xor.b32  	%r446, %r2870, %r2831;
	setp.gt.s32 	%p400, %r2832, -1;
	selp.b32 	%r2871, -2147483648, -1, %p400;
	xor.b32  	%r447, %r2871, %r2832;
	setp.gt.s32 	%p401, %r2833, -1;
	selp.b32 	%r2872, -2147483648, -1, %p401;
	xor.b32  	%r448, %r2872, %r2833;
	mov.b32 	%r2753, 0;
	st.shared.u32 	[%r5], %r2753;
	st.shared.u32 	[%r5+768], %r2753;
	st.shared.u32 	[%r5+1536], %r2753;
	st.shared.u32 	[%r5+2304], %r2753;
	st.shared.u32 	[%r5+3072], %r2753;
	st.shared.u32 	[%r5+3840], %r2753;
	st.shared.u32 	[%r5+4608], %r2753;
	st.shared.u32 	[%r5+5376], %r2753;
	st.shared.u32 	[%r5+6144], %r2753;
	st.shared.u32 	[%r5+6912], %r2753;
	st.shared.u32 	[%r5+7680], %r2753;
	st.shared.u32 	[%r5+8448], %r2753;
	st.shared.u32 	[%r5+9216], %r2753;
	st.shared.u32 	[%r5+9984], %r2753;
	st.shared.u32 	[%r5+10752], %r2753;
	st.shared.u32 	[%r5+11520], %r2753;
	st.shared.u32 	[%r5+12288], %r2753;
	st.shared.u32 	[%r5+13056], %r2753;
	st.shared.u32 	[%r5+13824], %r2753;
	st.shared.u32 	[%r5+14592], %r2753;
	st.shared.u32 	[%r5+15360], %r2753;
	st.shared.u32 	[%r5+16128], %r2753;
	st.shared.u32 	[%r5+16896], %r2753;
	st.shared.u32 	[%r5+17664], %r2753;
	st.shared.u32 	[%r5+18432], %r2753;
	st.shared.u32 	[%r5+19200], %r2753;
	st.shared.u32 	[%r5+19968], %r2753;
	st.shared.u32 	[%r5+20736], %r2753;
	st.shared.u32 	[%r5+21504], %r2753;
	st.shared.u32 	[%r5+22272], %r2753;
	st.shared.u32 	[%r5+23040], %r2753;
	st.shared.u32 	[%r5+23808], %r2753;
	st.shared.u32 	[%r5+24576], %r2753;
	// begin inline asm
	bmsk.clamp.b32 %r2606, %r2753, %r1057;
	// end inline asm
	setp.eq.s32 	%p402, %r410, 2147483647;
	selp.b32 	%r2610, -2147483648, %r410, %p402;
	// begin inline asm
	shr.b32 %r2609, %r2610, %r1056;
	// end inline asm
	and.b32  	%r2873, %r2606, %r2609;
	not.b32 	%r2874, %r2873;
	and.b32  	%r2875, %r2874, 31;
	mad.lo.s32 	%r2876, %r2875, 768, %r5;
	shr.u32 	%r2877, %r2873, 4;
	and.b32  	%r2878, %r2877, 268435454;
	sub.s32 	%r450, %r2876, %r2878;
	ld.shared.u16 	%rs1, [%r450+2];
	add.s16 	%rs245, %rs1, 1;
	st.shared.u16 	[%r450+2], %rs245;
	setp.eq.s32 	%p403, %r411, 2147483647;
	selp.b32 	%r2613, -2147483648, %r411, %p403;
	// begin inline asm
	shr.b32 %r2612, %r2613, %r1056;
	// end inline asm
	and.b32  	%r2879, %r2606, %r2612;
	not.b32 	%r2880, %r2879;
	and.b32  	%r2881, %r2880, 31;
	mad.lo.s32 	%r2882, %r2881, 768, %r5;
	shr.u32 	%r2883, %r2879, 4;
	and.b32  	%r2884, %r2883, 268435454;
	sub.s32 	%r451, %r2882, %r2884;
	ld.shared.u16 	%rs2, [%r451+2];
	add.s16 	%rs246, %rs2, 1;
	st.shared.u16 	[%r451+2], %rs246;
	setp.eq.s32 	%p404, %r412, 2147483647;
	selp.b32 	%r2616, -2147483648, %r412, %p404;
	// begin inline asm
	shr.b32 %r2615, %r2616, %r1056;
	// end inline asm
	and.b32  	%r2885, %r2606, %r2615;
	not.b32 	%r2886, %r2885;
	and.b32  	%r2887, %r2886, 31;
	mad.lo.s32 	%r2888, %r2887, 768, %r5;
	shr.u32 	%r2889, %r2885, 4;
	and.b32  	%r2890, %r2889, 268435454;
	sub.s32 	%r452, %r2888, %r2890;
	ld.shared.u16 	%rs3, [%r452+2];
	add.s16 	%rs247, %rs3, 1;
	st.shared.u16 	[%r452+2], %rs247;
	setp.eq.s32 	%p405, %r413, 2147483647;
	selp.b32 	%r2619, -2147483648, %r413, %p405;
	// begin inline asm
	shr.b32 %r2618, %r2619, %r1056;
	// end inline asm
	and.b32  	%r2891, %r2606, %r2618;
	not.b32 	%r2892, %r2891;
	and.b32  	%r2893, %r2892, 31;
	mad.lo.s32 	%r2894, %r2893, 768, %r5;
	shr.u32 	%r2895, %r2891, 4;
	and.b32  	%r2896, %r2895, 268435454;
	sub.s32 	%r453, %r2894, %r2896;
	ld.shared.u16 	%rs4, [%r453+2];
	add.s16 	%rs248, %rs4, 1;
	st.shared.u16 	[%r453+2], %rs248;
	setp.eq.s32 	%p406, %r414, 2147483647;
	selp.b32 	%r2622, -2147483648, %r414, %p406;
	// begin inline asm
	shr.b32 %r2621, %r2622, %r1056;
	// end inline asm
	and.b32  	%r2897, %r2606, %r2621;
	not.b32 	%r2898, %r2897;
	and.b32  	%r2899, %r2898, 31;
	mad.lo.s32 	%r2900, %r2899, 768, %r5;
	shr.u32 	%r2901, %r2897, 4;
	and.b32  	%r2902, %r2901, 268435454;
	sub.s32 	%r454, %r2900, %r2902;
	ld.shared.u16 	%rs5, [%r454+2];
	add.s16 	%rs249, %rs5, 1;
	st.shared.u16 	[%r454+2], %rs249;
	setp.eq.s32 	%p407, %r415, 2147483647;
	selp.b32 	%r2625, -2147483648, %r415, %p407;
	// begin inline asm
	shr.b32 %r2624, %r2625, %r1056;
	// end inline asm
	and.b32  	%r2903, %r2606, %r2624;
	not.b32 	%r2904, %r2903;
	and.b32  	%r2905, %r2904, 31;
	mad.lo.s32 	%r2906, %r2905, 768, %r5;
	shr.u32 	%r2907, %r2903, 4;
	and.b32  	%r2908, %r2907, 268435454;
	sub.s32 	%r455, %r2906, %r2908;
	ld.shared.u16 	%rs6, [%r455+2];
	add.s16 	%rs250, %rs6, 1;
	st.shared.u16 	[%r455+2], %rs250;
	setp.eq.s32 	%p408, %r416, 2147483647;
	selp.b32 	%r2628, -2147483648, %r416, %p408;
	// begin inline asm
	shr.b32 %r2627, %r2628, %r1056;
	// end inline asm
	and.b32  	%r2909, %r2606, %r2627;
	not.b32 	%r2910, %r2909;
	and.b32  	%r2911, %r2910, 31;
	mad.lo.s32 	%r2912, %r2911, 768, %r5;
	shr.u32 	%r2913, %r2909, 4;
	and.b32  	%r2914, %r2913, 268435454;
	sub.s32 	%r456, %r2912, %r2914;
	ld.shared.u16 	%rs7, [%r456+2];
	add.s16 	%rs251, %rs7, 1;
	st.shared.u16 	[%r456+2], %rs251;
	setp.eq.s32 	%p409, %r417, 2147483647;
	selp.b32 	%r2631, -2147483648, %r417, %p409;
	// begin inline asm
	shr.b32 %r2630, %r2631, %r1056;
	// end inline asm
	and.b32  	%r2915, %r2606, %r2630;
	not.b32 	%r2916, %r2915;
	and.b32  	%r2917, %r2916, 31;
	mad.lo.s32 	%r2918, %r2917, 768, %r5;
	shr.u32 	%r2919, %r2915, 4;
	and.b32  	%r2920, %r2919, 268435454;
	sub.s32 	%r457, %r2918, %r2920;
	ld.shared.u16 	%rs8, [%r457+2];
	add.s16 	%rs252, %rs8, 1;
	st.shared.u16 	[%r457+2], %rs252;
	setp.eq.s32 	%p410, %r418, 2147483647;
	selp.b32 	%r2634, -2147483648, %r418, %p410;
	// begin inline asm
	shr.b32 %r2633, %r2634, %r1056;
	// end inline asm
	and.b32  	%r2921, %r2606, %r2633;
	not.b32 	%r2922, %r2921;
	and.b32  	%r2923, %r2922, 31;
	mad.lo.s32 	%r2924, %r2923, 768, %r5;
	shr.u32 	%r2925, %r2921, 4;
	and.b32  	%r2926, %r2925, 268435454;
	sub.s32 	%r458, %r2924, %r2926;
	ld.shared.u16 	%rs9, [%r458+2];
	add.s16 	%rs253, %rs9, 1;
	st.shared.u16 	[%r458+2], %rs253;
	setp.eq.s32 	%p411, %r419, 2147483647;
	selp.b32 	%r2637, -2147483648, %r419, %p411;
	// begin inline asm
	shr.b32 %r2636, %r2637, %r1056;
	// end inline asm
	and.b32  	%r2927, %r2606, %r2636;
	not.b32 	%r2928, %r2927;
	and.b32  	%r2929, %r2928, 31;
	mad.lo.s32 	%r2930, %r2929, 768, %r5;
	shr.u32 	%r2931, %r2927, 4;
	and.b32  	%r2932, %r2931, 268435454;
	sub.s32 	%r459, %r2930, %r2932;
	ld.shared.u16 	%rs10, [%r459+2];
	add.s16 	%rs254, %rs10, 1;
	st.shared.u16 	[%r459+2], %rs254;
	setp.eq.s32 	%p412, %r420, 2147483647;
	selp.b32 	%r2640, -2147483648, %r420, %p412;
	// begin inline asm
	shr.b32 %r2639, %r2640, %r1056;
	// end inline asm
	and.b32  	%r2933, %r2606, %r2639;
	not.b32 	%r2934, %r2933;
	and.b32  	%r2935, %r2934, 31;
	mad.lo.s32 	%r2936, %r2935, 768, %r5;
	shr.u32 	%r2937, %r2933, 4;
	and.b32  	%r2938, %r2937, 268435454;
	sub.s32 	%r460, %r2936, %r2938;
	ld.shared.u16 	%rs11, [%r460+2];
	add.s16 	%rs255, %rs11, 1;
	st.shared.u16 	[%r460+2], %rs255;
	setp.eq.s32 	%p413, %r421, 2147483647;
	selp.b32 	%r2643, -2147483648, %r421, %p413;
	// begin inline asm
	shr.b32 %r2642, %r2643, %r1056;
	// end inline asm
	and.b32  	%r2939, %r2606, %r2642;
	not.b32 	%r2940, %r2939;
	and.b32  	%r2941, %r2940, 31;
	mad.lo.s32 	%r2942, %r2941, 768, %r5;
	shr.u32 	%r2943, %r2939, 4;
	and.b32  	%r2944, %r2943, 268435454;
	sub.s32 	%r461, %r2942, %r2944;
	ld.shared.u16 	%rs12, [%r461+2];
	add.s16 	%rs256, %rs12, 1;
	st.shared.u16 	[%r461+2], %rs256;
	setp.eq.s32 	%p414, %r422, 2147483647;
	selp.b32 	%r2646, -2147483648, %r422, %p414;
	// begin inline asm
	shr.b32 %r2645, %r2646, %r1056;
	// end inline asm
	and.b32  	%r2945, %r2606, %r2645;
	not.b32 	%r2946, %r2945;
	and.b32  	%r2947, %r2946, 31;
	mad.lo.s32 	%r2948, %r2947, 768, %r5;
	shr.u32 	%r2949, %r2945, 4;
	and.b32  	%r2950, %r2949, 268435454;
	sub.s32 	%r462, %r2948, %r2950;
	ld.shared.u16 	%rs13, [%r462+2];
	add.s16 	%rs257, %rs13, 1;
	st.shared.u16 	[%r462+2], %rs257;
	setp.eq.s32 	%p415, %r423, 2147483647;
	selp.b32 	%r2649, -2147483648, %r423, %p415;
	// begin inline asm
	shr.b32 %r2648, %r2649, %r1056;
	// end inline asm
	and.b32  	%r2951, %r2606, %r2648;
	not.b32 	%r2952, %r2951;
	and.b32  	%r2953, %r2952, 31;
	mad.lo.s32 	%r2954, %r2953, 768, %r5;
	shr.u32 	%r2955, %r2951, 4;
	and.b32  	%r2956, %r2955, 268435454;
	sub.s32 	%r463, %r2954, %r2956;
	ld.shared.u16 	%rs14, [%r463+2];
	add.s16 	%rs258, %rs14, 1;
	st.shared.u16 	[%r463+2], %rs258;
	setp.eq.s32 	%p416, %r424, 2147483647;
	selp.b32 	%r2652, -2147483648, %r424, %p416;
	// begin inline asm
	shr.b32 %r2651, %r2652, %r1056;
	// end inline asm
	and.b32  	%r2957, %r2606, %r2651;
	not.b32 	%r2958, %r2957;
	and.b32  	%r2959, %r2958, 31;
	mad.lo.s32 	%r2960, %r2959, 768, %r5;
	shr.u32 	%r2961, %r2957, 4;
	and.b32  	%r2962, %r2961, 268435454;
	sub.s32 	%r464, %r2960, %r2962;
	ld.shared.u16 	%rs15, [%r464+2];
	add.s16 	%rs259, %rs15, 1;
	st.shared.u16 	[%r464+2], %rs259;
	setp.eq.s32 	%p417, %r425, 2147483647;
	selp.b32 	%r2655, -2147483648, %r425, %p417;
	// begin inline asm
	shr.b32 %r2654, %r2655, %r1056;
	// end inline asm
	and.b32  	%r2963, %r2606, %r2654;
	not.b32 	%r2964, %r2963;
	and.b32  	%r2965, %r2964, 31;
	mad.lo.s32 	%r2966, %r2965, 768, %r5;
	shr.u32 	%r2967, %r2963, 4;
	and.b32  	%r2968, %r2967, 268435454;
	sub.s32 	%r465, %r2966, %r2968;
	ld.shared.u16 	%rs16, [%r465+2];
	add.s16 	%rs260, %rs16, 1;
	st.shared.u16 	[%r465+2], %rs260;
	setp.eq.s32 	%p418, %r426, 2147483647;
	selp.b32 	%r2658, -2147483648, %r426, %p418;
	// begin inline asm
	shr.b32 %r2657, %r2658, %r1056;
	// end inline asm
	and.b32  	%r2969, %r2606, %r2657;
	not.b32 	%r2970, %r2969;
	and.b32  	%r2971, %r2970, 31;
	mad.lo.s32 	%r2972, %r2971, 768, %r5;
	shr.u32 	%r2973, %r2969, 4;
	and.b32  	%r2974, %r2973, 268435454;
	sub.s32 	%r466, %r2972, %r2974;
	ld.shared.u16 	%rs17, [%r466+2];
	add.s16 	%rs261, %rs17, 1;
	st.shared.u16 	[%r466+2], %rs261;
	setp.eq.s32 	%p419, %r427, 2147483647;
	selp.b32 	%r2661, -2147483648, %r427, %p419;
	// begin inline asm
	shr.b32 %r2660, %r2661, %r1056;
	// end inline asm
	and.b32  	%r2975, %r2606, %r2660;
	not.b32 	%r2976, %r2975;
	and.b32  	%r2977, %r2976, 31;
	mad.lo.s32 	%r2978, %r2977, 768, %r5;
	shr.u32 	%r2979, %r2975, 4;
	and.b32  	%r2980, %r2979, 268435454;
	sub.s32 	%r467, %r2978, %r2980;
	ld.shared.u16 	%rs18, [%r467+2];
	add.s16 	%rs262, %rs18, 1;
	st.shared.u16 	[%r467+2], %rs262;
	setp.eq.s32 	%p420, %r428, 2147483647;
	selp.b32 	%r2664, -2147483648, %r428, %p420;
	// begin inline asm
	shr.b32 %r2663, %r2664, %r1056;
	// end inline asm
	and.b32  	%r2981, %r2606, %r2663;
	not.b32 	%r2982, %r2981;
	and.b32  	%r2983, %r2982, 31;
	mad.lo.s32 	%r2984, %r2983, 768, %r5;
	shr.u32 	%r2985, %r2981, 4;
	and.b32  	%r2986, %r2985, 268435454;
	sub.s32 	%r468, %r2984, %r2986;
	ld.shared.u16 	%rs19, [%r468+2];
	add.s16 	%rs263, %rs19, 1;
	st.shared.u16 	[%r468+2], %rs263;
	setp.eq.s32 	%p421, %r429, 2147483647;
	selp.b32 	%r2667, -2147483648, %r429, %p421;
	// begin inline asm
	shr.b32 %r2666, %r2667, %r1056;
	// end inline asm
	and.b32  	%r2987, %r2606, %r2666;
	not.b32 	%r2988, %r2987;
	and.b32  	%r2989, %r2988, 31;
	mad.lo.s32 	%r2990, %r2989, 768, %r5;
	shr.u32 	%r2991, %r2987, 4;
	and.b32  	%r2992, %r2991, 268435454;
	sub.s32 	%r469, %r2990, %r2992;
	ld.shared.u16 	%rs20, [%r469+2];
	add.s16 	%rs264, %rs20, 1;
	st.shared.u16 	[%r469+2], %rs264;
	setp.eq.s32 	%p422, %r430, 2147483647;
	selp.b32 	%r2670, -2147483648, %r430, %p422;
	// begin inline asm
	shr.b32 %r2669, %r2670, %r1056;
	// end inline asm
	and.b32  	%r2993, %r2606, %r2669;
	not.b32 	%r2994, %r2993;
	and.b32  	%r2995, %r2994, 31;
	mad.lo.s32 	%r2996, %r2995, 768, %r5;
	shr.u32 	%r2997, %r2993, 4;
	and.b32  	%r2998, %r2997, 268435454;
	sub.s32 	%r470, %r2996, %r2998;
	ld.shared.u16 	%rs21, [%r470+2];
	add.s16 	%rs265, %rs21, 1;
	st.shared.u16 	[%r470+2], %rs265;
	setp.eq.s32 	%p423, %r431, 2147483647;
	selp.b32 	%r2673, -2147483648, %r431, %p423;
	// begin inline asm
	shr.b32 %r2672, %r2673, %r1056;
	// end inline asm
	and.b32  	%r2999, %r2606, %r2672;
	not.b32 	%r3000, %r2999;
	and.b32  	%r3001, %r3000, 31;
	mad.lo.s32 	%r3002, %r3001, 768, %r5;
	shr.u32 	%r3003, %r2999, 4;
	and.b32  	%r3004, %r3003, 268435454;
	sub.s32 	%r471, %r3002, %r3004;
	ld.shared.u16 	%rs22, [%r471+2];
	add.s16 	%rs266, %rs22, 1;
	st.shared.u16 	[%r471+2], %rs266;
	setp.eq.s32 	%p424, %r432, 2147483647;
	selp.b32 	%r2676, -2147483648, %r432, %p424;
	// begin inline asm
	shr.b32 %r2675, %r2676, %r1056;
	// end inline asm
	and.b32  	%r3005, %r2606, %r2675;
	not.b32 	%r3006, %r3005;
	and.b32  	%r3007, %r3006, 31;
	mad.lo.s32 	%r3008, %r3007, 768, %r5;
	shr.u32 	%r3009, %r3005, 4;
	and.b32  	%r3010, %r3009, 268435454;
	sub.s32 	%r472, %r3008, %r3010;
	ld.shared.u16 	%rs23, [%r472+2];
	add.s16 	%rs267, %rs23, 1;
	st.shared.u16 	[%r472+2], %rs267;
	setp.eq.s32 	%p425, %r433, 2147483647;
	selp.b32 	%r2679, -2147483648, %r433, %p425;
	// begin inline asm
	shr.b32 %r2678, %r2679, %r1056;
	// end inline asm
	and.b32  	%r3011, %r2606, %r2678;
	not.b32 	%r3012, %r3011;
	and.b32  	%r3013, %r3012, 31;
	mad.lo.s32 	%r3014, %r3013, 768, %r5;
	shr.u32 	%r3015, %r3011, 4;
	and.b32  	%r3016, %r3015, 268435454;
	sub.s32 	%r473, %r3014, %r3016;
	ld.shared.u16 	%rs24, [%r473+2];
	add.s16 	%rs268, %rs24, 1;
	st.shared.u16 	[%r473+2], %rs268;
	setp.eq.s32 	%p426, %r434, 2147483647;
	selp.b32 	%r2682, -2147483648, %r434, %p426;
	// begin inline asm
	shr.b32 %r2681, %r2682, %r1056;
	// end inline asm
	and.b32  	%r3017, %r2606, %r2681;
	not.b32 	%r3018, %r3017;
	and.b32  	%r3019, %r3018, 31;
	mad.lo.s32 	%r3020, %r3019, 768, %r5;
	shr.u32 	%r3021, %r3017, 4;
	and.b32  	%r3022, %r3021, 268435454;
	sub.s32 	%r474, %r3020, %r3022;
	ld.shared.u16 	%rs25, [%r474+2];
	add.s16 	%rs269, %rs25, 1;
	st.shared.u16 	[%r474+2], %rs269;
	setp.eq.s32 	%p427, %r435, 2147483647;
	selp.b32 	%r2685, -2147483648, %r435, %p427;
	// begin inline asm
	shr.b32 %r2684, %r2685, %r1056;
	// end inline asm
	and.b32  	%r3023, %r2606, %r2684;
	not.b32 	%r3024, %r3023;
	and.b32  	%r3025, %r3024, 31;
	mad.lo.s32 	%r3026, %r3025, 768, %r5;
	shr.u32 	%r3027, %r3023, 4;
	and.b32  	%r3028, %r3027, 268435454;
	sub.s32 	%r475, %r3026, %r3028;
	ld.shared.u16 	%rs26, [%r475+2];
	add.s16 	%rs270, %rs26, 1;
	st.shared.u16 	[%r475+2], %rs270;
	setp.eq.s32 	%p428, %r436, 2147483647;
	selp.b32 	%r2688, -2147483648, %r436, %p428;
	// begin inline asm
	shr.b32 %r2687, %r2688, %r1056;
	// end inline asm
	and.b32  	%r3029, %r2606, %r2687;
	not.b32 	%r3030, %r3029;
	and.b32  	%r3031, %r3030, 31;
	mad.lo.s32 	%r3032, %r3031, 768, %r5;
	shr.u32 	%r3033, %r3029, 4;
	and.b32  	%r3034, %r3033, 268435454;
	sub.s32 	%r476, %r3032, %r3034;
	ld.shared.u16 	%rs27, [%r476+2];
	add.s16 	%rs271, %rs27, 1;
	st.shared.u16 	[%r476+2], %rs271;
	setp.eq.s32 	%p429, %r437, 2147483647;
	selp.b32 	%r2691, -2147483648, %r437, %p429;
	// begin inline asm
	shr.b32 %r2690, %r2691, %r1056;
	// end inline asm
	and.b32  	%r3035, %r2606, %r2690;
	not.b32 	%r3036, %r3035;
	and.b32  	%r3037, %r3036, 31;
	mad.lo.s32 	%r3038, %r3037, 768, %r5;
	shr.u32 	%r3039, %r3035, 4;
	and.b32  	%r3040, %r3039, 268435454;
	sub.s32 	%r477, %r3038, %r3040;
	ld.shared.u16 	%rs28, [%r477+2];
	add.s16 	%rs272, %rs28, 1;
	st.shared.u16 	[%r477+2], %rs272;
	setp.eq.s32 	%p430, %r438, 2147483647;
	selp.b32 	%r2694, -2147483648, %r438, %p430;
	// begin inline asm
	shr.b32 %r2693, %r2694, %r1056;
	// end inline asm
	and.b32  	%r3041, %r2606, %r2693;
	not.b32 	%r3042, %r3041;
	and.b32  	%r3043, %r3042, 31;
	mad.lo.s32 	%r3044, %r3043, 768, %r5;
	shr.u32 	%r3045, %r3041, 4;
	and.b32  	%r3046, %r3045, 268435454;
	sub.s32 	%r478, %r3044, %r3046;
	ld.shared.u16 	%rs29, [%r478+2];
	add.s16 	%rs273, %rs29, 1;
	st.shared.u16 	[%r478+2], %rs273;
	setp.eq.s32 	%p431, %r439, 2147483647;
	selp.b32 	%r2697, -2147483648, %r439, %p431;
	// begin inline asm
	shr.b32 %r2696, %r2697, %r1056;
	// end inline asm
	and.b32  	%r3047, %r2606, %r2696;
	not.b32 	%r3048, %r3047;
	and.b32  	%r3049, %r3048, 31;
	mad.lo.s32 	%r3050, %r3049, 768, %r5;
	shr.u32 	%r3051, %r3047, 4;
	and.b32  	%r3052, %r3051, 268435454;
	sub.s32 	%r479, %r3050, %r3052;
	ld.shared.u16 	%rs30, [%r479+2];
	add.s16 	%rs274, %rs30, 1;
	st.shared.u16 	[%r479+2], %rs274;
	setp.eq.s32 	%p432, %r440, 2147483647;
	selp.b32 	%r2700, -2147483648, %r440, %p432;
	// begin inline asm
	shr.b32 %r2699, %r2700, %r1056;
	// end inline asm
	and.b32  	%r3053, %r2606, %r2699;
	not.b32 	%r3054, %r3053;
	and.b32  	%r3055, %r3054, 31;
	mad.lo.s32 	%r3056, %r3055, 768, %r5;
	shr.u32 	%r3057, %r3053, 4;
	and.b32  	%r3058, %r3057, 268435454;
	sub.s32 	%r480, %r3056, %r3058;
	ld.shared.u16 	%rs31, [%r480+2];
	add.s16 	%rs275, %rs31, 1;
	st.shared.u16 	[%r480+2], %rs275;
	setp.eq.s32 	%p433, %r441, 2147483647;
	selp.b32 	%r2703, -2147483648, %r441, %p433;
	// begin inline asm
	shr.b32 %r2702, %r2703, %r1056;
	// end inline asm
	and.b32  	%r3059, %r2606, %r2702;
	not.b32 	%r3060, %r3059;
	and.b32  	%r3061, %r3060, 31;
	mad.lo.s32 	%r3062, %r3061, 768, %r5;
	shr.u32 	%r3063, %r3059, 4;
	and.b32  	%r3064, %r3063, 268435454;
	sub.s32 	%r481, %r3062, %r3064;
	ld.shared.u16 	%rs32, [%r481+2];
	add.s16 	%rs276, %rs32, 1;
	st.shared.u16 	[%r481+2], %rs276;
	setp.eq.s32 	%p434, %r442, 2147483647;
	selp.b32 	%r2706, -2147483648, %r442, %p434;
	// begin inline asm
	shr.b32 %r2705, %r2706, %r1056;
	// end inline asm
	and.b32  	%r3065, %r2606, %r2705;
	not.b32 	%r3066, %r3065;
	and.b32  	%r3067, %r3066, 31;
	mad.lo.s32 	%r3068, %r3067, 768, %r5;
	shr.u32 	%r3069, %r3065, 4;
	and.b32  	%r3070, %r3069, 268435454;
	sub.s32 	%r482, %r3068, %r3070;
	ld.shared.u16 	%rs33, [%r482+2];
	add.s16 	%rs277, %rs33, 1;
	st.shared.u16 	[%r482+2], %rs277;
	setp.eq.s32 	%p435, %r443, 2147483647;
	selp.b32 	%r2709, -2147483648, %r443, %p435;
	// begin inline asm
	shr.b32 %r2708, %r2709, %r1056;
	// end inline asm
	and.b32  	%r3071, %r2606, %r2708;
	not.b32 	%r3072, %r3071;
	and.b32  	%r3073, %r3072, 31;
	mad.lo.s32 	%r3074, %r3073, 768, %r5;
	shr.u32 	%r3075, %r3071, 4;
	and.b32  	%r3076, %r3075, 268435454;
	sub.s32 	%r483, %r3074, %r3076;
	ld.shared.u16 	%rs34, [%r483+2];
	add.s16 	%rs278, %rs34, 1;
	st.shared.u16 	[%r483+2], %rs278;
	setp.eq.s32 	%p436, %r444, 2147483647;
	selp.b32 	%r2712, -2147483648, %r444, %p436;
	// begin inline asm
	shr.b32 %r2711, %r2712, %r1056;
	// end inline asm
	and.b32  	%r3077, %r2606, %r2711;
	not.b32 	%r3078, %r3077;
	and.b32  	%r3079, %r3078, 31;
	mad.lo.s32 	%r3080, %r3079, 768, %r5;
	shr.u32 	%r3081, %r3077, 4;
	and.b32  	%r3082, %r3081, 268435454;
	sub.s32 	%r484, %r3080, %r3082;
	ld.shared.u16 	%rs35, [%r484+2];
	add.s16 	%rs279, %rs35, 1;
	st.shared.u16 	[%r484+2], %rs279;
	setp.eq.s32 	%p437, %r445, 2147483647;
	selp.b32 	%r2715, -2147483648, %r445, %p437;
	// begin inline asm
	shr.b32 %r2714, %r2715, %r1056;
	// end inline asm
	and.b32  	%r3083, %r2606, %r2714;
	not.b32 	%r3084, %r3083;
	and.b32  	%r3085, %r3084, 31;
	mad.lo.s32 	%r3086, %r3085, 768, %r5;
	shr.u32 	%r3087, %r3083, 4;
	and.b32  	%r3088, %r3087, 268435454;
	sub.s32 	%r485, %r3086, %r3088;
	ld.shared.u16 	%rs36, [%r485+2];
	add.s16 	%rs280, %rs36, 1;
	st.shared.u16 	[%r485+2], %rs280;
	setp.eq.s32 	%p438, %r446, 2147483647;
	selp.b32 	%r2718, -2147483648, %r446, %p438;
	// begin inline asm
	shr.b32 %r2717, %r2718, %r1056;
	// end inline asm
	and.b32  	%r3089, %r2606, %r2717;
	not.b32 	%r3090, %r3089;
	and.b32  	%r3091, %r3090, 31;
	mad.lo.s32 	%r3092, %r3091, 768, %r5;
	shr.u32 	%r3093, %r3089, 4;
	and.b32  	%r3094, %r3093, 268435454;
	sub.s32 	%r486, %r3092, %r3094;
	ld.shared.u16 	%rs37, [%r486+2];
	add.s16 	%rs281, %rs37, 1;
	st.shared.u16 	[%r486+2], %rs281;
	setp.eq.s32 	%p439, %r447, 2147483647;
	selp.b32 	%r2721, -2147483648, %r447, %p439;
	// begin inline asm
	shr.b32 %r2720, %r2721, %r1056;
	// end inline asm
	and.b32  	%r3095, %r2606, %r2720;
	not.b32 	%r3096, %r3095;
	and.b32  	%r3097, %r3096, 31;
	mad.lo.s32 	%r3098, %r3097, 768, %r5;
	shr.u32 	%r3099, %r3095, 4;
	and.b32  	%r3100, %r3099, 268435454;
	sub.s32 	%r487, %r3098, %r3100;
	ld.shared.u16 	%rs38, [%r487+2];
	add.s16 	%rs282, %rs38, 1;
	st.shared.u16 	[%r487+2], %rs282;
	setp.eq.s32 	%p440, %r448, 2147483647;
	selp.b32 	%r2724, -2147483648, %r448, %p440;
	// begin inline asm
	shr.b32 %r2723, %r2724, %r1056;
	// end inline asm
	and.b32  	%r3101, %r2606, %r2723;
	not.b32 	%r3102, %r3101;
	and.b32  	%r3103, %r3102, 31;
	mad.lo.s32 	%r3104, %r3103, 768, %r5;
	shr.u32 	%r3105, %r3101, 4;
	and.b32  	%r3106, %r3105, 268435454;
	sub.s32 	%r488, %r3104, %r3106;
	ld.shared.u16 	%rs39, [%r488+2];
	add.s16 	%rs283, %rs39, 1;
	st.shared.u16 	[%r488+2], %rs283;
	bar.sync 	0;
	ld.shared.u32 	%r489, [%r158];
	ld.shared.u32 	%r3107, [%r158+4];
	ld.shared.u32 	%r3108, [%r158+8];
	ld.shared.u32 	%r3109, [%r158+12];
	ld.shared.u32 	%r3110, [%r158+16];
	ld.shared.u32 	%r3111, [%r158+20];
	ld.shared.u32 	%r3112, [%r158+24];
	ld.shared.u32 	%r3113, [%r158+28];
	ld.shared.u32 	%r3114, [%r158+32];
	ld.shared.u32 	%r3115, [%r158+36];
	ld.shared.u32 	%r3116, [%r158+40];
	ld.shared.u32 	%r3117, [%r158+44];
	ld.shared.u32 	%r3118, [%r158+48];
	ld.shared.u32 	%r3119, [%r158+52];
	ld.shared.u32 	%r3120, [%r158+56];
	ld.shared.u32 	%r3121, [%r158+60];
	ld.shared.u32 	%r3122, [%r158+64];
	ld.shared.u32 	%r3123, [%r158+68];
	ld.shared.u32 	%r3124, [%r158+72];
	ld.shared.u32 	%r3125, [%r158+76];
	ld.shared.u32 	%r3126, [%r158+80];
	ld.shared.u32 	%r3127, [%r158+84];
	ld.shared.u32 	%r3128, [%r158+88];
	ld.shared.u32 	%r3129, [%r158+92];
	ld.shared.u32 	%r3130, [%r158+96];
	ld.shared.u32 	%r3131, [%r158+100];
	ld.shared.u32 	%r3132, [%r158+104];
	ld.shared.u32 	%r3133, [%r158+108];
	ld.shared.u32 	%r3134, [%r158+112];
	ld.shared.u32 	%r3135, [%r158+116];
	ld.shared.u32 	%r3136, [%r158+120];
	ld.shared.u32 	%r3137, [%r158+124];
	ld.shared.u32 	%r3138, [%r158+128];
	add.s32 	%r490, %r3107, %r489;
	add.s32 	%r491, %r3108, %r490;
	add.s32 	%r492, %r3109, %r491;
	add.s32 	%r493, %r3110, %r492;
	add.s32 	%r494, %r3111, %r493;
	add.s32 	%r495, %r3112, %r494;
	add.s32 	%r496, %r3113, %r495;
	add.s32 	%r497, %r3114, %r496;
	add.s32 	%r498, %r3115, %r497;
	add.s32 	%r499, %r3116, %r498;
	add.s32 	%r500, %r3117, %r499;
	add.s32 	%r501, %r3118, %r500;
	add.s32 	%r502, %r3119, %r501;
	add.s32 	%r503, %r3120, %r502;
	add.s32 	%r504, %r3121, %r503;
	add.s32 	%r505, %r3122, %r504;
	add.s32 	%r506, %r3123, %r505;
	add.s32 	%r507, %r3124, %r506;
	add.s32 	%r508, %r3125, %r507;
	add.s32 	%r509, %r3126, %r508;
	add.s32 	%r510, %r3127, %r509;
	add.s32 	%r511, %r3128, %r510;
	add.s32 	%r512, %r3129, %r511;
	add.s32 	%r513, %r3130, %r512;
	add.s32 	%r514, %r3131, %r513;
	add.s32 	%r515, %r3132, %r514;
	add.s32 	%r516, %r3133, %r515;
	add.s32 	%r517, %r3134, %r516;
	add.s32 	%r518, %r3135, %r517;
	add.s32 	%r519, %r3136, %r518;
	add.s32 	%r520, %r3137, %r519;
	add.s32 	%r2730, %r3138, %r520;
	mov.b32 	%r2728, 1;
	mov.b32 	%r2755, -1;
	// begin inline asm
	{  .reg .u32 r0;  .reg .pred p;  shfl.sync.up.b32 r0|p, %r2730, %r2728, %r2753, %r2755;  @p add.u32 r0, r0, %r2730;  mov.u32 %r2726, r0;}
	// end inline asm
	mov.b32 	%r2734, 2;
	// begin inline asm
	{  .reg .u32 r0;  .reg .pred p;  shfl.sync.up.b32 r0|p, %r2726, %r2734, %r2753, %r2755;  @p add.u32 r0, r0, %r2726;  mov.u32 %r2732, r0;}
	// end inline asm
	mov.b32 	%r2740, 4;
	// begin inline asm
	{  .reg .u32 r0;  .reg .pred p;  shfl.sync.up.b32 r0|p, %r2732, %r2740, %r2753, %r2755;  @p add.u32 r0, r0, %r2732;  mov.u32 %r2738, r0;}
	// end inline asm
	mov.b32 	%r2746, 8;
	// begin inline asm
	{  .reg .u32 r0;  .reg .pred p;  shfl.sync.up.b32 r0|p, %r2738, %r2746, %r2753, %r2755;  @p add.u32 r0, r0, %r2738;  mov.u32 %r2744, r0;}
	// end inline asm
	mov.b32 	%r2752, 16;
	// begin inline asm
	{  .reg .u32 r0;  .reg .pred p;  shfl.sync.up.b32 r0|p, %r2744, %r2752, %r2753, %r2755;  @p add.u32 r0, r0, %r2744;  mov.u32 %r2750, r0;}
	// end inline asm
	@%p362 bra 	$L__BB2_51;
	st.shared.u32 	[%r124], %r2750;
$L__BB2_51:
	sub.s32 	%r3139, %r2750, %r2730;
	setp.ne.s32 	%p441, %r2146, 0;
	setp.gt.u32 	%p442, %r4, 31;
	setp.eq.s32 	%p443, %r88, 5;
	setp.eq.s32 	%p444, %r88, 4;
	setp.eq.s32 	%p445, %r88, 3;
	setp.eq.s32 	%p446, %r88, 2;
	setp.eq.s32 	%p447, %r88, 1;
	bar.sync 	0;
	ld.shared.v4.u32 	{%r3140, %r3141, %r3142, %r3143}, [_ZZN3cub18CUB_300001_SM_10006detail10radix_sort30DeviceSegmentedRadixSortKernelINS1_5radix10policy_hubIfiiE10Policy1000ELb0ELNS0_9SortOrderE1EfiPiS9_iNS1_21identity_decomposer_tEEEvPKT2_PSB_PKT3_PSF_T4_T5_iiiT7_E12temp_storage+25344];
	selp.b32 	%r3144, %r3140, %r5311, %p447;
	add.s32 	%r3145, %r3141, %r3140;
	selp.b32 	%r3146, %r3145, %r3144, %p446;
	add.s32 	%r3147, %r3145, %r3142;
	selp.b32 	%r3148, %r3147, %r3146, %p445;
	add.s32 	%r3149, %r3147, %r3143;
	selp.b32 	%r3150, %r3149, %r3148, %p444;
	ld.shared.v2.u32 	{%r3151, %r3152}, [_ZZN3cub18CUB_300001_SM_10006detail10radix_sort30DeviceSegmentedRadixSortKernelINS1_5radix10policy_hubIfiiE10Policy1000ELb0ELNS0_9SortOrderE1EfiPiS9_iNS1_21identity_decomposer_tEEEvPKT2_PSB_PKT3_PSF_T4_T5_iiiT7_E12temp_storage+25360];
	add.s32 	%r3153, %r3149, %r3151;
	selp.b32 	%r5311, %r3153, %r3150, %p443;
	add.s32 	%r524, %r3153, %r3152;
	selp.b32 	%r3154, %r3139, 0, %p441;
	add.s32 	%r3155, %r5311, %r3154;
	selp.b32 	%r5316, %r3155, %r3139, %p442;
	or.pred  	%p448, %p442, %p441;
	@%p448 bra 	$L__BB2_53;
	shl.b32 	%r5316, %r524, 16;
	st.shared.u32 	[_ZZN3cub18CUB_300001_SM_10006detail10radix_sort30DeviceSegmentedRadixSortKernelINS1_5radix10policy_hubIfiiE10Policy1000ELb0ELNS0_9SortOrderE1EfiPiS9_iNS1_21identity_decomposer_tEEEvPKT2_PSB_PKT3_PSF_T4_T5_iiiT7_E12temp_storage+25376], %r5316;
$L__BB2_53:
	setp.eq.s32 	%p449, %r4, 0;
	bar.sync 	0;
	@%p449 bra 	$L__BB2_55;
	ld.shared.u32 	%r3156, [_ZZN3cub18CUB_300001_SM_10006detail10radix_sort30DeviceSegmentedRadixSortKernelINS1_5radix10policy_hubIfiiE10Policy1000ELb0ELNS0_9SortOrderE1EfiPiS9_iNS1_21identity_decomposer_tEEEvPKT2_PSB_PKT3_PSF_T4_T5_iiiT7_E12temp_storage+25376];
	add.s32 	%r5316, %r3156, %r5316;
$L__BB2_55:
	setp.gt.u32 	%p450, %r4, 63;
	add.s32 	%r3157, %r489, %r5316;
	add.s32 	%r3158, %r490, %r5316;
	add.s32 	%r3159, %r491, %r5316;
	add.s32 	%r3160, %r492, %r5316;
	add.s32 	%r3161, %r493, %r5316;
	add.s32 	%r3162, %r494, %r5316;
	add.s32 	%r3163, %r495, %r5316;
	add.s32 	%r3164, %r496, %r5316;
	add.s32 	%r3165, %r497, %r5316;
	add.s32 	%r3166, %r498, %r5316;
	add.s32 	%r3167, %r499, %r5316;
	add.s32 	%r3168, %r500, %r5316;
	add.s32 	%r3169, %r501, %r5316;
	add.s32 	%r3170, %r502, %r5316;
	add.s32 	%r3171, %r503, %r5316;
	add.s32 	%r3172, %r504, %r5316;
	add.s32 	%r3173, %r505, %r5316;
	add.s32 	%r3174, %r506, %r5316;
	add.s32 	%r3175, %r507, %r5316;
	add.s32 	%r3176, %r508, %r5316;
	add.s32 	%r3177, %r509, %r5316;
	add.s32 	%r3178, %r510, %r5316;
	add.s32 	%r3179, %r511, %r5316;
	add.s32 	%r3180, %r512, %r5316;
	add.s32 	%r3181, %r513, %r5316;
	add.s32 	%r3182, %r514, %r5316;
	add.s32 	%r3183, %r515, %r5316;
	add.s32 	%r3184, %r516, %r5316;
	add.s32 	%r3185, %r517, %r5316;
	add.s32 	%r3186, %r518, %r5316;
	add.s32 	%r3187, %r519, %r5316;
	add.s32 	%r3188, %r520, %r5316;
	st.shared.u32 	[%r158], %r5316;
	st.shared.u32 	[%r158+4], %r3157;
	st.shared.u32 	[%r158+8], %r3158;
	st.shared.u32 	[%r158+12], %r3159;
	st.shared.u32 	[%r158+16], %r3160;
	st.shared.u32 	[%r158+20], %r3161;
	st.shared.u32 	[%r158+24], %r3162;
	st.shared.u32 	[%r158+28], %r3163;
	st.shared.u32 	[%r158+32], %r3164;
	st.shared.u32 	[%r158+36], %r3165;
	st.shared.u32 	[%r158+40], %r3166;
	st.shared.u32 	[%r158+44], %r3167;
	st.shared.u32 	[%r158+48], %r3168;
	st.shared.u32 	[%r158+52], %r3169;
	st.shared.u32 	[%r158+56], %r3170;
	st.shared.u32 	[%r158+60], %r3171;
	st.shared.u32 	[%r158+64], %r3172;
	st.shared.u32 	[%r158+68], %r3173;
	st.shared.u32 	[%r158+72], %r3174;
	st.shared.u32 	[%r158+76], %r3175;
	st.shared.u32 	[%r158+80], %r3176;
	st.shared.u32 	[%r158+84], %r3177;
	st.shared.u32 	[%r158+88], %r3178;
	st.shared.u32 	[%r158+92], %r3179;
	st.shared.u32 	[%r158+96], %r3180;
	st.shared.u32 	[%r158+100], %r3181;
	st.shared.u32 	[%r158+104], %r3182;
	st.shared.u32 	[%r158+108], %r3183;
	st.shared.u32 	[%r158+112], %r3184;
	st.shared.u32 	[%r158+116], %r3185;
	st.shared.u32 	[%r158+120], %r3186;
	st.shared.u32 	[%r158+124], %r3187;
	st.shared.u32 	[%r158+128], %r3188;
	bar.sync 	0;
	cvt.u32.u16 	%r3189, %rs1;
	ld.shared.u16 	%r3190, [%r450+2];
	add.s32 	%r530, %r3190, %r3189;
	cvt.u32.u16 	%r3191, %rs2;
	ld.shared.u16 	%r3192, [%r451+2];
	add.s32 	%r531, %r3192, %r3191;
	cvt.u32.u16 	%r3193, %rs3;
	ld.shared.u16 	%r3194, [%r452+2];
	add.s32 	%r532, %r3194, %r3193;
	cvt.u32.u16 	%r3195, %rs4;
	ld.shared.u16 	%r3196, [%r453+2];
	add.s32 	%r533, %r3196, %r3195;
	cvt.u32.u16 	%r3197, %rs5;
	ld.shared.u16 	%r3198, [%r454+2];
	add.s32 	%r534, %r3198, %r3197;
	cvt.u32.u16 	%r3199, %rs6;
	ld.shared.u16 	%r3200, [%r455+2];
	add.s32 	%r535, %r3200, %r3199;
	cvt.u32.u16 	%r3201, %rs7;
	ld.shared.u16 	%r3202, [%r456+2];
	add.s32 	%r536, %r3202, %r3201;
	cvt.u32.u16 	%r3203, %rs8;
	ld.shared.u16 	%r3204, [%r457+2];
	add.s32 	%r537, %r3204, %r3203;
	cvt.u32.u16 	%r3205, %rs9;
	ld.shared.u16 	%r3206, [%r458+2];
	add.s32 	%r538, %r3206, %r3205;
	cvt.u32.u16 	%r3207, %rs10;
	ld.shared.u16 	%r3208, [%r459+2];
	add.s32 	%r539, %r3208, %r3207;
	cvt.u32.u16 	%r3209, %rs11;
	ld.shared.u16 	%r3210, [%r460+2];
	add.s32 	%r540, %r3210, %r3209;
	cvt.u32.u16 	%r3211, %rs12;
	ld.shared.u16 	%r3212, [%r461+2];
	add.s32 	%r541, %r3212, %r3211;
	cvt.u32.u16 	%r3213, %rs13;
	ld.shared.u16 	%r3214, [%r462+2];
	add.s32 	%r542, %r3214, %r3213;
	cvt.u32.u16 	%r3215, %rs14;
	ld.shared.u16 	%r3216, [%r463+2];
	add.s32 	%r543, %r3216, %r3215;
	cvt.u32.u16 	%r3217, %rs15;
	ld.shared.u16 	%r3218, [%r464+2];
	add.s32 	%r544, %r3218, %r3217;
	cvt.u32.u16 	%r3219, %rs16;
	ld.shared.u16 	%r3220, [%r465+2];
	add.s32 	%r545, %r3220, %r3219;
	cvt.u32.u16 	%r3221, %rs17;
	ld.shared.u16 	%r3222, [%r466+2];
	add.s32 	%r546, %r3222, %r3221;
	cvt.u32.u16 	%r3223, %rs18;
	ld.shared.u16 	%r3224, [%r467+2];
	add.s32 	%r547, %r3224, %r3223;
	cvt.u32.u16 	%r3225, %rs19;
	ld.shared.u16 	%r3226, [%r468+2];
	add.s32 	%r548, %r3226, %r3225;
	cvt.u32.u16 	%r3227, %rs20;
	ld.shared.u16 	%r3228, [%r469+2];
	add.s32 	%r549, %r3228, %r3227;
	cvt.u32.u16 	%r3229, %rs21;
	ld.shared.u16 	%r3230, [%r470+2];
	add.s32 	%r550, %r3230, %r3229;
	cvt.u32.u16 	%r3231, %rs22;
	ld.shared.u16 	%r3232, [%r471+2];
	add.s32 	%r551, %r3232, %r3231;
	cvt.u32.u16 	%r3233, %rs23;
	ld.shared.u16 	%r3234, [%r472+2];
	add.s32 	%r552, %r3234, %r3233;
	cvt.u32.u16 	%r3235, %rs24;
	ld.shared.u16 	%r3236, [%r473+2];
	add.s32 	%r553, %r3236, %r3235;
	cvt.u32.u16 	%r3237, %rs25;
	ld.shared.u16 	%r3238, [%r474+2];
	add.s32 	%r554, %r3238, %r3237;
	cvt.u32.u16 	%r3239, %rs26;
	ld.shared.u16 	%r3240, [%r475+2];
	add.s32 	%r555, %r3240, %r3239;
	cvt.u32.u16 	%r3241, %rs27;
	ld.shared.u16 	%r3242, [%r476+2];
	add.s32 	%r556, %r3242, %r3241;
	cvt.u32.u16 	%r3243, %rs28;
	ld.shared.u16 	%r3244, [%r477+2];
	add.s32 	%r557, %r3244, %r3243;
	cvt.u32.u16 	%r3245, %rs29;
	ld.shared.u16 	%r3246, [%r478+2];
	add.s32 	%r558, %r3246, %r3245;
	cvt.u32.u16 	%r3247, %rs30;
	ld.shared.u16 	%r3248, [%r479+2];
	add.s32 	%r559, %r3248, %r3247;
	cvt.u32.u16 	%r3249, %rs31;
	ld.shared.u16 	%r3250, [%r480+2];
	add.s32 	%r560, %r3250, %r3249;
	cvt.u32.u16 	%r3251, %rs32;
	ld.shared.u16 	%r3252, [%r481+2];
	add.s32 	%r561, %r3252, %r3251;
	cvt.u32.u16 	%r3253, %rs33;
	ld.shared.u16 	%r3254, [%r482+2];
	add.s32 	%r562, %r3254, %r3253;
	cvt.u32.u16 	%r3255, %rs34;
	ld.shared.u16 	%r3256, [%r483+2];
	add.s32 	%r563, %r3256, %r3255;
	cvt.u32.u16 	%r3257, %rs35;
	ld.shared.u16 	%r3258, [%r484+2];
	add.s32 	%r564, %r3258, %r3257;
	cvt.u32.u16 	%r3259, %rs36;
	ld.shared.u16 	%r3260, [%r485+2];
	add.s32 	%r565, %r3260, %r3259;
	cvt.u32.u16 	%r3261, %rs37;
	ld.shared.u16 	%r3262, [%r486+2];
	add.s32 	%r566, %r3262, %r3261;
	cvt.u32.u16 	%r3263, %rs38;
	ld.shared.u16 	%r3264, [%r487+2];
	add.s32 	%r567, %r3264, %r3263;
	cvt.u32.u16 	%r3265, %rs39;
	ld.shared.u16 	%r3266, [%r488+2];
	add.s32 	%r568, %r3266, %r3265;
	@%p450 bra 	$L__BB2_57;
	ld.shared.u16 	%r5317, [%r159];
$L__BB2_57:
	bar.sync 	0;
	@%p450 bra 	$L__BB2_59;
	st.shared.u32 	[%r5], %r5317;
	mov.b32 	%r5318, 7488;
$L__BB2_59:
	setp.lt.u32 	%p452, %r125, -63;
	bar.sync 	0;
	@%p452 bra 	$L__BB2_61;
	ld.shared.u32 	%r5318, [%r5+-4];
$L__BB2_61:
	bar.sync 	0;
	@%p450 bra 	$L__BB2_63;
	sub.s32 	%r3268, %r5320, %r5317;
	st.shared.u32 	[%r5+29952], %r3268;
	add.s32 	%r5320, %r5318, %r3268;
$L__BB2_63:
	add.s64 	%rd65, %rd3, %rd19;
	bar.sync 	0;
	shl.b32 	%r3386, %r530, 2;
	mov.u32 	%r3387, _ZZN3cub18CUB_300001_SM_10006detail10radix_sort30DeviceSegmentedRadixSortKernelINS1_5radix10policy_hubIfiiE10Policy1000ELb0ELNS0_9SortOrderE1EfiPiS9_iNS1_21identity_decomposer_tEEEvPKT2_PSB_PKT3_PSF_T4_T5_iiiT7_E12temp_storage;
	add.s32 	%r3388, %r3387, %r3386;
	st.shared.u32 	[%r3388], %r410;
	shl.b32 	%r3389, %r531, 2;
	add.s32 	%r3390, %r3387, %r3389;
	st.shared.u32 	[%r3390], %r411;
	shl.b32 	%r3391, %r532, 2;
	add.s32 	%r3392, %r3387, %r3391;
	st.shared.u32 	[%r3392], %r412;
	shl.b32 	%r3393, %r533, 2;
	add.s32 	%r3394, %r3387, %r3393;
	st.shared.u32 	[%r3394], %r413;
	shl.b32 	%r3395, %r534, 2;
	add.s32 	%r3396, %r3387, %r3395;
	st.shared.u32 	[%r3396], %r414;
	shl.b32 	%r3397, %r535, 2;
	add.s32 	%r3398, %r3387, %r3397;
	st.shared.u32 	[%r3398], %r415;
	shl.b32 	%r3399, %r536, 2;
	add.s32 	%r3400, %r3387, %r3399;
	st.shared.u32 	[%r3400], %r416;
	shl.b32 	%r3401, %r537, 2;
	add.s32 	%r3402, %r3387, %r3401;
	st.shared.u32 	[%r3402], %r417;
	shl.b32 	%r3403, %r538, 2;
	add.s32 	%r3404, %r3387, %r3403;
	st.shared.u32 	[%r3404], %r418;
	shl.b32 	%r3405, %r539, 2;
	add.s32 	%r3406, %r3387, %r3405;
	st.shared.u32 	[%r3406], %r419;
	shl.b32 	%r3407, %r540, 2;
	add.s32 	%r3408, %r3387, %r3407;
	st.shared.u32 	[%r3408], %r420;
	shl.b32 	%r3409, %r541, 2;
	add.s32 	%r3410, %r3387, %r3409;
	st.shared.u32 	[%r3410], %r421;
	shl.b32 	%r3411, %r542, 2;
	add.s32 	%r3412, %r3387, %r3411;
	st.shared.u32 	[%r3412], %r422;
	shl.b32 	%r3413, %r543, 2;
	add.s32 	%r3414, %r3387, %r3413;
	st.shared.u32 	[%r3414], %r423;
	shl.b32 	%r3415, %r544, 2;
	add.s32 	%r3416, %r3387, %r3415;
	st.shared.u32 	[%r3416], %r424;
	shl.b32 	%r3417, %r545, 2;
	add.s32 	%r3418, %r3387, %r3417;
	st.shared.u32 	[%r3418], %r425;
	shl.b32 	%r3419, %r546, 2;
	add.s32 	%r3420, %r3387, %r3419;
	st.shared.u32 	[%r3420], %r426;
	shl.b32 	%r3421, %r547, 2;
	add.s32 	%r3422, %r3387, %r3421;
	st.shared.u32 	[%r3422], %r427;
	shl.b32 	%r3423, %r548, 2;
	add.s32 	%r3424, %r3387, %r3423;
	st.shared.u32 	[%r3424], %r428;
	shl.b32 	%r3425, %r549, 2;
	add.s32 	%r3426, %r3387, %r3425;
	st.shared.u32 	[%r3426], %r429;
	shl.b32 	%r3427, %r550, 2;
	add.s32 	%r3428, %r3387, %r3427;
	st.shared.u32 	[%r3428], %r430;
	shl.b32 	%r3429, %r551, 2;
	add.s32 	%r3430, %r3387, %r3429;
	st.shared.u32 	[%r3430], %r431;
	shl.b32 	%r3431, %r552, 2;
	add.s32 	%r3432, %r3387, %r3431;
	st.shared.u32 	[%r3432], %r432;
	shl.b32 	%r3433, %r553, 2;
	add.s32 	%r3434, %r3387, %r3433;
	st.shared.u32 	[%r3434], %r433;
	shl.b32 	%r3435, %r554, 2;
	add.s32 	%r3436, %r3387, %r3435;
	st.shared.u32 	[%r3436], %r434;
	shl.b32 	%r3437, %r555, 2;
	add.s32 	%r3438, %r3387, %r3437;
	st.shared.u32 	[%r3438], %r435;
	shl.b32 	%r3439, %r556, 2;
	add.s32 	%r3440, %r3387, %r3439;
	st.shared.u32 	[%r3440], %r436;
	shl.b32 	%r3441, %r557, 2;
	add.s32 	%r3442, %r3387, %r3441;
	st.shared.u32 	[%r3442], %r437;
	shl.b32 	%r3443, %r558, 2;
	add.s32 	%r3444, %r3387, %r3443;
	st.shared.u32 	[%r3444], %r438;
	shl.b32 	%r3445, %r559, 2;
	add.s32 	%r3446, %r3387, %r3445;
	st.shared.u32 	[%r3446], %r439;
	shl.b32 	%r3447, %r560, 2;
	add.s32 	%r3448, %r3387, %r3447;
	st.shared.u32 	[%r3448], %r440;
	shl.b32 	%r3449, %r561, 2;
	add.s32 	%r3450, %r3387, %r3449;
	st.shared.u32 	[%r3450], %r441;
	shl.b32 	%r3451, %r562, 2;
	add.s32 	%r3452, %r3387, %r3451;
	st.shared.u32 	[%r3452], %r442;
	shl.b32 	%r3453, %r563, 2;
	add.s32 	%r3454, %r3387, %r3453;
	st.shared.u32 	[%r3454], %r443;
	shl.b32 	%r3455, %r564, 2;
	add.s32 	%r3456, %r3387, %r3455;
	st.shared.u32 	[%r3456], %r444;
	shl.b32 	%r3457, %r565, 2;
	add.s32 	%r3458, %r3387, %r3457;
	st.shared.u32 	[%r3458], %r445;
	shl.b32 	%r3459, %r566, 2;
	add.s32 	%r3460, %r3387, %r3459;
	st.shared.u32 	[%r3460], %r446;
	shl.b32 	%r3461, %r567, 2;
	add.s32 	%r3462, %r3387, %r3461;
	st.shared.u32 	[%r3462], %r447;
	shl.b32 	%r3463, %r568, 2;
	add.s32 	%r3464, %r3387, %r3463;
	st.shared.u32 	[%r3464], %r448;
	bar.sync 	0;
	ld.shared.u32 	%r3465, [%r5];
	setp.eq.s32 	%p454, %r3465, 2147483647;
	selp.b32 	%r3270, -2147483648, %r3465, %p454;
	// begin inline asm
	shr.b32 %r3269, %r3270, %r1056;
	// end inline asm
	and.b32  	%r3466, %r2606, %r3269;
	shl.b32 	%r3467, %r3466, 2;
	add.s32 	%r3468, %r3387, 29952;
	add.s32 	%r3469, %r3468, %r3467;
	ld.shared.u32 	%r3470, [%r3469];
	setp.gt.s32 	%p455, %r3465, -1;
	selp.b32 	%r3471, -1, -2147483648, %p455;
	xor.b32  	%r3472, %r3471, %r3465;
	add.s32 	%r3473, %r4, %r3470;
	mul.wide.u32 	%rd66, %r3473, 4;
	add.s64 	%rd67, %rd4, %rd66;
	st.global.u32 	[%rd67], %r3472;
	ld.shared.u32 	%r3474, [%r5+768];
	setp.eq.s32 	%p456, %r3474, 2147483647;
	selp.b32 	%r3273, -2147483648, %r3474, %p456;
	// begin inline asm
	shr.b32 %r3272, %r3273, %r1056;
	// end inline asm
	and.b32  	%r3475, %r2606, %r3272;
	shl.b32 	%r3476, %r3475, 2;
	add.s32 	%r3477, %r3468, %r3476;
	ld.shared.u32 	%r3478, [%r3477];
	setp.gt.s32 	%p457, %r3474, -1;
	selp.b32 	%r3479, -1, -2147483648, %p457;
	xor.b32  	%r3480, %r3479, %r3474;
	add.s32 	%r3481, %r126, %r3478;
	mul.wide.u32 	%rd68, %r3481, 4;
	add.s64 	%rd69, %rd4, %rd68;
	st.global.u32 	[%rd69], %r3480;
	ld.shared.u32 	%r3482, [%r5+1536];
	setp.eq.s32 	%p458, %r3482, 2147483647;
	selp.b32 	%r3276, -2147483648, %r3482, %p458;
	// begin inline asm
	shr.b32 %r3275, %r3276, %r1056;
	// end inline asm
	and.b32  	%r3483, %r2606, %r3275;
	shl.b32 	%r3484, %r3483, 2;
	add.s32 	%r3485, %r3468, %r3484;
	ld.shared.u32 	%r3486, [%r3485];
	setp.gt.s32 	%p459, %r3482, -1;
	selp.b32 	%r3487, -1, -2147483648, %p459;
	xor.b32  	%r3488, %r3487, %r3482;
	add.s32 	%r3489, %r127, %r3486;
	mul.wide.u32 	%rd70, %r3489, 4;
	add.s64 	%rd71, %rd4, %rd70;
	st.global.u32 	[%rd71], %r3488;
	ld.shared.u32 	%r3490, [%r5+2304];
	setp.eq.s32 	%p460, %r3490, 2147483647;
	selp.b32 	%r3279, -2147483648, %r3490, %p460;
	// begin inline asm
	shr.b32 %r3278, %r3279, %r1056;
	// end inline asm
	and.b32  	%r3491, %r2606, %r3278;
	shl.b32 	%r3492, %r3491, 2;
	add.s32 	%r3493, %r3468, %r3492;
	ld.shared.u32 	%r3494, [%r3493];
	setp.gt.s32 	%p461, %r3490, -1;
	selp.b32 	%r3495, -1, -2147483648, %p461;
	xor.b32  	%r3496, %r3495, %r3490;
	add.s32 	%r3497, %r128, %r3494;
	mul.wide.u32 	%rd72, %r3497, 4;
	add.s64 	%rd73, %rd4, %rd72;
	st.global.u32 	[%rd73], %r3496;
	ld.shared.u32 	%r3498, [%r5+3072];
	setp.eq.s32 	%p462, %r3498, 2147483647;
	selp.b32 	%r3282, -2147483648, %r3498, %p462;
	// begin inline asm
	shr.b32 %r3281, %r3282, %r1056;
	// end inline asm
	and.b32  	%r3499, %r2606, %r3281;
	shl.b32 	%r3500, %r3499, 2;
	add.s32 	%r3501, %r3468, %r3500;
	ld.shared.u32 	%r3502, [%r3501];
	setp.gt.s32 	%p463, %r3498, -1;
	selp.b32 	%r3503, -1, -2147483648, %p463;
	xor.b32  	%r3504, %r3503, %r3498;
	add.s32 	%r3505, %r129, %r3502;
	mul.wide.u32 	%rd74, %r3505, 4;
	add.s64 	%rd75, %rd4, %rd74;
	st.global.u32 	[%rd75], %r3504;
	ld.shared.u32 	%r3506, [%r5+3840];
	setp.eq.s32 	%p464, %r3506, 2147483647;
	selp.b32 	%r3285, -2147483648, %r3506, %p464;
	// begin inline asm
	shr.b32 %r3284, %r3285, %r1056;
	// end inline asm
	and.b32  	%r3507, %r2606, %r3284;
	shl.b32 	%r3508, %r3507, 2;
	add.s32 	%r3509, %r3468, %r3508;
	ld.shared.u32 	%r3510, [%r3509];
	setp.gt.s32 	%p465, %r3506, -1;
	selp.b32 	%r3511, -1, -2147483648, %p465;
	xor.b32  	%r3512, %r3511, %r3506;
	add.s32 	%r3513, %r130, %r3510;
	mul.wide.u32 	%rd76, %r3513, 4;
	add.s64 	%rd77, %rd4, %rd76;
	st.global.u32 	[%rd77], %r3512;
	ld.shared.u32 	%r3514, [%r5+4608];
	setp.eq.s32 	%p466, %r3514, 2147483647;
	selp.b32 	%r3288, -2147483648, %r3514, %p466;
	// begin inline asm
	shr.b32 %r3287, %r3288, %r1056;
	// end inline asm
	and.b32  	%r3515, %r2606, %r3287;
	shl.b32 	%r3516, %r3515, 2;
	add.s32 	%r3517, %r3468, %r3516;
	ld.shared.u32 	%r3518, [%r3517];
	setp.gt.s32 	%p467, %r3514, -1;
	selp.b32 	%r3519, -1, -2147483648, %p467;
	xor.b32  	%r3520, %r3519, %r3514;
	add.s32 	%r3521, %r131, %r3518;
	mul.wide.u32 	%rd78, %r3521, 4;
	add.s64 	%rd79, %rd4, %rd78;
	st.global.u32 	[%rd79], %r3520;
	ld.shared.u32 	%r3522, [%r5+5376];
	setp.eq.s32 	%p468, %r3522, 2147483647;
	selp.b32 	%r3291, -2147483648, %r3522, %p468;
	// begin inline asm
	shr.b32 %r3290, %r3291, %r1056;
	// end inline asm
	and.b32  	%r3523, %r2606, %r3290;
	shl.b32 	%r3524, %r3523, 2;
	add.s32 	%r3525, %r3468, %r3524;
	ld.shared.u32 	%r3526, [%r3525];
	setp.gt.s32 	%p469, %r3522, -1;
	selp.b32 	%r3527, -1, -2147483648, %p469;
	xor.b32  	%r3528, %r3527, %r3522;
	add.s32 	%r3529, %r132, %r3526;
	mul.wide.u32 	%rd80, %r3529, 4;
	add.s64 	%rd81, %rd4, %rd80;
	st.global.u32 	[%rd81], %r3528;
	ld.shared.u32 	%r3530, [%r5+6144];
	setp.eq.s32 	%p470, %r3530, 2147483647;
	selp.b32 	%r3294, -2147483648, %r3530, %p470;
	// begin inline asm
	shr.b32 %r3293, %r3294, %r1056;
	// end inline asm
	and.b32  	%r3531, %r2606, %r3293;
	shl.b32 	%r3532, %r3531, 2;
	add.s32 	%r3533, %r3468, %r3532;
	ld.shared.u32 	%r3534, [%r3533];
	setp.gt.s32 	%p471, %r3530, -1;
	selp.b32 	%r3535, -1, -2147483648, %p471;
	xor.b32  	%r3536, %r3535, %r3530;
	add.s32 	%r3537, %r133, %r3534;
	mul.wide.u32 	%rd82, %r3537, 4;
	add.s64 	%rd83, %rd4, %rd82;
	st.global.u32 	[%rd83], %r3536;
	ld.shared.u32 	%r3538, [%r5+6912];
	setp.eq.s32 	%p472, %r3538, 2147483647;
	selp.b32 	%r3297, -2147483648, %r3538, %p472;
	// begin inline asm
	shr.b32 %r3296, %r3297, %r1056;
	// end inline asm
	and.b32  	%r3539, %r2606, %r3296;
	shl.b32 	%r3540, %r3539, 2;
	add.s32 	%r3541, %r3468, %r3540;
	ld.shared.u32 	%r3542, [%r3541];
	setp.gt.s32 	%p473, %r3538, -1;
	selp.b32 	%r3543, -1, -2147483648, %p473;
	xor.b32  	%r3544, %r3543, %r3538;
	add.s32 	%r3545, %r134, %r3542;
	mul.wide.u32 	%rd84, %r3545, 4;
	add.s64 	%rd85, %rd4, %rd84;
	st.global.u32 	[%rd85], %r3544;
	ld.shared.u32 	%r3546, [%r5+7680];
	setp.eq.s32 	%p474, %r3546, 2147483647;
	selp.b32 	%r3300, -2147483648, %r3546, %p474;
	// begin inline asm
	shr.b32 %r3299, %r3300, %r1056;
	// end inline asm
	and.b32  	%r3547, %r2606, %r3299;
	shl.b32 	%r3548, %r3547, 2;
	add.s32 	%r3549, %r3468, %r3548;
	ld.shared.u32 	%r3550, [%r3549];
	setp.gt.s32 	%p475, %r3546, -1;
	selp.b32 	%r3551, -1, -2147483648, %p475;
	xor.b32  	%r3552, %r3551, %r3546;
	add.s32 	%r3553, %r135, %r3550;
	mul.wide.u32 	%rd86, %r3553, 4;
	add.s64 	%rd87, %rd4, %rd86;
	st.global.u32 	[%rd87], %r3552;
	ld.shared.u32 	%r3554, [%r5+8448];
	setp.eq.s32 	%p476, %r3554, 2147483647;
	selp.b32 	%r3303, -2147483648, %r3554, %p476;
	// begin inline asm
	shr.b32 %r3302, %r3303, %r1056;
	// end inline asm
	and.b32  	%r3555, %r2606, %r3302;
	shl.b32 	%r3556, %r3555, 2;
	add.s32 	%r3557, %r3468, %r3556;
	ld.shared.u32 	%r3558, [%r3557];
	setp.gt.s32 	%p477, %r3554, -1;
	selp.b32 	%r3559, -1, -2147483648, %p477;
	xor.b32  	%r3560, %r3559, %r3554;
	add.s32 	%r3561, %r136, %r3558;
	mul.wide.u32 	%rd88, %r3561, 4;
	add.s64 	%rd89, %rd4, %rd88;
	st.global.u32 	[%rd89], %r3560;
	ld.shared.u32 	%r3562, [%r5+9216];
	setp.eq.s32 	%p478, %r3562, 2147483647;
	selp.b32 	%r3306, -2147483648, %r3562, %p478;
	// begin inline asm
	shr.b32 %r3305, %r3306, %r1056;
	// end inline asm
	and.b32  	%r3563, %r2606, %r3305;
	shl.b32 	%r3564, %r3563, 2;
	add.s32 	%r3565, %r3468, %r3564;
	ld.shared.u32 	%r3566, [%r3565];
	setp.gt.s32 	%p479, %r3562, -1;
	selp.b32 	%r3567, -1, -2147483648, %p479;
	xor.b32  	%r3568, %r3567, %r3562;
	add.s32 	%r3569, %r137, %r3566;
	mul.wide.u32 	%rd90, %r3569, 4;
	add.s64 	%rd91, %rd4, %rd90;
	st.global.u32 	[%rd91], %r3568;
	ld.shared.u32 	%r3570, [%r5+9984];
	setp.eq.s32 	%p480, %r3570, 2147483647;
	selp.b32 	%r3309, -2147483648, %r3570, %p480;
	// begin inline asm
	shr.b32 %r3308, %r3309, %r1056;
	// end inline asm
	and.b32  	%r3571, %r2606, %r3308;
	shl.b32 	%r3572, %r3571, 2;
	add.s32 	%r3573, %r3468, %r3572;
	ld.shared.u32 	%r3574, [%r3573];
	setp.gt.s32 	%p481, %r3570, -1;
	selp.b32 	%r3575, -1, -2147483648, %p481;
	xor.b32  	%r3576, %r3575, %r3570;
	add.s32 	%r3577, %r138, %r3574;
	mul.wide.u32 	%rd92, %r3577, 4;
	add.s64 	%rd93, %rd4, %rd92;
	st.global.u32 	[%rd93], %r3576;
	ld.shared.u32 	%r3578, [%r5+10752];
	setp.eq.s32 	%p482, %r3578, 2147483647;
	selp.b32 	%r3312, -2147483648, %r3578, %p482;
	// begin inline asm
	shr.b32 %r3311, %r3312, %r1056;
	// end inline asm
	and.b32  	%r3579, %r2606, %r3311;
	shl.b32 	%r3580, %r3579, 2;
	add.s32 	%r3581, %r3468, %r3580;
	ld.shared.u32 	%r3582, [%r3581];
	setp.gt.s32 	%p483, %r3578, -1;
	selp.b32 	%r3583, -1, -2147483648, %p483;
	xor.b32  	%r3584, %r3583, %r3578;
	add.s32 	%r3585, %r4, %r3582;
	add.s32 	%r3586, %r3585, 2688;
	mul.wide.u32 	%rd94, %r3586, 4;
	add.s64 	%rd95, %rd4, %rd94;
	st.global.u32 	[%rd95], %r3584;
	ld.shared.u32 	%r3587, [%r5+11520];
	setp.eq.s32 	%p484, %r3587, 2147483647;
	selp.b32 	%r3315, -2147483648, %r3587, %p484;
	// begin inline asm
	shr.b32 %r3314, %r3315, %r1056;
	// end inline asm
	and.b32  	%r3588, %r2606, %r3314;
	shl.b32 	%r3589, %r3588, 2;
	add.s32 	%r3590, %r3468, %r3589;
	ld.shared.u32 	%r3591, [%r3590];
	setp.gt.s32 	%p485, %r3587, -1;
	selp.b32 	%r3592, -1, -2147483648, %p485;
	xor.b32  	%r3593, %r3592, %r3587;
	add.s32 	%r3594, %r139, %r3591;
	mul.wide.u32 	%rd96, %r3594, 4;
	add.s64 	%rd97, %rd4, %rd96;
	st.global.u32 	[%rd97], %r3593;
	ld.shared.u32 	%r3595, [%r5+12288];
	setp.eq.s32 	%p486, %r3595, 2147483647;
	selp.b32 	%r3318, -2147483648, %r3595, %p486;
	// begin inline asm
	shr.b32 %r3317, %r3318, %r1056;
	// end inline asm
	and.b32  	%r3596, %r2606, %r3317;
	shl.b32 	%r3597, %r3596, 2;
	add.s32 	%r3598, %r3468, %r3597;
	ld.shared.u32 	%r3599, [%r3598];
	setp.gt.s32 	%p487, %r3595, -1;
	selp.b32 	%r3600, -1, -2147483648, %p487;
	xor.b32  	%r3601, %r3600, %r3595;
	add.s32 	%r3602, %r140, %r3599;
	mul.wide.u32 	%rd98, %r3602, 4;
	add.s64 	%rd99, %rd4, %rd98;
	st.global.u32 	[%rd99], %r3601;
	ld.shared.u32 	%r3603, [%r5+13056];
	setp.eq.s32 	%p488, %r3603, 2147483647;
	selp.b32 	%r3321, -2147483648, %r3603, %p488;
	// begin inline asm
	shr.b32 %r3320, %r3321, %r1056;
	// end inline asm
	and.b32  	%r3604, %r2606, %r3320;
	shl.b32 	%r3605, %r3604, 2;
	add.s32 	%r3606, %r3468, %r3605;
	ld.shared.u32 	%r3607, [%r3606];
	setp.gt.s32 	%p489, %r3603, -1;
	selp.b32 	%r3608, -1, -2147483648, %p489;
	xor.b32  	%r3609, %r3608, %r3603;
	add.s32 	%r3610, %r141, %r3607;
	mul.wide.u32 	%rd100, %r3610, 4;
	add.s64 	%rd101, %rd4, %rd100;
	st.global.u32 	[%rd101], %r3609;
	ld.shared.u32 	%r3611, [%r5+13824];
	setp.eq.s32 	%p490, %r3611, 2147483647;
	selp.b32 	%r3324, -2147483648, %r3611, %p490;
	// begin inline asm
	shr.b32 %r3323, %r3324, %r1056;
	// end inline asm
	and.b32  	%r3612, %r2606, %r3323;
	shl.b32 	%r3613, %r3612, 2;
	add.s32 	%r3614, %r3468, %r3613;
	ld.shared.u32 	%r3615, [%r3614];
	setp.gt.s32 	%p491, %r3611, -1;
	selp.b32 	%r3616, -1, -2147483648, %p491;
	xor.b32  	%r3617, %r3616, %r3611;
	add.s32 	%r3618, %r142, %r3615;
	mul.wide.u32 	%rd102, %r3618, 4;
	add.s64 	%rd103, %rd4, %rd102;
	st.global.u32 	[%rd103], %r3617;
	ld.shared.u32 	%r3619, [%r5+14592];
	setp.eq.s32 	%p492, %r3619, 2147483647;
	selp.b32 	%r3327, -2147483648, %r3619, %p492;
	// begin inline asm
	shr.b32 %r3326, %r3327, %r1056;
	// end inline asm
	and.b32  	%r3620, %r2606, %r3326;
	shl.b32 	%r3621, %r3620, 2;
	add.s32 	%r3622, %r3468, %r3621;
	ld.shared.u32 	%r3623, [%r3622];
	setp.gt.s32 	%p493, %r3619, -1;
	selp.b32 	%r3624, -1, -2147483648, %p493;
	xor.b32  	%r3625, %r3624, %r3619;
	add.s32 	%r3626, %r143, %r3623;
	mul.wide.u32 	%rd104, %r3626, 4;
	add.s64 	%rd105, %rd4, %rd104;
	st.global.u32 	[%rd105], %r3625;
	ld.shared.u32 	%r3627, [%r5+15360];
	setp.eq.s32 	%p494, %r3627, 2147483647;
	selp.b32 	%r3330, -2147483648, %r3627, %p494;
	// begin inline asm
	shr.b32 %r3329, %r3330, %r1056;
	// end inline asm
	and.b32  	%r3628, %r2606, %r3329;
	shl.b32 	%r3629, %r3628, 2;
	add.s32 	%r3630, %r3468, %r3629;
	ld.shared.u32 	%r3631, [%r3630];
	setp.gt.s32 	%p495, %r3627, -1;
	selp.b32 	%r3632, -1, -2147483648, %p495;
	xor.b32  	%r3633, %r3632, %r3627;
	add.s32 	%r3634, %r144, %r3631;
	mul.wide.u32 	%rd106, %r3634, 4;
	add.s64 	%rd107, %rd4, %rd106;
	st.global.u32 	[%rd107], %r3633;
	ld.shared.u32 	%r3635, [%r5+16128];
	setp.eq.s32 	%p496, %r3635, 2147483647;
	selp.b32 	%r3333, -2147483648, %r3635, %p496;
	// begin inline asm
	shr.b32 %r3332, %r3333, %r1056;
	// end inline asm
	and.b32  	%r3636, %r2606, %r3332;
	shl.b32 	%r3637, %r3636, 2;
	add.s32 	%r3638, %r3468, %r3637;
	ld.shared.u32 	%r3639, [%r3638];
	setp.gt.s32 	%p497, %r3635, -1;
	selp.b32 	%r3640, -1, -2147483648, %p497;
	xor.b32  	%r3641, %r3640, %r3635;
	add.s32 	%r3642, %r145, %r3639;
	mul.wide.u32 	%rd108, %r3642, 4;
	add.s64 	%rd109, %rd4, %rd108;
	st.global.u32 	[%rd109], %r3641;
	ld.shared.u32 	%r3643, [%r5+16896];
	setp.eq.s32 	%p498, %r3643, 2147483647;
	selp.b32 	%r3336, -2147483648, %r3643, %p498;
	// begin inline asm
	shr.b32 %r3335, %r3336, %r1056;
	// end inline asm
	and.b32  	%r3644, %r2606, %r3335;
	shl.b32 	%r3645, %r3644, 2;
	add.s32 	%r3646, %r3468, %r3645;
	ld.shared.u32 	%r3647, [%r3646];
	setp.gt.s32 	%p499, %r3643, -1;
	selp.b32 	%r3648, -1, -2147483648, %p499;
	xor.b32  	%r3649, %r3648, %r3643;
	add.s32 	%r3650, %r4, %r3647;
	add.s32 	%r3651, %r3650, 4224;
	mul.wide.u32 	%rd110, %r3651, 4;
	add.s64 	%rd111, %rd4, %rd110;
	st.global.u32 	[%rd111], %r3649;
	ld.shared.u32 	%r3652, [%r5+17664];
	setp.eq.s32 	%p500, %r3652, 2147483647;
	selp.b32 	%r3339, -2147483648, %r3652, %p500;
	// begin inline asm
	shr.b32 %r3338, %r3339, %r1056;
	// end inline asm
	and.b32  	%r3653, %r2606, %r3338;
	shl.b32 	%r3654, %r3653, 2;
	add.s32 	%r3655, %r3468, %r3654;
	ld.shared.u32 	%r3656, [%r3655];
	setp.gt.s32 	%p501, %r3652, -1;
	selp.b32 	%r3657, -1, -2147483648, %p501;
	xor.b32  	%r3658, %r3657, %r3652;
	add.s32 	%r3659, %r4, %r3656;
	add.s32 	%r3660, %r3659, 4416;
	mul.wide.u32 	%rd112, %r3660, 4;
	add.s64 	%rd113, %rd4, %rd112;
	st.global.u32 	[%rd113], %r3658;
	ld.shared.u32 	%r3661, [%r5+18432];
	setp.eq.s32 	%p502, %r3661, 2147483647;
	selp.b32 	%r3342, -2147483648, %r3661, %p502;
	// begin inline asm
	shr.b32 %r3341, %r3342, %r1056;
	// end inline asm
	and.b32  	%r3662, %r2606, %r3341;
	shl.b32 	%r3663, %r3662, 2;
	add.s32 	%r3664, %r3468, %r3663;
	ld.shared.u32 	%r3665, [%r3664];
	setp.gt.s32 	%p503, %r3661, -1;
	selp.b32 	%r3666, -1, -2147483648, %p503;
	xor.b32  	%r3667, %r3666, %r3661;
	add.s32 	%r3668, %r146, %r3665;
	mul.wide.u32 	%rd114, %r3668, 4;
	add.s64 	%rd115, %rd4, %rd114;
	st.global.u32 	[%rd115], %r3667;
	ld.shared.u32 	%r3669, [%r5+19200];
	setp.eq.s32 	%p504, %r3669, 2147483647;
	selp.b32 	%r3345, -2147483648, %r3669, %p504;
	// begin inline asm
	shr.b32 %r3344, %r3345, %r1056;
	// end inline asm
	and.b32  	%r3670, %r2606, %r3344;
	shl.b32 	%r3671, %r3670, 2;
	add.s32 	%r3672, %r3468, %r3671;
	ld.shared.u32 	%r3673, [%r3672];
	setp.gt.s32 	%p505, %r3669, -1;
	selp.b32 	%r3674, -1, -2147483648, %p505;
	xor.b32  	%r3675, %r3674, %r3669;
	add.s32 	%r3676, %r147, %r3673;
	mul.wide.u32 	%rd116, %r3676, 4;
	add.s64 	%rd117, %rd4, %rd116;
	st.global.u32 	[%rd117], %r3675;
	ld.shared.u32 	%r3677, [%r5+19968];
	setp.eq.s32 	%p506, %r3677, 2147483647;
	selp.b32 	%r3348, -2147483648, %r3677, %p506;
	// begin inline asm
	shr.b32 %r3347, %r3348, %r1056;
	// end inline asm
	and.b32  	%r3678, %r2606, %r3347;
	shl.b32 	%r3679, %r3678, 2;
	add.s32 	%r3680, %r3468, %r3679;
	ld.shared.u32 	%r3681, [%r3680];
	setp.gt.s32 	%p507, %r3677, -1;
	selp.b32 	%r3682, -1, -2147483648, %p507;
	xor.b32  	%r3683, %r3682, %r3677;
	add.s32 	%r3684, %r4, %r3681;
	add.s32 	%r3685, %r3684, 4992;
	mul.wide.u32 	%rd118, %r3685, 4;
	add.s64 	%rd119, %rd4, %rd118;
	st.global.u32 	[%rd119], %r3683;
	ld.shared.u32 	%r3686, [%r5+20736];
	setp.eq.s32 	%p508, %r3686, 2147483647;
	selp.b32 	%r3351, -2147483648, %r3686, %p508;
	// begin inline asm
	shr.b32 %r3350, %r3351, %r1056;
	// end inline asm
	and.b32  	%r3687, %r2606, %r3350;
	shl.b32 	%r3688, %r3687, 2;
	add.s32 	%r3689, %r3468, %r3688;
	ld.shared.u32 	%r3690, [%r3689];
	setp.gt.s32 	%p509, %r3686, -1;
	selp.b32 	%r3691, -1, -2147483648, %p509;
	xor.b32  	%r3692, %r3691, %r3686;
	add.s32 	%r3693, %r4, %r3690;
	add.s32 	%r3694, %r3693, 5184;
	mul.wide.u32 	%rd120, %r3694, 4;
	add.s64 	%rd121, %rd4, %rd120;
	st.global.u32 	[%rd121], %r3692;
	ld.shared.u32 	%r3695, [%r5+21504];
	setp.eq.s32 	%p510, %r3695, 2147483647;
	selp.b32 	%r3354, -2147483648, %r3695, %p510;
	// begin inline asm
	shr.b32 %r3353, %r3354, %r1056;
	// end inline asm
	and.b32  	%r3696, %r2606, %r3353;
	shl.b32 	%r3697, %r3696, 2;
	add.s32 	%r3698, %r3468, %r3697;
	ld.shared.u32 	%r3699, [%r3698];
	setp.gt.s32 	%p511, %r3695, -1;
	selp.b32 	%r3700, -1, -2147483648, %p511;
	xor.b32  	%r3701, %r3700, %r3695;
	add.s32 	%r3702, %r4, %r3699;
	add.s32 	%r3703, %r3702, 5376;
	mul.wide.u32 	%rd122, %r3703, 4;
	add.s64 	%rd123, %rd4, %rd122;
	st.global.u32 	[%rd123], %r3701;
	ld.shared.u32 	%r3704, [%r5+22272];
	setp.eq.s32 	%p512, %r3704, 2147483647;
	selp.b32 	%r3357, -2147483648, %r3704, %p512;
	// begin inline asm
	shr.b32 %r3356, %r3357, %r1056;
	// end inline asm
	and.b32  	%r3705, %r2606, %r3356;
	shl.b32 	%r3706, %r3705, 2;
	add.s32 	%r3707, %r3468, %r3706;
	ld.shared.u32 	%r3708, [%r3707];
	setp.gt.s32 	%p513, %r3704, -1;
	selp.b32 	%r3709, -1, -2147483648, %p513;
	xor.b32  	%r3710, %r3709, %r3704;
	add.s32 	%r3711, %r4, %r3708;
	add.s32 	%r3712, %r3711, 5568;
	mul.wide.u32 	%rd124, %r3712, 4;
	add.s64 	%rd125, %rd4, %rd124;
	st.global.u32 	[%rd125], %r3710;
	ld.shared.u32 	%r3713, [%r5+23040];
	setp.eq.s32 	%p514, %r3713, 2147483647;
	selp.b32 	%r3360, -2147483648, %r3713, %p514;
	// begin inline asm
	shr.b32 %r3359, %r3360, %r1056;
	// end inline asm
	and.b32  	%r3714, %r2606, %r3359;
	shl.b32 	%r3715, %r3714, 2;
	add.s32 	%r3716, %r3468, %r3715;
	ld.shared.u32 	%r3717, [%r3716];
	setp.gt.s32 	%p515, %r3713, -1;
	selp.b32 	%r3718, -1, -2147483648, %p515;
	xor.b32  	%r3719, %r3718, %r3713;
	add.s32 	%r3720, %r148, %r3717;
	mul.wide.u32 	%rd126, %r3720, 4;
	add.s64 	%rd127, %rd4, %rd126;
	st.global.u32 	[%rd127], %r3719;
	ld.shared.u32 	%r3721, [%r5+23808];
	setp.eq.s32 	%p516, %r3721, 2147483647;
	selp.b32 	%r3363, -2147483648, %r3721, %p516;
	// begin inline asm
	shr.b32 %r3362, %r3363, %r1056;
	// end inline asm
	and.b32  	%r3722, %r2606, %r3362;
	shl.b32 	%r3723, %r3722, 2;
	add.s32 	%r3724, %r3468, %r3723;
	ld.shared.u32 	%r3725, [%r3724];
	setp.gt.s32 	%p517, %r3721, -1;
	selp.b32 	%r3726, -1, -2147483648, %p517;
	xor.b32  	%r3727, %r3726, %r3721;
	add.s32 	%r3728, %r149, %r3725;
	mul.wide.u32 	%rd128, %r3728, 4;
	add.s64 	%rd129, %rd4, %rd128;
	st.global.u32 	[%rd129], %r3727;
	ld.shared.u32 	%r3729, [%r5+24576];
	setp.eq.s32 	%p518, %r3729, 2147483647;
	selp.b32 	%r3366, -2147483648, %r3729, %p518;
	// begin inline asm
	shr.b32 %r3365, %r3366, %r1056;
	// end inline asm
	and.b32  	%r3730, %r2606, %r3365;
	shl.b32 	%r3731, %r3730, 2;
	add.s32 	%r3732, %r3468, %r3731;
	ld.shared.u32 	%r3733, [%r3732];
	setp.gt.s32 	%p519, %r3729, -1;
	selp.b32 	%r3734, -1, -2147483648, %p519;
	xor.b32  	%r3735, %r3734, %r3729;
	add.s32 	%r3736, %r150, %r3733;
	mul.wide.u32 	%rd130, %r3736, 4;
	add.s64 	%rd131, %rd4, %rd130;
	st.global.u32 	[%rd131], %r3735;
	ld.shared.u32 	%r3737, [%r5+25344];
	setp.eq.s32 	%p520, %r3737, 2147483647;
	selp.b32 	%r3369, -2147483648, %r3737, %p520;
	// begin inline asm
	shr.b32 %r3368, %r3369, %r1056;
	// end inline asm
	and.b32  	%r3738, %r2606, %r3368;
	shl.b32 	%r3739, %r3738, 2;
	add.s32 	%r3740, %r3468, %r3739;
	ld.shared.u32 	%r3741, [%r3740];
	setp.gt.s32 	%p521, %r3737, -1;
	selp.b32 	%r3742, -1, -2147483648, %p521;
	xor.b32  	%r3743, %r3742, %r3737;
	add.s32 	%r3744, %r151, %r3741;
	mul.wide.u32 	%rd132, %r3744, 4;
	add.s64 	%rd133, %rd4, %rd132;
	st.global.u32 	[%rd133], %r3743;
	ld.shared.u32 	%r3745, [%r5+26112];
	setp.eq.s32 	%p522, %r3745, 2147483647;
	selp.b32 	%r3372, -2147483648, %r3745, %p522;
	// begin inline asm
	shr.b32 %r3371, %r3372, %r1056;
	// end inline asm
	and.b32  	%r3746, %r2606, %r3371;
	shl.b32 	%r3747, %r3746, 2;
	add.s32 	%r3748, %r3468, %r3747;
	ld.shared.u32 	%r3749, [%r3748];
	setp.gt.s32 	%p523, %r3745, -1;
	selp.b32 	%r3750, -1, -2147483648, %p523;
	xor.b32  	%r3751, %r3750, %r3745;
	add.s32 	%r3752, %r152, %r3749;
	mul.wide.u32 	%rd134, %r3752, 4;
	add.s64 	%rd135, %rd4, %rd134;
	st.global.u32 	[%rd135], %r3751;
	ld.shared.u32 	%r3753, [%r5+26880];
	setp.eq.s32 	%p524, %r3753, 2147483647;
	selp.b32 	%r3375, -2147483648, %r3753, %p524;
	// begin inline asm
	shr.b32 %r3374, %r3375, %r1056;
	// end inline asm
	and.b32  	%r3754, %r2606, %r3374;
	shl.b32 	%r3755, %r3754, 2;
	add.s32 	%r3756, %r3468, %r3755;
	ld.shared.u32 	%r3757, [%r3756];
	setp.gt.s32 	%p525, %r3753, -1;
	selp.b32 	%r3758, -1, -2147483648, %p525;
	xor.b32  	%r3759, %r3758, %r3753;
	add.s32 	%r3760, %r153, %r3757;
	mul.wide.u32 	%rd136, %r3760, 4;
	add.s64 	%rd137, %rd4, %rd136;
	st.global.u32 	[%rd137], %r3759;
	ld.shared.u32 	%r3761, [%r5+27648];
	setp.eq.s32 	%p526, %r3761, 2147483647;
	selp.b32 	%r3378, -2147483648, %r3761, %p526;
	// begin inline asm
	shr.b32 %r3377, %r3378, %r1056;
	// end inline asm
	and.b32  	%r3762, %r2606, %r3377;
	shl.b32 	%r3763, %r3762, 2;
	add.s32 	%r3764, %r3468, %r3763;
	ld.shared.u32 	%r3765, [%r3764];
	setp.gt.s32 	%p527, %r3761, -1;
	selp.b32 	%r3766, -1, -2147483648, %p527;
	xor.b32  	%r3767, %r3766, %r3761;
	add.s32 	%r3768, %r154, %r3765;
	mul.wide.u32 	%rd138, %r3768, 4;
	add.s64 	%rd139, %rd4, %rd138;
	st.global.u32 	[%rd139], %r3767;
	ld.shared.u32 	%r3769, [%r5+28416];
	setp.eq.s32 	%p528, %r3769, 2147483647;
	selp.b32 	%r3381, -2147483648, %r3769, %p528;
	// begin inline asm
	shr.b32 %r3380, %r3381, %r1056;
	// end inline asm
	and.b32  	%r3770, %r2606, %r3380;
	shl.b32 	%r3771, %r3770, 2;
	add.s32 	%r3772, %r3468, %r3771;
	ld.shared.u32 	%r3773, [%r3772];
	setp.gt.s32 	%p529, %r3769, -1;
	selp.b32 	%r3774, -1, -2147483648, %p529;
	xor.b32  	%r3775, %r3774, %r3769;
	add.s32 	%r3776, %r155, %r3773;
	mul.wide.u32 	%rd140, %r3776, 4;
	add.s64 	%rd141, %rd4, %rd140;
	st.global.u32 	[%rd141], %r3775;
	ld.shared.u32 	%r3777, [%r5+29184];
	setp.eq.s32 	%p530, %r3777, 2147483647;
	selp.b32 	%r3384, -2147483648, %r3777, %p530;
	// begin inline asm
	shr.b32 %r3383, %r3384, %r1056;
	// end inline asm
	and.b32  	%r3778, %r2606, %r3383;
	shl.b32 	%r3779, %r3778, 2;
	add.s32 	%r3780, %r3468, %r3779;
	ld.shared.u32 	%r3781, [%r3780];
	setp.gt.s32 	%p531, %r3777, -1;
	selp.b32 	%r3782, -1, -2147483648, %p531;
	xor.b32  	%r3783, %r3782, %r3777;
	add.s32 	%r3784, %r156, %r3781;
	mul.wide.u32 	%rd142, %r3784, 4;
	add.s64 	%rd143, %rd4, %rd142;
	st.global.u32 	[%rd143], %r3783;
	bar.sync 	0;
	ld.global.u32 	%r3785, [%rd65];
	ld.global.u32 	%r3786, [%rd65+768];
	ld.global.u32 	%r3787, [%rd65+1536];
	ld.global.u32 	%r3788, [%rd65+2304];
	ld.global.u32 	%r3789, [%rd65+3072];
	ld.global.u32 	%r3790, [%rd65+3840];
	ld.global.u32 	%r3791, [%rd65+4608];
	ld.global.u32 	%r3792, [%rd65+5376];
	ld.global.u32 	%r3793, [%rd65+6144];
	ld.global.u32 	%r3794, [%rd65+6912];
	ld.global.u32 	%r3795, [%rd65+7680];
	ld.global.u32 	%r3796, [%rd65+8448];
	ld.global.u32 	%r3797, [%rd65+9216];
	ld.global.u32 	%r3798, [%rd65+9984];
	ld.global.u32 	%r3799, [%rd65+10752];
	ld.global.u32 	%r3800, [%rd65+11520];
	ld.global.u32 	%r3801, [%rd65+12288];
	ld.global.u32 	%r3802, [%rd65+13056];
	ld.global.u32 	%r3803, [%rd65+13824];
	ld.global.u32 	%r3804, [%rd65+14592];
	ld.global.u32 	%r3805, [%rd65+15360];
	ld.global.u32 	%r3806, [%rd65+16128];
	ld.global.u32 	%r3807, [%rd65+16896];
	ld.global.u32 	%r3808, [%rd65+17664];
	ld.global.u32 	%r3809, [%rd65+18432];
	ld.global.u32 	%r3810, [%rd65+19200];
	ld.global.u32 	%r3811, [%rd65+19968];
	ld.global.u32 	%r3812, [%rd65+20736];
	ld.global.u32 	%r3813, [%rd65+21504];
	ld.global.u32 	%r3814, [%rd65+22272];
	ld.global.u32 	%r3815, [%rd65+23040];
	ld.global.u32 	%r3816, [%rd65+23808];
	ld.global.u32 	%r3817, [%rd65+24576];
	ld.global.u32 	%r3818, [%rd65+25344];
	ld.global.u32 	%r3819, [%rd65+26112];
	ld.global.u32 	%r3820, [%rd65+26880];
	ld.global.u32 	%r3821, [%rd65+27648];
	ld.global.u32 	%r3822, [%rd65+28416];
	ld.global.u32 	%r3823, [%rd65+29184];
	st.shared.u32 	[%r5], %r3785;
	st.shared.u32 	[%r5+768], %r3786;
	st.shared.u32 	[%r5+1536], %r3787;
	st.shared.u32 	[%r5+2304], %r3788;
	st.shared.u32 	[%r5+3072], %r3789;
	st.shared.u32 	[%r5+3840], %r3790;
	st.shared.u32 	[%r5+4608], %r3791;
	st.shared.u32 	[%r5+5376], %r3792;
	st.shared.u32 	[%r5+6144], %r3793;
	st.shared.u32 	[%r5+6912], %r3794;
	st.shared.u32 	[%r5+7680], %r3795;
	st.shared.u32 	[%r5+8448], %r3796;
	st.shared.u32 	[%r5+9216], %r3797;
	st.shared.u32 	[%r5+9984], %r3798;
	st.shared.u32 	[%r5+10752], %r3799;
	st.shared.u32 	[%r5+11520], %r3800;
	st.shared.u32 	[%r5+12288], %r3801;
	st.shared.u32 	[%r5+13056], %r3802;
	st.shared.u32 	[%r5+13824], %r3803;
	st.shared.u32 	[%r5+14592], %r3804;
	st.shared.u32 	[%r5+15360], %r3805;
	st.shared.u32 	[%r5+16128], %r3806;
	st.shared.u32 	[%r5+16896], %r3807;
	st.shared.u32 	[%r5+17664], %r3808;
	st.shared.u32 	[%r5+18432], %r3809;
	st.shared.u32 	[%r5+19200], %r3810;
	st.shared.u32 	[%r5+19968], %r3811;
	st.shared.u32 	[%r5+20736], %r3812;
	st.shared.u32 	[%r5+21504], %r3813;
	st.shared.u32 	[%r5+22272], %r3814;
	st.shared.u32 	[%r5+23040], %r3815;
	st.shared.u32 	[%r5+23808], %r3816;
	st.shared.u32 	[%r5+24576], %r3817;
	st.shared.u32 	[%r5+25344], %r3818;
	st.shared.u32 	[%r5+26112], %r3819;
	st.shared.u32 	[%r5+26880], %r3820;
	st.shared.u32 	[%r5+27648], %r3821;
	st.shared.u32 	[%r5+28416], %r3822;
	st.shared.u32 	[%r5+29184], %r3823;
	bar.sync 	0;
	ld.shared.u32 	%r3824, [%r157];
	ld.shared.u32 	%r3825, [%r157+4];
	ld.shared.u32 	%r3826, [%r157+8];
	ld.shared.u32 	%r3827, [%r157+12];
	ld.shared.u32 	%r3828, [%r157+16];
	ld.shared.u32 	%r3829, [%r157+20];
	ld.shared.u32 	%r3830, [%r157+24];
	ld.shared.u32 	%r3831, [%r157+28];
	ld.shared.u32 	%r3832, [%r157+32];
	ld.shared.u32 	%r3833, [%r157+36];
	ld.shared.u32 	%r3834, [%r157+40];
	ld.shared.u32 	%r3835, [%r157+44];
	ld.shared.u32 	%r3836, [%r157+48];
	ld.shared.u32 	%r3837, [%r157+52];
	ld.shared.u32 	%r3838, [%r157+56];
	ld.shared.u32 	%r3839, [%r157+60];
	ld.shared.u32 	%r3840, [%r157+64];
	ld.shared.u32 	%r3841, [%r157+68];
	ld.shared.u32 	%r3842, [%r157+72];
	ld.shared.u32 	%r3843, [%r157+76];
	ld.shared.u32 	%r3844, [%r157+80];
	ld.shared.u32 	%r3845, [%r157+84];
	ld.shared.u32 	%r3846, [%r157+88];
	ld.shared.u32 	%r3847, [%r157+92];
	ld.shared.u32 	%r3848, [%r157+96];
	ld.shared.u32 	%r3849, [%r157+100];
	ld.shared.u32 	%r3850, [%r157+104];
	ld.shared.u32 	%r3851, [%r157+108];
	ld.shared.u32 	%r3852, [%r157+112];
	ld.shared.u32 	%r3853, [%r157+116];
	ld.shared.u32 	%r3854, [%r157+120];
	ld.shared.u32 	%r3855, [%r157+124];
	ld.shared.u32 	%r3856, [%r157+128];
	ld.shared.u32 	%r3857, [%r157+132];
	ld.shared.u32 	%r3858, [%r157+136];
	ld.shared.u32 	%r3859, [%r157+140];
	ld.shared.u32 	%r3860, [%r157+144];
	ld.shared.u32 	%r3861, [%r157+148];
	ld.shared.u32 	%r3862, [%r157+152];
	bar.sync 	0;
	bar.sync 	0;
	st.shared.u32 	[%r3388], %r3824;
	st.shared.u32 	[%r3390], %r3825;
	st.shared.u32 	[%r3392], %r3826;
	st.shared.u32 	[%r3394], %r3827;
	st.shared.u32 	[%r3396], %r3828;
	st.shared.u32 	[%r3398], %r3829;
	st.shared.u32 	[%r3400], %r3830;
	st.shared.u32 	[%r3402], %r3831;
	st.shared.u32 	[%r3404], %r3832;
	st.shared.u32 	[%r3406], %r3833;
	st.shared.u32 	[%r3408], %r3834;
	st.shared.u32 	[%r3410], %r3835;
	st.shared.u32 	[%r3412], %r3836;
	st.shared.u32 	[%r3414], %r3837;
	st.shared.u32 	[%r3416], %r3838;
	st.shared.u32 	[%r3418], %r3839;
	st.shared.u32 	[%r3420], %r3840;
	st.shared.u32 	[%r3422], %r3841;
	st.shared.u32 	[%r3424], %r3842;
	st.shared.u32 	[%r3426], %r3843;
	st.shared.u32 	[%r3428], %r3844;
	st.shared.u32 	[%r3430], %r3845;
	st.shared.u32 	[%r3432], %r3846;
	st.shared.u32 	[%r3434], %r3847;
	st.shared.u32 	[%r3436], %r3848;
	st.shared.u32 	[%r3438], %r3849;
	st.shared.u32 	[%r3440], %r3850;
	st.shared.u32 	[%r3442], %r3851;
	st.shared.u32 	[%r3444], %r3852;
	st.shared.u32 	[%r3446], %r3853;
	st.shared.u32 	[%r3448], %r3854;
	st.shared.u32 	[%r3450], %r3855;
	st.shared.u32 	[%r3452], %r3856;
	st.shared.u32 	[%r3454], %r3857;
	st.shared.u32 	[%r3456], %r3858;
	st.shared.u32 	[%r3458], %r3859;
	st.shared.u32 	[%r3460], %r3860;
	st.shared.u32 	[%r3462], %r3861;
	st.shared.u32 	[%r3464], %r3862;
	bar.sync 	0;
	ld.shared.u32 	%r3863, [%r5];
	add.s64 	%rd144, %rd2, %rd66;
	st.global.u32 	[%rd144], %r3863;
	ld.shared.u32 	%r3864, [%r5+768];
	add.s64 	%rd145, %rd2, %rd68;
	st.global.u32 	[%rd145], %r3864;
	ld.shared.u32 	%r3865, [%r5+1536];
	add.s64 	%rd146, %rd2, %rd70;
	st.global.u32 	[%rd146], %r3865;
	ld.shared.u32 	%r3866, [%r5+2304];
	add.s64 	%rd147, %rd2, %rd72;
	st.global.u32 	[%rd147], %r3866;
	ld.shared.u32 	%r3867, [%r5+3072];
	add.s64 	%rd148, %rd2, %rd74;
	st.global.u32 	[%rd148], %r3867;
	ld.shared.u32 	%r3868, [%r5+3840];
	add.s64 	%rd149, %rd2, %rd76;
	st.global.u32 	[%rd149], %r3868;
	ld.shared.u32 	%r3869, [%r5+4608];
	add.s64 	%rd150, %rd2, %rd78;
	st.global.u32 	[%rd150], %r3869;
	ld.shared.u32 	%r3870, [%r5+5376];
	add.s64 	%rd151, %rd2, %rd80;
	st.global.u32 	[%rd151], %r3870;
	ld.shared.u32 	%r3871, [%r5+6144];
	add.s64 	%rd152, %rd2, %rd82;
	st.global.u32 	[%rd152], %r3871;
	ld.shared.u32 	%r3872, [%r5+6912];
	add.s64 	%rd153, %rd2, %rd84;
	st.global.u32 	[%rd153], %r3872;
	ld.shared.u32 	%r3873, [%r5+7680];
	add.s64 	%rd154, %rd2, %rd86;
	st.global.u32 	[%rd154], %r3873;
	ld.shared.u32 	%r3874, [%r5+8448];
	add.s64 	%rd155, %rd2, %rd88;
	st.global.u32 	[%rd155], %r3874;
	ld.shared.u32 	%r3875, [%r5+9216];
	add.s64 	%rd156, %rd2, %rd90;
	st.global.u32 	[%rd156], %r3875;
	ld.shared.u32 	%r3876, [%r5+9984];
	add.s64 	%rd157, %rd2, %rd92;
	st.global.u32 	[%rd157], %r3876;
	ld.shared.u32 	%r3877, [%r5+10752];
	add.s64 	%rd158, %rd2, %rd94;
	st.global.u32 	[%rd158], %r3877;
	ld.shared.u32 	%r3878, [%r5+11520];
	add.s64 	%rd159, %rd2, %rd96;
	st.global.u32 	[%rd159], %r3878;
	ld.shared.u32 	%r3879, [%r5+12288];
	add.s64 	%rd160, %rd2, %rd98;
	st.global.u32 	[%rd160], %r3879;
	ld.shared.u32 	%r3880, [%r5+13056];
	add.s64 	%rd161, %rd2, %rd100;
	st.global.u32 	[%rd161], %r3880;
	ld.shared.u32 	%r3881, [%r5+13824];
	add.s64 	%rd162, %rd2, %rd102;
	st.global.u32 	[%rd162], %r3881;
	ld.shared.u32 	%r3882, [%r5+14592];
	add.s64 	%rd163, %rd2, %rd104;
	st.global.u32 	[%rd163], %r3882;
	ld.shared.u32 	%r3883, [%r5+15360];
	add.s64 	%rd164, %rd2, %rd106;
	st.global.u32 	[%rd164], %r3883;
	ld.shared.u32 	%r3884, [%r5+16128];
	add.s64 	%rd165, %rd2, %rd108;
	st.global.u32 	[%rd165], %r3884;
	ld.shared.u32 	%r3885, [%r5+16896];
	add.s64 	%rd166, %rd2, %rd110;
	st.global.u32 	[%rd166], %r3885;
	ld.shared.u32 	%r3886, [%r5+17664];
	add.s64 	%rd167, %rd2, %rd112;
	st.global.u32 	[%rd167], %r3886;
	ld.shared.u32 	%r3887, [%r5+18432];
	add.s64 	%rd168, %rd2, %rd114;
	st.global.u32 	[%rd168], %r3887;
	ld.shared.u32 	%r3888, [%r5+19200];
	add.s64 	%rd169, %rd2, %rd116;
	st.global.u32 	[%rd169], %r3888;
	ld.shared.u32 	%r3889, [%r5+19968];
	add.s64 	%rd170, %rd2, %rd118;
	st.global.u32 	[%rd170], %r3889;
	ld.shared.u32 	%r3890, [%r5+20736];
	add.s64 	%rd171, %rd2, %rd120;
	st.global.u32 	[%rd171], %r3890;
	ld.shared.u32 	%r3891, [%r5+21504];
	add.s64 	%rd172, %rd2, %rd122;
	st.global.u32 	[%rd172], %r3891;
	ld.shared.u32 	%r3892, [%r5+22272];
	add.s64 	%rd173, %rd2, %rd124;
	st.global.u32 	[%rd173], %r3892;
	ld.shared.u32 	%r3893, [%r5+23040];
	add.s64 	%rd174, %rd2, %rd126;
	st.global.u32 	[%rd174], %r3893;
	ld.shared.u32 	%r3894, [%r5+23808];
	add.s64 	%rd175, %rd2, %rd128;
	st.global.u32 	[%rd175], %r3894;
	ld.shared.u32 	%r3895, [%r5+24576];
	add.s64 	%rd176, %rd2, %rd130;
	st.global.u32 	[%rd176], %r3895;
	ld.shared.u32 	%r3896, [%r5+25344];
	add.s64 	%rd177, %rd2, %rd132;
	st.global.u32 	[%rd177], %r3896;
	ld.shared.u32 	%r3897, [%r5+26112];
	add.s64 	%rd178, %rd2, %rd134;
	st.global.u32 	[%rd178], %r3897;
	ld.shared.u32 	%r3898, [%r5+26880];
	add.s64 	%rd179, %rd2, %rd136;
	st.global.u32 	[%rd179], %r3898;
	ld.shared.u32 	%r3899, [%r5+27648];
	add.s64 	%rd180, %rd2, %rd138;
	st.global.u32 	[%rd180], %r3899;
	ld.shared.u32 	%r3900, [%r5+28416];
	add.s64 	%rd181, %rd2, %rd140;
	st.global.u32 	[%rd181], %r3900;
	ld.shared.u32 	%r3901, [%r5+29184];
	add.s64 	%rd182, %rd2, %rd142;
	st.global.u32 	[%rd182], %r3901;
	add.s32 	%r5322, %r5322, 7488;
	bar.sync 	0;
	add.s32 	%r5323, %r5323, -7488;
	setp.gt.s32 	%p532, %r5323, 7487;
	@%p532 bra 	$L__BB2_49;
$L__BB2_64:
	setp.ge.s32 	%p533, %r5322, %r2;
	@%p533 bra 	$L__BB2_709;
	shfl.sync.idx.b32	%r581|%p534, %r5323, 0, 31, -1;
	cvt.s64.s32 	%rd183, %r5322;
	setp.ge.s32 	%p535, %r4, %r581;
	add.s64 	%rd20, %rd5, %rd183;
	shl.b64 	%rd184, %rd20, 2;
	add.s64 	%rd21, %rd1, %rd184;
	mov.b32 	%r5324, -1;
	@%p535 bra 	$L__BB2_67;
	ld.global.u32 	%r5324, [%rd21];
$L__BB2_67:
	add.s32 	%r584, %r4, 192;
	setp.ge.s32 	%p536, %r584, %r581;
	mov.b32 	%r5325, -1;
	@%p536 bra 	$L__BB2_69;
	ld.global.u32 	%r5325, [%rd21+768];
$L__BB2_69:
	add.s32 	%r587, %r4, 384;
	setp.ge.s32 	%p537, %r587, %r581;
	mov.b32 	%r5326, -1;
	@%p537 bra 	$L__BB2_71;
	ld.global.u32 	%r5326, [%rd21+1536];
$L__BB2_71:
	add.s32 	%r590, %r4, 576;
	setp.ge.s32 	%p538, %r590, %r581;
	mov.b32 	%r5327, -1;
	@%p538 bra 	$L__BB2_73;
	ld.global.u32 	%r5327, [%rd21+2304];
$L__BB2_73:
	add.s32 	%r593, %r4, 768;
	setp.ge.s32 	%p539, %r593, %r581;
	mov.b32 	%r5328, -1;
	@%p539 bra 	$L__BB2_75;
	ld.global.u32 	%r5328, [%rd21+3072];
$L__BB2_75:
	add.s32 	%r596, %r4, 960;
	setp.ge.s32 	%p540, %r596, %r581;
	mov.b32 	%r5329, -1;
	@%p540 bra 	$L__BB2_77;
	ld.global.u32 	%r5329, [%rd21+3840];
$L__BB2_77:
	add.s32 	%r599, %r4, 1152;
	setp.ge.s32 	%p541, %r599, %r581;
	mov.b32 	%r5330, -1;
	@%p541 bra 	$L__BB2_79;
	ld.global.u32 	%r5330, [%rd21+4608];
$L__BB2_79:
	add.s32 	%r602, %r4, 1344;
	setp.ge.s32 	%p542, %r602, %r581;
	mov.b32 	%r5331, -1;
	@%p542 bra 	$L__BB2_81;
	ld.global.u32 	%r5331, [%rd21+5376];
$L__BB2_81:
	add.s32 	%r605, %r4, 1536;
	setp.ge.s32 	%p543, %r605, %r581;
	mov.b32 	%r5332, -1;
	@%p543 bra 	$L__BB2_83;
	ld.global.u32 	%r5332, [%rd21+6144];
$L__BB2_83:
	add.s32 	%r608, %r4, 1728;
	setp.ge.s32 	%p544, %r608, %r581;
	mov.b32 	%r5333, -1;
	@%p544 bra 	$L__BB2_85;
	ld.global.u32 	%r5333, [%rd21+6912];
$L__BB2_85:
	add.s32 	%r611, %r4, 1920;
	setp.ge.s32 	%p545, %r611, %r581;
	mov.b32 	%r5334, -1;
	@%p545 bra 	$L__BB2_87;
	ld.global.u32 	%r5334, [%rd21+7680];
$L__BB2_87:
	add.s32 	%r614, %r4, 2112;
	setp.ge.s32 	%p546, %r614, %r581;
	mov.b32 	%r5335, -1;
	@%p546 bra 	$L__BB2_89;
	ld.global.u32 	%r5335, [%rd21+8448];
$L__BB2_89:
	add.s32 	%r617, %r4, 2304;
	setp.ge.s32 	%p547, %r617, %r581;
	mov.b32 	%r5336, -1;
	@%p547 bra 	$L__BB2_91;
	ld.global.u32 	%r5336, [%rd21+9216];
$L__BB2_91:
	add.s32 	%r620, %r4, 2496;
	setp.ge.s32 	%p548, %r620, %r581;
	mov.b32 	%r5337, -1;
	@%p548 bra 	$L__BB2_93;
	ld.global.u32 	%r5337, [%rd21+9984];
$L__BB2_93:
	add.s32 	%r623, %r4, 2688;
	setp.ge.s32 	%p549, %r623, %r581;
	mov.b32 	%r5338, -1;
	@%p549 bra 	$L__BB2_95;
	ld.global.u32 	%r5338, [%rd21+10752];
$L__BB2_95:
	add.s32 	%r626, %r4, 2880;
	setp.ge.s32 	%p550, %r626, %r581;
	mov.b32 	%r5339, -1;
	@%p550 bra 	$L__BB2_97;
	ld.global.u32 	%r5339, [%rd21+11520];
$L__BB2_97:
	or.b32  	%r629, %r4, 3072;
	setp.ge.s32 	%p551, %r629, %r581;
	mov.b32 	%r5340, -1;
	@%p551 bra 	$L__BB2_99;
	ld.global.u32 	%r5340, [%rd21+12288];
$L__BB2_99:
	add.s32 	%r632, %r4, 3264;
	setp.ge.s32 	%p552, %r632, %r581;
	mov.b32 	%r5341, -1;
	@%p552 bra 	$L__BB2_101;
	ld.global.u32 	%r5341, [%rd21+13056];
$L__BB2_101:
	add.s32 	%r635, %r4, 3456;
	setp.ge.s32 	%p553, %r635, %r581;
	mov.b32 	%r5342, -1;
	@%p553 bra 	$L__BB2_103;
	ld.global.u32 	%r5342, [%rd21+13824];
$L__BB2_103:
	add.s32 	%r638, %r4, 3648;
	setp.ge.s32 	%p554, %r638, %r581;
	mov.b32 	%r5343, -1;
	@%p554 bra 	$L__BB2_105;
	ld.global.u32 	%r5343, [%rd21+14592];
$L__BB2_105:
	add.s32 	%r641, %r4, 3840;
	setp.ge.s32 	%p555, %r641, %r581;
	mov.b32 	%r5344, -1;
	@%p555 bra 	$L__BB2_107;
	ld.global.u32 	%r5344, [%rd21+15360];
$L__BB2_107:
	add.s32 	%r644, %r4, 4032;
	setp.ge.s32 	%p556, %r644, %r581;
	mov.b32 	%r5345, -1;
	@%p556 bra 	$L__BB2_109;
	ld.global.u32 	%r5345, [%rd21+16128];
$L__BB2_109:
	add.s32 	%r647, %r4, 4224;
	setp.ge.s32 	%p557, %r647, %r581;
	mov.b32 	%r5346, -1;
	@%p557 bra 	$L__BB2_111;
	ld.global.u32 	%r5346, [%rd21+16896];
$L__BB2_111:
	add.s32 	%r650, %r4, 4416;
	setp.ge.s32 	%p558, %r650, %r581;
	mov.b32 	%r5347, -1;
	@%p558 bra 	$L__BB2_113;
	ld.global.u32 	%r5347, [%rd21+17664];
$L__BB2_113:
	add.s32 	%r653, %r4, 4608;
	setp.ge.s32 	%p559, %r653, %r581;
	mov.b32 	%r5348, -1;
	@%p559 bra 	$L__BB2_115;
	ld.global.u32 	%r5348, [%rd21+18432];
$L__BB2_115:
	add.s32 	%r656, %r4, 4800;
	setp.ge.s32 	%p560, %r656, %r581;
	mov.b32 	%r5349, -1;
	@%p560 bra 	$L__BB2_117;
	ld.global.u32 	%r5349, [%rd21+19200];
$L__BB2_117:
	add.s32 	%r659, %r4, 4992;
	setp.ge.s32 	%p561, %r659, %r581;
	mov.b32 	%r5350, -1;
	@%p561 bra 	$L__BB2_119;
	ld.global.u32 	%r5350, [%rd21+19968];
$L__BB2_119:
	add.s32 	%r662, %r4, 5184;
	setp.ge.s32 	%p562, %r662, %r581;
	mov.b32 	%r5351, -1;
	@%p562 bra 	$L__BB2_121;
	ld.global.u32 	%r5351, [%rd21+20736];
$L__BB2_121:
	add.s32 	%r665, %r4, 5376;
	setp.ge.s32 	%p563, %r665, %r581;
	mov.b32 	%r5352, -1;
	@%p563 bra 	$L__BB2_123;
	ld.global.u32 	%r5352, [%rd21+21504];
$L__BB2_123:
	add.s32 	%r668, %r4, 5568;
	setp.ge.s32 	%p564, %r668, %r581;
	mov.b32 	%r5353, -1;
	@%p564 bra 	$L__BB2_125;
	ld.global.u32 	%r5353, [%rd21+22272];
$L__BB2_125:
	add.s32 	%r671, %r4, 5760;
	setp.ge.s32 	%p565, %r671, %r581;
	mov.b32 	%r5354, -1;
	@%p565 bra 	$L__BB2_127;
	ld.global.u32 	%r5354, [%rd21+23040];
$L__BB2_127:
	add.s32 	%r674, %r4, 5952;
	setp.ge.s32 	%p566, %r674, %r581;
	mov.b32 	%r5355, -1;
	@%p566 bra 	$L__BB2_129;
	ld.global.u32 	%r5355, [%rd21+23808];
$L__BB2_129:
	or.b32  	%r677, %r4, 6144;
	setp.ge.s32 	%p567, %r677, %r581;
	mov.b32 	%r5356, -1;
	@%p567 bra 	$L__BB2_131;
	ld.global.u32 	%r5356, [%rd21+24576];
$L__BB2_131:
	add.s32 	%r680, %r4, 6336;
	setp.ge.s32 	%p568, %r680, %r581;
	mov.b32 	%r5357, -1;
	@%p568 bra 	$L__BB2_133;
	ld.global.u32 	%r5357, [%rd21+25344];
$L__BB2_133:
	add.s32 	%r683, %r4, 6528;
	setp.ge.s32 	%p569, %r683, %r581;
	mov.b32 	%r5358, -1;
	@%p569 bra 	$L__BB2_135;
	ld.global.u32 	%r5358, [%rd21+26112];
$L__BB2_135:
	add.s32 	%r686, %r4, 6720;
	setp.ge.s32 	%p570, %r686, %r581;
	mov.b32 	%r5359, -1;
	@%p570 bra 	$L__BB2_137;
	ld.global.u32 	%r5359, [%rd21+26880];
$L__BB2_137:
	add.s32 	%r689, %r4, 6912;
	setp.ge.s32 	%p571, %r689, %r581;
	mov.b32 	%r5360, -1;
	@%p571 bra 	$L__BB2_139;
	ld.global.u32 	%r5360, [%rd21+27648];
$L__BB2_139:
	add.s32 	%r692, %r4, 7104;
	setp.ge.s32 	%p572, %r692, %r581;
	mov.b32 	%r5361, -1;
	@%p572 bra 	$L__BB2_141;
	ld.global.u32 	%r5361, [%rd21+28416];
$L__BB2_141:
	add.s32 	%r695, %r4, 7296;
	setp.ge.s32 	%p573, %r695, %r581;
	mov.b32 	%r5362, -1;
	@%p573 bra 	$L__BB2_143;
	ld.global.u32 	%r5362, [%rd21+29184];
$L__BB2_143:
	st.shared.u32 	[%r5], %r5324;
	st.shared.u32 	[%r5+768], %r5325;
	st.shared.u32 	[%r5+1536], %r5326;
	st.shared.u32 	[%r5+2304], %r5327;
	st.shared.u32 	[%r5+3072], %r5328;
	st.shared.u32 	[%r5+3840], %r5329;
	st.shared.u32 	[%r5+4608], %r5330;
	st.shared.u32 	[%r5+5376], %r5331;
	st.shared.u32 	[%r5+6144], %r5332;
	st.shared.u32 	[%r5+6912], %r5333;
	st.shared.u32 	[%r5+7680], %r5334;
	st.shared.u32 	[%r5+8448], %r5335;
	st.shared.u32 	[%r5+9216], %r5336;
	st.shared.u32 	[%r5+9984], %r5337;
	st.shared.u32 	[%r5+10752], %r5338;
	st.shared.u32 	[%r5+11520], %r5339;
	st.shared.u32 	[%r5+12288], %r5340;
	st.shared.u32 	[%r5+13056], %r5341;
	st.shared.u32 	[%r5+13824], %r5342;
	st.shared.u32 	[%r5+14592], %r5343;
	st.shared.u32 	[%r5+15360], %r5344;
	st.shared.u32 	[%r5+16128], %r5345;
	st.shared.u32 	[%r5+16896], %r5346;
	st.shared.u32 	[%r5+17664], %r5347;
	st.shared.u32 	[%r5+18432], %r5348;
	st.shared.u32 	[%r5+19200], %r5349;
	st.shared.u32 	[%r5+19968], %r5350;
	st.shared.u32 	[%r5+20736], %r5351;
	st.shared.u32 	[%r5+21504], %r5352;
	st.shared.u32 	[%r5+22272], %r5353;
	st.shared.u32 	[%r5+23040], %r5354;
	st.shared.u32 	[%r5+23808], %r5355;
	st.shared.u32 	[%r5+24576], %r5356;
	st.shared.u32 	[%r5+25344], %r5357;
	st.shared.u32 	[%r5+26112], %r5358;
	st.shared.u32 	[%r5+26880], %r5359;
	st.shared.u32 	[%r5+27648], %r5360;
	st.shared.u32 	[%r5+28416], %r5361;
	st.shared.u32 	[%r5+29184], %r5362;
	bar.sync 	0;
	mad.lo.s32 	%r698, %r4, 152, %r5;
	ld.shared.u32 	%r4091, [%r698];
	ld.shared.u32 	%r4092, [%r698+4];
	ld.shared.u32 	%r4093, [%r698+8];
	ld.shared.u32 	%r4094, [%r698+12];
	ld.shared.u32 	%r4095, [%r698+16];
	ld.shared.u32 	%r4096, [%r698+20];
	ld.shared.u32 	%r4097, [%r698+24];
	ld.shared.u32 	%r4098, [%r698+28];
	ld.shared.u32 	%r4099, [%r698+32];
	ld.shared.u32 	%r4100, [%r698+36];
	ld.shared.u32 	%r4101, [%r698+40];
	ld.shared.u32 	%r4102, [%r698+44];
	ld.shared.u32 	%r4103, [%r698+48];
	ld.shared.u32 	%r4104, [%r698+52];
	ld.shared.u32 	%r4105, [%r698+56];
	ld.shared.u32 	%r4106, [%r698+60];
	ld.shared.u32 	%r4107, [%r698+64];
	ld.shared.u32 	%r4108, [%r698+68];
	ld.shared.u32 	%r4109, [%r698+72];
	ld.shared.u32 	%r4110, [%r698+76];
	ld.shared.u32 	%r4111, [%r698+80];
	ld.shared.u32 	%r4112, [%r698+84];
	ld.shared.u32 	%r4113, [%r698+88];
	ld.shared.u32 	%r4114, [%r698+92];
	ld.shared.u32 	%r4115, [%r698+96];
	ld.shared.u32 	%r4116, [%r698+100];
	ld.shared.u32 	%r4117, [%r698+104];
	ld.shared.u32 	%r4118, [%r698+108];
	ld.shared.u32 	%r4119, [%r698+112];
	ld.shared.u32 	%r4120, [%r698+116];
	ld.shared.u32 	%r4121, [%r698+120];
	ld.shared.u32 	%r4122, [%r698+124];
	ld.shared.u32 	%r4123, [%r698+128];
	ld.shared.u32 	%r4124, [%r698+132];
	ld.shared.u32 	%r4125, [%r698+136];
	ld.shared.u32 	%r4126, [%r698+140];
	ld.shared.u32 	%r4127, [%r698+144];
	ld.shared.u32 	%r4128, [%r698+148];
	ld.shared.u32 	%r4129, [%r698+152];
	bar.sync 	0;
	setp.gt.s32 	%p574, %r4091, -1;
	selp.b32 	%r4130, -2147483648, -1, %p574;
	xor.b32  	%r699, %r4130, %r4091;
	setp.gt.s32 	%p575, %r4092, -1;
	selp.b32 	%r4131, -2147483648, -1, %p575;
	xor.b32  	%r700, %r4131, %r4092;
	setp.gt.s32 	%p576, %r4093, -1;
	selp.b32 	%r4132, -2147483648, -1, %p576;
	xor.b32  	%r701, %r4132, %r4093;
	setp.gt.s32 	%p577, %r4094, -1;
	selp.b32 	%r4133, -2147483648, -1, %p577;
	xor.b32  	%r702, %r4133, %r4094;
	setp.gt.s32 	%p578, %r4095, -1;
	selp.b32 	%r4134, -2147483648, -1, %p578;
	xor.b32  	%r703, %r4134, %r4095;
	setp.gt.s32 	%p579, %r4096, -1;
	selp.b32 	%r4135, -2147483648, -1, %p579;
	xor.b32  	%r704, %r4135, %r4096;
	setp.gt.s32 	%p580, %r4097, -1;
	selp.b32 	%r4136, -2147483648, -1, %p580;
	xor.b32  	%r705, %r4136, %r4097;
	setp.gt.s32 	%p581, %r4098, -1;
	selp.b32 	%r4137, -2147483648, -1, %p581;
	xor.b32  	%r706, %r4137, %r4098;
	setp.gt.s32 	%p582, %r4099, -1;
	selp.b32 	%r4138, -2147483648, -1, %p582;
	xor.b32  	%r707, %r4138, %r4099;
	setp.gt.s32 	%p583, %r4100, -1;
	selp.b32 	%r4139, -2147483648, -1, %p583;
	xor.b32  	%r708, %r4139, %r4100;
	setp.gt.s32 	%p584, %r4101, -1;
	selp.b32 	%r4140, -2147483648, -1, %p584;
	xor.b32  	%r709, %r4140, %r4101;
	setp.gt.s32 	%p585, %r4102, -1;
	selp.b32 	%r4141, -2147483648, -1, %p585;
	xor.b32  	%r710, %r4141, %r4102;
	setp.gt.s32 	%p586, %r4103, -1;
	selp.b32 	%r4142, -2147483648, -1, %p586;
	xor.b32  	%r711, %r4142, %r4103;
	setp.gt.s32 	%p587, %r4104, -1;
	selp.b32 	%r4143, -2147483648, -1, %p587;
	xor.b32  	%r712, %r4143, %r4104;
	setp.gt.s32 	%p588, %r4105, -1;
	selp.b32 	%r4144, -2147483648, -1, %p588;
	xor.b32  	%r713, %r4144, %r4105;
	setp.gt.s32 	%p589, %r4106, -1;
	selp.b32 	%r4145, -2147483648, -1, %p589;
	xor.b32  	%r714, %r4145, %r4106;
	setp.gt.s32 	%p590, %r4107, -1;
	selp.b32 	%r4146, -2147483648, -1, %p590;
	xor.b32  	%r715, %r4146, %r4107;
	setp.gt.s32 	%p591, %r4108, -1;
	selp.b32 	%r4147, -2147483648, -1, %p591;
	xor.b32  	%r716, %r4147, %r4108;
	setp.gt.s32 	%p592, %r4109, -1;
	selp.b32 	%r4148, -2147483648, -1, %p592;
	xor.b32  	%r717, %r4148, %r4109;
	setp.gt.s32 	%p593, %r4110, -1;
	selp.b32 	%r4149, -2147483648, -1, %p593;
	xor.b32  	%r718, %r4149, %r4110;
	setp.gt.s32 	%p594, %r4111, -1;
	selp.b32 	%r4150, -2147483648, -1, %p594;
	xor.b32  	%r719, %r4150, %r4111;
	setp.gt.s32 	%p595, %r4112, -1;
	selp.b32 	%r4151, -2147483648, -1, %p595;
	xor.b32  	%r720, %r4151, %r4112;
	setp.gt.s32 	%p596, %r4113, -1;
	selp.b32 	%r4152, -2147483648, -1, %p596;
	xor.b32  	%r721, %r4152, %r4113;
	setp.gt.s32 	%p597, %r4114, -1;
	selp.b32 	%r4153, -2147483648, -1, %p597;
	xor.b32  	%r722, %r4153, %r4114;
	setp.gt.s32 	%p598, %r4115, -1;
	selp.b32 	%r4154, -2147483648, -1, %p598;
	xor.b32  	%r723, %r4154, %r4115;
	setp.gt.s32 	%p599, %r4116, -1;
	selp.b32 	%r4155, -2147483648, -1, %p599;
	xor.b32  	%r724, %r4155, %r4116;
	setp.gt.s32 	%p600, %r4117, -1;
	selp.b32 	%r4156, -2147483648, -1, %p600;
	xor.b32  	%r725, %r4156, %r4117;
	setp.gt.s32 	%p601, %r4118, -1;
	selp.b32 	%r4157, -2147483648, -1, %p601;
	xor.b32  	%r726, %r4157, %r4118;
	setp.gt.s32 	%p602, %r4119, -1;
	selp.b32 	%r4158, -2147483648, -1, %p602;
	xor.b32  	%r727, %r4158, %r4119;
	setp.gt.s32 	%p603, %r4120, -1;
	selp.b32 	%r4159, -2147483648, -1, %p603;
	xor.b32  	%r728, %r4159, %r4120;
	setp.gt.s32 	%p604, %r4121, -1;
	selp.b32 	%r4160, -2147483648, -1, %p604;
	xor.b32  	%r729, %r4160, %r4121;
	setp.gt.s32 	%p605, %r4122, -1;
	selp.b32 	%r4161, -2147483648, -1, %p605;
	xor.b32  	%r730, %r4161, %r4122;
	setp.gt.s32 	%p606, %r4123, -1;
	selp.b32 	%r4162, -2147483648, -1, %p606;
	xor.b32  	%r731, %r4162, %r4123;
	setp.gt.s32 	%p607, %r4124, -1;
	selp.b32 	%r4163, -2147483648, -1, %p607;
	xor.b32  	%r732, %r4163, %r4124;
	setp.gt.s32 	%p608, %r4125, -1;
	selp.b32 	%r4164, -2147483648, -1, %p608;
	xor.b32  	%r733, %r4164, %r4125;
	setp.gt.s32 	%p609, %r4126, -1;
	selp.b32 	%r4165, -2147483648, -1, %p609;
	xor.b32  	%r734, %r4165, %r4126;
	setp.gt.s32 	%p610, %r4127, -1;
	selp.b32 	%r4166, -2147483648, -1, %p610;
	xor.b32  	%r735, %r4166, %r4127;
	setp.gt.s32 	%p611, %r4128, -1;
	selp.b32 	%r4167, -2147483648, -1, %p611;
	xor.b32  	%r736, %r4167, %r4128;
	setp.gt.s32 	%p612, %r4129, -1;
	selp.b32 	%r4168, -2147483648, -1, %p612;
	xor.b32  	%r737, %r4168, %r4129;
	mov.b32 	%r4088, 0;
	st.shared.u32 	[%r5], %r4088;
	st.shared.u32 	[%r5+768], %r4088;
	st.shared.u32 	[%r5+1536], %r4088;
	st.shared.u32 	[%r5+2304], %r4088;
	st.shared.u32 	[%r5+3072], %r4088;
	st.shared.u32 	[%r5+3840], %r4088;
	st.shared.u32 	[%r5+4608], %r4088;
	st.shared.u32 	[%r5+5376], %r4088;
	st.shared.u32 	[%r5+6144], %r4088;
	st.shared.u32 	[%r5+6912], %r4088;
	st.shared.u32 	[%r5+7680], %r4088;
	st.shared.u32 	[%r5+8448], %r4088;
	st.shared.u32 	[%r5+9216], %r4088;
	st.shared.u32 	[%r5+9984], %r4088;
	st.shared.u32 	[%r5+10752], %r4088;
	st.shared.u32 	[%r5+11520], %r4088;
	st.shared.u32 	[%r5+12288], %r4088;
	st.shared.u32 	[%r5+13056], %r4088;
	st.shared.u32 	[%r5+13824], %r4088;
	st.shared.u32 	[%r5+14592], %r4088;
	st.shared.u32 	[%r5+15360], %r4088;
	st.shared.u32 	[%r5+16128], %r4088;
	st.shared.u32 	[%r5+16896], %r4088;
	st.shared.u32 	[%r5+17664], %r4088;
	st.shared.u32 	[%r5+18432], %r4088;
	st.shared.u32 	[%r5+19200], %r4088;
	st.shared.u32 	[%r5+19968], %r4088;
	st.shared.u32 	[%r5+20736], %r4088;
	st.shared.u32 	[%r5+21504], %r4088;
	st.shared.u32 	[%r5+22272], %r4088;
	st.shared.u32 	[%r5+23040], %r4088;
	st.shared.u32 	[%r5+23808], %r4088;
	st.shared.u32 	[%r5+24576], %r4088;
	// begin inline asm
	bmsk.clamp.b32 %r3941, %r4088, %r1057;
	// end inline asm
	setp.eq.s32 	%p613, %r699, 2147483647;
	selp.b32 	%r3945, -2147483648, %r699, %p613;
	// begin inline asm
	shr.b32 %r3944, %r3945, %r1056;
	// end inline asm
	and.b32  	%r4169, %r3941, %r3944;
	not.b32 	%r4170, %r4169;
	and.b32  	%r4171, %r4170, 31;
	mad.lo.s32 	%r4172, %r4171, 768, %r5;
	shr.u32 	%r4173, %r4169, 4;
	and.b32  	%r4174, %r4173, 268435454;
	sub.s32 	%r739, %r4172, %r4174;
	ld.shared.u16 	%rs40, [%r739+2];
	add.s16 	%rs284, %rs40, 1;
	st.shared.u16 	[%r739+2], %rs284;
	setp.eq.s32 	%p614, %r700, 2147483647;
	selp.b32 	%r3948, -2147483648, %r700, %p614;
	// begin inline asm
	shr.b32 %r3947, %r3948, %r1056;
	// end inline asm
	and.b32  	%r4175, %r3941, %r3947;
	not.b32 	%r4176, %r4175;
	and.b32  	%r4177, %r4176, 31;
	mad.lo.s32 	%r4178, %r4177, 768, %r5;
	shr.u32 	%r4179, %r4175, 4;
	and.b32  	%r4180, %r4179, 268435454;
	sub.s32 	%r740, %r4178, %r4180;
	ld.shared.u16 	%rs41, [%r740+2];
	add.s16 	%rs285, %rs41, 1;
	st.shared.u16 	[%r740+2], %rs285;
	setp.eq.s32 	%p615, %r701, 2147483647;
	selp.b32 	%r3951, -2147483648, %r701, %p615;
	// begin inline asm
	shr.b32 %r3950, %r3951, %r1056;
	// end inline asm
	and.b32  	%r4181, %r3941, %r3950;
	not.b32 	%r4182, %r4181;
	and.b32  	%r4183, %r4182, 31;
	mad.lo.s32 	%r4184, %r4183, 768, %r5;
	shr.u32 	%r4185, %r4181, 4;
	and.b32  	%r4186, %r4185, 268435454;
	sub.s32 	%r741, %r4184, %r4186;
	ld.shared.u16 	%rs42, [%r741+2];
	add.s16 	%rs286, %rs42, 1;
	st.shared.u16 	[%r741+2], %rs286;
	setp.eq.s32 	%p616, %r702, 2147483647;
	selp.b32 	%r3954, -2147483648, %r702, %p616;
	// begin inline asm
	shr.b32 %r3953, %r3954, %r1056;
	// end inline asm
	and.b32  	%r4187, %r3941, %r3953;
	not.b32 	%r4188, %r4187;
	and.b32  	%r4189, %r4188, 31;
	mad.lo.s32 	%r4190, %r4189, 768, %r5;
	shr.u32 	%r4191, %r4187, 4;
	and.b32  	%r4192, %r4191, 268435454;
	sub.s32 	%r742, %r4190, %r4192;
	ld.shared.u16 	%rs43, [%r742+2];
	add.s16 	%rs287, %rs43, 1;
	st.shared.u16 	[%r742+2], %rs287;
	setp.eq.s32 	%p617, %r703, 2147483647;
	selp.b32 	%r3957, -2147483648, %r703, %p617;
	// begin inline asm
	shr.b32 %r3956, %r3957, %r1056;
	// end inline asm
	and.b32  	%r4193, %r3941, %r3956;
	not.b32 	%r4194, %r4193;
	and.b32  	%r4195, %r4194, 31;
	mad.lo.s32 	%r4196, %r4195, 768, %r5;
	shr.u32 	%r4197, %r4193, 4;
	and.b32  	%r4198, %r4197, 268435454;
	sub.s32 	%r743, %r4196, %r4198;
	ld.shared.u16 	%rs44, [%r743+2];
	add.s16 	%rs288, %rs44, 1;
	st.shared.u16 	[%r743+2], %rs288;
	setp.eq.s32 	%p618, %r704, 2147483647;
	selp.b32 	%r3960, -2147483648, %r704, %p618;
	// begin inline asm
	shr.b32 %r3959, %r3960, %r1056;
	// end inline asm
	and.b32  	%r4199, %r3941, %r3959;
	not.b32 	%r4200, %r4199;
	and.b32  	%r4201, %r4200, 31;
	mad.lo.s32 	%r4202, %r4201, 768, %r5;
	shr.u32 	%r4203, %r4199, 4;
	and.b32  	%r4204, %r4203, 268435454;
	sub.s32 	%r744, %r4202, %r4204;
	ld.shared.u16 	%rs45, [%r744+2];
	add.s16 	%rs289, %rs45, 1;
	st.shared.u16 	[%r744+2], %rs289;
	setp.eq.s32 	%p619, %r705, 2147483647;
	selp.b32 	%r3963, -2147483648, %r705, %p619;
	// begin inline asm
	shr.b32 %r3962, %r3963, %r1056;
	// end inline asm
	and.b32  	%r4205, %r3941, %r3962;
	not.b32 	%r4206, %r4205;
	and.b32  	%r4207, %r4206, 31;
	mad.lo.s32 	%r4208, %r4207, 768, %r5;
	shr.u32 	%r4209, %r4205, 4;
	and.b32  	%r4210, %r4209, 268435454;
	sub.s32 	%r745, %r4208, %r4210;
	ld.shared.u16 	%rs46, [%r745+2];
	add.s16 	%rs290, %rs46, 1;
	st.shared.u16 	[%r745+2], %rs290;
	setp.eq.s32 	%p620, %r706, 2147483647;
	selp.b32 	%r3966, -2147483648, %r706, %p620;
	// begin inline asm
	shr.b32 %r3965, %r3966, %r1056;
	// end inline asm
	and.b32  	%r4211, %r3941, %r3965;
	not.b32 	%r4212, %r4211;
	and.b32  	%r4213, %r4212, 31;
	mad.lo.s32 	%r4214, %r4213, 768, %r5;
	shr.u32 	%r4215, %r4211, 4;
	and.b32  	%r4216, %r4215, 268435454;
	sub.s32 	%r746, %r4214, %r4216;
	ld.shared.u16 	%rs47, [%r746+2];
	add.s16 	%rs291, %rs47, 1;
	st.shared.u16 	[%r746+2], %rs291;
	setp.eq.s32 	%p621, %r707, 2147483647;
	selp.b32 	%r3969, -2147483648, %r707, %p621;
	// begin inline asm
	shr.b32 %r3968, %r3969, %r1056;
	// end inline asm
	and.b32  	%r4217, %r3941, %r3968;
	not.b32 	%r4218, %r4217;
	and.b32  	%r4219, %r4218, 31;
	mad.lo.s32 	%r4220, %r4219, 768, %r5;
	shr.u32 	%r4221, %r4217, 4;
	and.b32  	%r4222, %r4221, 268435454;
	sub.s32 	%r747, %r4220, %r4222;
	ld.shared.u16 	%rs48, [%r747+2];
	add.s16 	%rs292, %rs48, 1;
	st.shared.u16 	[%r747+2], %rs292;
	setp.eq.s32 	%p622, %r708, 2147483647;
	selp.b32 	%r3972, -2147483648, %r708, %p622;
	// begin inline asm
	shr.b32 %r3971, %r3972, %r1056;
	// end inline asm
	and.b32  	%r4223, %r3941, %r3971;
	not.b32 	%r4224, %r4223;
	and.b32  	%r4225, %r4224, 31;
	mad.lo.s32 	%r4226, %r4225, 768, %r5;
	shr.u32 	%r4227, %r4223, 4;
	and.b32  	%r4228, %r4227, 268435454;
	sub.s32 	%r748, %r4226, %r4228;
	ld.shared.u16 	%rs49, [%r748+2];
	add.s16 	%rs293, %rs49, 1;
	st.shared.u16 	[%r748+2], %rs293;
	setp.eq.s32 	%p623, %r709, 2147483647;
	selp.b32 	%r3975, -2147483648, %r709, %p623;
	// begin inline asm
	shr.b32 %r3974, %r3975, %r1056;
	// end inline asm
	and.b32  	%r4229, %r3941, %r3974;
	not.b32 	%r4230, %r4229;
	and.b32  	%r4231, %r4230, 31;
	mad.lo.s32 	%r4232, %r4231, 768, %r5;
	shr.u32 	%r4233, %r4229, 4;
	and.b32  	%r4234, %r4233, 268435454;
	sub.s32 	%r749, %r4232, %r4234;
	ld.shared.u16 	%rs50, [%r749+2];
	add.s16 	%rs294, %rs50, 1;
	st.shared.u16 	[%r749+2], %rs294;
	setp.eq.s32 	%p624, %r710, 2147483647;
	selp.b32 	%r3978, -2147483648, %r710, %p624;
	// begin inline asm
	shr.b32 %r3977, %r3978, %r1056;
	// end inline asm
	and.b32  	%r4235, %r3941, %r3977;
	not.b32 	%r4236, %r4235;
	and.b32  	%r4237, %r4236, 31;
	mad.lo.s32 	%r4238, %r4237, 768, %r5;
	shr.u32 	%r4239, %r4235, 4;
	and.b32  	%r4240, %r4239, 268435454;
	sub.s32 	%r750, %r4238, %r4240;
	ld.shared.u16 	%rs51, [%r750+2];
	add.s16 	%rs295, %rs51, 1;
	st.shared.u16 	[%r750+2], %rs295;
	setp.eq.s32 	%p625, %r711, 2147483647;
	selp.b32 	%r3981, -2147483648, %r711, %p625;
	// begin inline asm
	shr.b32 %r3980, %r3981, %r1056;
	// end inline asm
	and.b32  	%r4241, %r3941, %r3980;
	not.b32 	%r4242, %r4241;
	and.b32  	%r4243, %r4242, 31;
	mad.lo.s32 	%r4244, %r4243, 768, %r5;
	shr.u32 	%r4245, %r4241, 4;
	and.b32  	%r4246, %r4245, 268435454;
	sub.s32 	%r751, %r4244, %r4246;
	ld.shared.u16 	%rs52, [%r751+2];
	add.s16 	%rs296, %rs52, 1;
	st.shared.u16 	[%r751+2], %rs296;
	setp.eq.s32 	%p626, %r712, 2147483647;
	selp.b32 	%r3984, -2147483648, %r712, %p626;
	// begin inline asm
	shr.b32 %r3983, %r3984, %r1056;
	// end inline asm
	and.b32  	%r4247, %r3941, %r3983;
	not.b32 	%r4248, %r4247;
	and.b32  	%r4249, %r4248, 31;
	mad.lo.s32 	%r4250, %r4249, 768, %r5;
	shr.u32 	%r4251, %r4247, 4;
	and.b32  	%r4252, %r4251, 268435454;
	sub.s32 	%r752, %r4250, %r4252;
	ld.shared.u16 	%rs53, [%r752+2];
	add.s16 	%rs297, %rs53, 1;
	st.shared.u16 	[%r752+2], %rs297;
	setp.eq.s32 	%p627, %r713, 2147483647;
	selp.b32 	%r3987, -2147483648, %r713, %p627;
	// begin inline asm
	shr.b32 %r3986, %r3987, %r1056;
	// end inline asm
	and.b32  	%r4253, %r3941, %r3986;
	not.b32 	%r4254, %r4253;
	and.b32  	%r4255, %r4254, 31;
	mad.lo.s32 	%r4256, %r4255, 768, %r5;
	shr.u32 	%r4257, %r4253, 4;
	and.b32  	%r4258, %r4257, 268435454;
	sub.s32 	%r753, %r4256, %r4258;
	ld.shared.u16 	%rs54, [%r753+2];
	add.s16 	%rs298, %rs54, 1;
	st.shared.u16 	[%r753+2], %rs298;
	setp.eq.s32 	%p628, %r714, 2147483647;
	selp.b32 	%r3990, -2147483648, %r714, %p628;
	// begin inline asm
	shr.b32 %r3989, %r3990, %r1056;
	// end inline asm
	and.b32  	%r4259, %r3941, %r3989;
	not.b32 	%r4260, %r4259;
	and.b32  	%r4261, %r4260, 31;
	mad.lo.s32 	%r4262, %r4261, 768, %r5;
	shr.u32 	%r4263, %r4259, 4;
	and.b32  	%r4264, %r4263, 268435454;
	sub.s32 	%r754, %r4262, %r4264;
	ld.shared.u16 	%rs55, [%r754+2];
	add.s16 	%rs299, %rs55, 1;
	st.shared.u16 	[%r754+2], %rs299;
	setp.eq.s32 	%p629, %r715, 2147483647;
	selp.b32 	%r3993, -2147483648, %r715, %p629;
	// begin inline asm
	shr.b32 %r3992, %r3993, %r1056;
	// end inline asm
	and.b32  	%r4265, %r3941, %r3992;
	not.b32 	%r4266, %r4265;
	and.b32  	%r4267, %r4266, 31;
	mad.lo.s32 	%r4268, %r4267, 768, %r5;
	shr.u32 	%r4269, %r4265, 4;
	and.b32  	%r4270, %r4269, 268435454;
	sub.s32 	%r755, %r4268, %r4270;
	ld.shared.u16 	%rs56, [%r755+2];
	add.s16 	%rs300, %rs56, 1;
	st.shared.u16 	[%r755+2], %rs300;
	setp.eq.s32 	%p630, %r716, 2147483647;
	selp.b32 	%r3996, -2147483648, %r716, %p630;
	// begin inline asm
	shr.b32 %r3995, %r3996, %r1056;
	// end inline asm
	and.b32  	%r4271, %r3941, %r3995;
	not.b32 	%r4272, %r4271;
	and.b32  	%r4273, %r4272, 31;
	mad.lo.s32 	%r4274, %r4273, 768, %r5;
	shr.u32 	%r4275, %r4271, 4;
	and.b32  	%r4276, %r4275, 268435454;
	sub.s32 	%r756, %r4274, %r4276;
	ld.shared.u16 	%rs57, [%r756+2];
	add.s16 	%rs301, %rs57, 1;
	st.shared.u16 	[%r756+2], %rs301;
	setp.eq.s32 	%p631, %r717, 2147483647;
	selp.b32 	%r3999, -2147483648, %r717, %p631;
	// begin inline asm
	shr.b32 %r3998, %r3999, %r1056;
	// end inline asm
	and.b32  	%r4277, %r3941, %r3998;
	not.b32 	%r4278, %r4277;
	and.b32  	%r4279, %r4278, 31;
	mad.lo.s32 	%r4280, %r4279, 768, %r5;
	shr.u32 	%r4281, %r4277, 4;
	and.b32  	%r4282, %r4281, 268435454;
	sub.s32 	%r757, %r4280, %r4282;
	ld.shared.u16 	%rs58, [%r757+2];
	add.s16 	%rs302, %rs58, 1;
	st.shared.u16 	[%r757+2], %rs302;
	setp.eq.s32 	%p632, %r718, 2147483647;
	selp.b32 	%r4002, -2147483648, %r718, %p632;
	// begin inline asm
	shr.b32 %r4001, %r4002, %r1056;
	// end inline asm
	and.b32  	%r4283, %r3941, %r4001;
	not.b32 	%r4284, %r4283;
	and.b32  	%r4285, %r4284, 31;
	mad.lo.s32 	%r4286, %r4285, 768, %r5;
	shr.u32 	%r4287, %r4283, 4;
	and.b32  	%r4288, %r4287, 268435454;
	sub.s32 	%r758, %r4286, %r4288;
	ld.shared.u16 	%rs59, [%r758+2];
	add.s16 	%rs303, %rs59, 1;
	st.shared.u16 	[%r758+2], %rs303;
	setp.eq.s32 	%p633, %r719, 2147483647;
	selp.b32 	%r4005, -2147483648, %r719, %p633;
	// begin inline asm
	shr.b32 %r4004, %r4005, %r1056;
	// end inline asm
	and.b32  	%r4289, %r3941, %r4004;
	not.b32 	%r4290, %r4289;
	and.b32  	%r4291, %r4290, 31;
	mad.lo.s32 	%r4292, %r4291, 768, %r5;
	shr.u32 	%r4293, %r4289, 4;
	and.b32  	%r4294, %r4293, 268435454;
	sub.s32 	%r759, %r4292, %r4294;
	ld.shared.u16 	%rs60, [%r759+2];
	add.s16 	%rs304, %rs60, 1;
	st.shared.u16 	[%r759+2], %rs304;
	setp.eq.s32 	%p634, %r720, 2147483647;
	selp.b32 	%r4008, -2147483648, %r720, %p634;
	// begin inline asm
	shr.b32 %r4007, %r4008, %r1056;
	// end inline asm
	and.b32  	%r4295, %r3941, %r4007;
	not.b32 	%r4296, %r4295;
	and.b32  	%r4297, %r4296, 31;
	mad.lo.s32 	%r4298, %r4297, 768, %r5;
	shr.u32 	%r4299, %r4295, 4;
	and.b32  	%r4300, %r4299, 268435454;
	sub.s32 	%r760, %r4298, %r4300;
	ld.shared.u16 	%rs61, [%r760+2];
	add.s16 	%rs305, %rs61, 1;
	st.shared.u16 	[%r760+2], %rs305;
	setp.eq.s32 	%p635, %r721, 2147483647;
	selp.b32 	%r4011, -2147483648, %r721, %p635;
	// begin inline asm
	shr.b32 %r4010, %r4011, %r1056;
	// end inline asm
	and.b32  	%r4301, %r3941, %r4010;
	not.b32 	%r4302, %r4301;
	and.b32  	%r4303, %r4302, 31;
	mad.lo.s32 	%r4304, %r4303, 768, %r5;
	shr.u32 	%r4305, %r4301, 4;
	and.b32  	%r4306, %r4305, 268435454;
	sub.s32 	%r761, %r4304, %r4306;
	ld.shared.u16 	%rs62, [%r761+2];
	add.s16 	%rs306, %rs62, 1;
	st.shared.u16 	[%r761+2], %rs306;
	setp.eq.s32 	%p636, %r722, 2147483647;
	selp.b32 	%r4014, -2147483648, %r722, %p636;
	// begin inline asm
	shr.b32 %r4013, %r4014, %r1056;
	// end inline asm
	and.b32  	%r4307, %r3941, %r4013;
	not.b32 	%r4308, %r4307;
	and.b32  	%r4309, %r4308, 31;
	mad.lo.s32 	%r4310, %r4309, 768, %r5;
	shr.u32 	%r4311, %r4307, 4;
	and.b32  	%r4312, %r4311, 268435454;
	sub.s32 	%r762, %r4310, %r4312;
	ld.shared.u16 	%rs63, [%r762+2];
	add.s16 	%rs307, %rs63, 1;
	st.shared.u16 	[%r762+2], %rs307;
	setp.eq.s32 	%p637, %r723, 2147483647;
	selp.b32 	%r4017, -2147483648, %r723, %p637;
	// begin inline asm
	shr.b32 %r4016, %r4017, %r1056;
	// end inline asm
	and.b32  	%r4313, %r3941, %r4016;
	not.b32 	%r4314, %r4313;
	and.b32  	%r4315, %r4314, 31;
	mad.lo.s32 	%r4316, %r4315, 768, %r5;
	shr.u32 	%r4317, %r4313, 4;
	and.b32  	%r4318, %r4317, 268435454;
	sub.s32 	%r763, %r4316, %r4318;
	ld.shared.u16 	%rs64, [%r763+2];
	add.s16 	%rs308, %rs64, 1;
	st.shared.u16 	[%r763+2], %rs308;
	setp.eq.s32 	%p638, %r724, 2147483647;
	selp.b32 	%r4020, -2147483648, %r724, %p638;
	// begin inline asm
	shr.b32 %r4019, %r4020, %r1056;
	// end inline asm
	and.b32  	%r4319, %r3941, %r4019;
	not.b32 	%r4320, %r4319;
	and.b32  	%r4321, %r4320, 31;
	mad.lo.s32 	%r4322, %r4321, 768, %r5;
	shr.u32 	%r4323, %r4319, 4;
	and.b32  	%r4324, %r4323, 268435454;
	sub.s32 	%r764, %r4322, %r4324;
	ld.shared.u16 	%rs65, [%r764+2];
	add.s16 	%rs309, %rs65, 1;
	st.shared.u16 	[%r764+2], %rs309;
	setp.eq.s32 	%p639, %r725, 2147483647;
	selp.b32 	%r4023, -2147483648, %r725, %p639;
	// begin inline asm
	shr.b32 %r4022, %r4023, %r1056;
	// end inline asm
	and.b32  	%r4325, %r3941, %r4022;
	not.b32 	%r4326, %r4325;
	and.b32  	%r4327, %r4326, 31;
	mad.lo.s32 	%r4328, %r4327, 768, %r5;
	shr.u32 	%r4329, %r4325, 4;
	and.b32  	%r4330, %r4329, 268435454;
	sub.s32 	%r765, %r4328, %r4330;
	ld.shared.u16 	%rs66, [%r765+2];
	add.s16 	%rs310, %rs66, 1;
	st.shared.u16 	[%r765+2], %rs310;
	setp.eq.s32 	%p640, %r726, 2147483647;
	selp.b32 	%r4026, -2147483648, %r726, %p640;
	// begin inline asm
	shr.b32 %r4025, %r4026, %r1056;
	// end inline asm
	and.b32  	%r4331, %r3941, %r4025;
	not.b32 	%r4332, %r4331;
	and.b32  	%r4333, %r4332, 31;
	mad.lo.s32 	%r4334, %r4333, 768, %r5;
	shr.u32 	%r4335, %r4331, 4;
	and.b32  	%r4336, %r4335, 268435454;
	sub.s32 	%r766, %r4334, %r4336;
	ld.shared.u16 	%rs67, [%r766+2];
	add.s16 	%rs311, %rs67, 1;
	st.shared.u16 	[%r766+2], %rs311;
	setp.eq.s32 	%p641, %r727, 2147483647;
	selp.b32 	%r4029, -2147483648, %r727, %p641;
	// begin inline asm
	shr.b32 %r4028, %r4029, %r1056;
	// end inline asm
	and.b32  	%r4337, %r3941, %r4028;
	not.b32 	%r4338, %r4337;
	and.b32  	%r4339, %r4338, 31;
	mad.lo.s32 	%r4340, %r4339, 768, %r5;
	shr.u32 	%r4341, %r4337, 4;
	and.b32  	%r4342, %r4341, 268435454;
	sub.s32 	%r767, %r4340, %r4342;
	ld.shared.u16 	%rs68, [%r767+2];
	add.s16 	%rs312, %rs68, 1;
	st.shared.u16 	[%r767+2], %rs312;
	setp.eq.s32 	%p642, %r728, 2147483647;
	selp.b32 	%r4032, -2147483648, %r728, %p642;
	// begin inline asm
	shr.b32 %r4031, %r4032, %r1056;
	// end inline asm
	and.b32  	%r4343, %r3941, %r4031;
	not.b32 	%r4344, %r4343;
	and.b32  	%r4345, %r4344, 31;
	mad.lo.s32 	%r4346, %r4345, 768, %r5;
	shr.u32 	%r4347, %r4343, 4;
	and.b32  	%r4348, %r4347, 268435454;
	sub.s32 	%r768, %r4346, %r4348;
	ld.shared.u16 	%rs69, [%r768+2];
	add.s16 	%rs313, %rs69, 1;
	st.shared.u16 	[%r768+2], %rs313;
	setp.eq.s32 	%p643, %r729, 2147483647;
	selp.b32 	%r4035, -2147483648, %r729, %p643;
	// begin inline asm
	shr.b32 %r4034, %r4035, %r1056;
	// end inline asm
	and.b32  	%r4349, %r3941, %r4034;
	not.b32 	%r4350, %r4349;
	and.b32  	%r4351, %r4350, 31;
	mad.lo.s32 	%r4352, %r4351, 768, %r5;
	shr.u32 	%r4353, %r4349, 4;
	and.b32  	%r4354, %r4353, 268435454;
	sub.s32 	%r769, %r4352, %r4354;
	ld.shared.u16 	%rs70, [%r769+2];
	add.s16 	%rs314, %rs70, 1;
	st.shared.u16 	[%r769+2], %rs314;
	setp.eq.s32 	%p644, %r730, 2147483647;
	selp.b32 	%r4038, -2147483648, %r730, %p644;
	// begin inline asm
	shr.b32 %r4037, %r4038, %r1056;
	// end inline asm
	and.b32  	%r4355, %r3941, %r4037;
	not.b32 	%r4356, %r4355;
	and.b32  	%r4357, %r4356, 31;
	mad.lo.s32 	%r4358, %r4357, 768, %r5;
	shr.u32 	%r4359, %r4355, 4;
	and.b32  	%r4360, %r4359, 268435454;
	sub.s32 	%r770, %r4358, %r4360;
	ld.shared.u16 	%rs71, [%r770+2];
	add.s16 	%rs315, %rs71, 1;
	st.shared.u16 	[%r770+2], %rs315;
	setp.eq.s32 	%p645, %r731, 2147483647;
	selp.b32 	%r4041, -2147483648, %r731, %p645;
	// begin inline asm
	shr.b32 %r4040, %r4041, %r1056;
	// end inline asm
	and.b32  	%r4361, %r3941, %r4040;
	not.b32 	%r4362, %r4361;
	and.b32  	%r4363, %r4362, 31;
	mad.lo.s32 	%r4364, %r4363, 768, %r5;
	shr.u32 	%r4365, %r4361, 4;
	and.b32  	%r4366, %r4365, 268435454;
	sub.s32 	%r771, %r4364, %r4366;
	ld.shared.u16 	%rs72, [%r771+2];
	add.s16 	%rs316, %rs72, 1;
	st.shared.u16 	[%r771+2], %rs316;
	setp.eq.s32 	%p646, %r732, 2147483647;
	selp.b32 	%r4044, -2147483648, %r732, %p646;
	// begin inline asm
	shr.b32 %r4043, %r4044, %r1056;
	// end inline asm
	and.b32  	%r4367, %r3941, %r4043;
	not.b32 	%r4368, %r4367;
	and.b32  	%r4369, %r4368, 31;
	mad.lo.s32 	%r4370, %r4369, 768, %r5;
	shr.u32 	%r4371, %r4367, 4;
	and.b32  	%r4372, %r4371, 268435454;
	sub.s32 	%r772, %r4370, %r4372;
	ld.shared.u16 	%rs73, [%r772+2];
	add.s16 	%rs317, %rs73, 1;
	st.shared.u16 	[%r772+2], %rs317;
	setp.eq.s32 	%p647, %r733, 2147483647;
	selp.b32 	%r4047, -2147483648, %r733, %p647;
	// begin inline asm
	shr.b32 %r4046, %r4047, %r1056;
	// end inline asm
	and.b32  	%r4373, %r3941, %r4046;
	not.b32 	%r4374, %r4373;
	and.b32  	%r4375, %r4374, 31;
	mad.lo.s32 	%r4376, %r4375, 768, %r5;
	shr.u32 	%r4377, %r4373, 4;
	and.b32  	%r4378, %r4377, 268435454;
	sub.s32 	%r773, %r4376, %r4378;
	ld.shared.u16 	%rs74, [%r773+2];
	add.s16 	%rs318, %rs74, 1;
	st.shared.u16 	[%r773+2], %rs318;
	setp.eq.s32 	%p648, %r734, 2147483647;
	selp.b32 	%r4050, -2147483648, %r734, %p648;
	// begin inline asm
	shr.b32 %r4049, %r4050, %r1056;
	// end inline asm
	and.b32  	%r4379, %r3941, %r4049;
	not.b32 	%r4380, %r4379;
	and.b32  	%r4381, %r4380, 31;
	mad.lo.s32 	%r4382, %r4381, 768, %r5;
	shr.u32 	%r4383, %r4379, 4;
	and.b32  	%r4384, %r4383, 268435454;
	sub.s32 	%r774, %r4382, %r4384;
	ld.shared.u16 	%rs75, [%r774+2];
	add.s16 	%rs319, %rs75, 1;
	st.shared.u16 	[%r774+2], %rs319;
	setp.eq.s32 	%p649, %r735, 2147483647;
	selp.b32 	%r4053, -2147483648, %r735, %p649;
	// begin inline asm
	shr.b32 %r4052, %r4053, %r1056;
	// end inline asm
	and.b32  	%r4385, %r3941, %r4052;
	not.b32 	%r4386, %r4385;
	and.b32  	%r4387, %r4386, 31;
	mad.lo.s32 	%r4388, %r4387, 768, %r5;
	shr.u32 	%r4389, %r4385, 4;
	and.b32  	%r4390, %r4389, 268435454;
	sub.s32 	%r775, %r4388, %r4390;
	ld.shared.u16 	%rs76, [%r775+2];
	add.s16 	%rs320, %rs76, 1;
	st.shared.u16 	[%r775+2], %rs320;
	setp.eq.s32 	%p650, %r736, 2147483647;
	selp.b32 	%r4056, -2147483648, %r736, %p650;
	// begin inline asm
	shr.b32 %r4055, %r4056, %r1056;
	// end inline asm
	and.b32  	%r4391, %r3941, %r4055;
	not.b32 	%r4392, %r4391;
	and.b32  	%r4393, %r4392, 31;
	mad.lo.s32 	%r4394, %r4393, 768, %r5;
	shr.u32 	%r4395, %r4391, 4;
	and.b32  	%r4396, %r4395, 268435454;
	sub.s32 	%r776, %r4394, %r4396;
	ld.shared.u16 	%rs77, [%r776+2];
	add.s16 	%rs321, %rs77, 1;
	st.shared.u16 	[%r776+2], %rs321;
	setp.eq.s32 	%p651, %r737, 2147483647;
	selp.b32 	%r4059, -2147483648, %r737, %p651;
	// begin inline asm
	shr.b32 %r4058, %r4059, %r1056;
	// end inline asm
	and.b32  	%r4397, %r3941, %r4058;
	not.b32 	%r4398, %r4397;
	and.b32  	%r4399, %r4398, 31;
	mad.lo.s32 	%r4400, %r4399, 768, %r5;
	shr.u32 	%r4401, %r4397, 4;
	and.b32  	%r4402, %r4401, 268435454;
	sub.s32 	%r777, %r4400, %r4402;
	ld.shared.u16 	%rs78, [%r777+2];
	add.s16 	%rs322, %rs78, 1;
	st.shared.u16 	[%r777+2], %rs322;
	bar.sync 	0;
	shl.b32 	%r4403, %r4, 7;
	add.s32 	%r778, %r5, %r4403;
	ld.shared.u32 	%r779, [%r778];
	ld.shared.u32 	%r4404, [%r778+4];
	ld.shared.u32 	%r4405, [%r778+8];
	ld.shared.u32 	%r4406, [%r778+12];
	ld.shared.u32 	%r4407, [%r778+16];
	ld.shared.u32 	%r4408, [%r778+20];
	ld.shared.u32 	%r4409, [%r778+24];
	ld.shared.u32 	%r4410, [%r778+28];
	ld.shared.u32 	%r4411, [%r778+32];
	ld.shared.u32 	%r4412, [%r778+36];
	ld.shared.u32 	%r4413, [%r778+40];
	ld.shared.u32 	%r4414, [%r778+44];
	ld.shared.u32 	%r4415, [%r778+48];
	ld.shared.u32 	%r4416, [%r778+52];
	ld.shared.u32 	%r4417, [%r778+56];
	ld.shared.u32 	%r4418, [%r778+60];
	ld.shared.u32 	%r4419, [%r778+64];
	ld.shared.u32 	%r4420, [%r778+68];
	ld.shared.u32 	%r4421, [%r778+72];
	ld.shared.u32 	%r4422, [%r778+76];
	ld.shared.u32 	%r4423, [%r778+80];
	ld.shared.u32 	%r4424, [%r778+84];
	ld.shared.u32 	%r4425, [%r778+88];
	ld.shared.u32 	%r4426, [%r778+92];
	ld.shared.u32 	%r4427, [%r778+96];
	ld.shared.u32 	%r4428, [%r778+100];
	ld.shared.u32 	%r4429, [%r778+104];
	ld.shared.u32 	%r4430, [%r778+108];
	ld.shared.u32 	%r4431, [%r778+112];
	ld.shared.u32 	%r4432, [%r778+116];
	ld.shared.u32 	%r4433, [%r778+120];
	ld.shared.u32 	%r4434, [%r778+124];
	ld.shared.u32 	%r4435, [%r778+128];
	add.s32 	%r780, %r4404, %r779;
	add.s32 	%r781, %r4405, %r780;
	add.s32 	%r782, %r4406, %r781;
	add.s32 	%r783, %r4407, %r782;
	add.s32 	%r784, %r4408, %r783;
	add.s32 	%r785, %r4409, %r784;
	add.s32 	%r786, %r4410, %r785;
	add.s32 	%r787, %r4411, %r786;
	add.s32 	%r788, %r4412, %r787;
	add.s32 	%r789, %r4413, %r788;
	add.s32 	%r790, %r4414, %r789;
	add.s32 	%r791, %r4415, %r790;
	add.s32 	%r792, %r4416, %r791;
	add.s32 	%r793, %r4417, %r792;
	add.s32 	%r794, %r4418, %r793;
	add.s32 	%r795, %r4419, %r794;
	add.s32 	%r796, %r4420, %r795;
	add.s32 	%r797, %r4421, %r796;
	add.s32 	%r798, %r4422, %r797;
	add.s32 	%r799, %r4423, %r798;
	add.s32 	%r800, %r4424, %r799;
	add.s32 	%r801, %r4425, %r800;
	add.s32 	%r802, %r4426, %r801;
	add.s32 	%r803, %r4427, %r802;
	add.s32 	%r804, %r4428, %r803;
	add.s32 	%r805, %r4429, %r804;
	add.s32 	%r806, %r4430, %r805;
	add.s32 	%r807, %r4431, %r806;
	add.s32 	%r808, %r4432, %r807;
	add.s32 	%r809, %r4433, %r808;
	add.s32 	%r810, %r4434, %r809;
	add.s32 	%r4065, %r4435, %r810;
	mov.b32 	%r4063, 1;
	mov.b32 	%r4090, -1;
	// begin inline asm
	{  .reg .u32 r0;  .reg .pred p;  shfl.sync.up.b32 r0|p, %r4065, %r4063, %r4088, %r4090;  @p add.u32 r0, r0, %r4065;  mov.u32 %r4061, r0;}
	// end inline asm
	mov.b32 	%r4069, 2;
	// begin inline asm
	{  .reg .u32 r0;  .reg .pred p;  shfl.sync.up.b32 r0|p, %r4061, %r4069, %r4088, %r4090;  @p add.u32 r0, r0, %r4061;  mov.u32 %r4067, r0;}
	// end inline asm
	mov.b32 	%r4075, 4;
	// begin inline asm
	{  .reg .u32 r0;  .reg .pred p;  shfl.sync.up.b32 r0|p, %r4067, %r4075, %r4088, %r4090;  @p add.u32 r0, r0, %r4067;  mov.u32 %r4073, r0;}
	// end inline asm
	mov.b32 	%r4081, 8;
	// begin inline asm
	{  .reg .u32 r0;  .reg .pred p;  shfl.sync.up.b32 r0|p, %r4073, %r4081, %r4088, %r4090;  @p add.u32 r0, r0, %r4073;  mov.u32 %r4079, r0;}
	// end inline asm
	mov.b32 	%r4087, 16;
	// begin inline asm
	{  .reg .u32 r0;  .reg .pred p;  shfl.sync.up.b32 r0|p, %r4079, %r4087, %r4088, %r4090;  @p add.u32 r0, r0, %r4079;  mov.u32 %r4085, r0;}
	// end inline asm
	setp.ne.s32 	%p652, %r2146, 31;
	@%p652 bra 	$L__BB2_145;
	st.shared.u32 	[%r124], %r4085;
$L__BB2_145:
	sub.s32 	%r4436, %r4085, %r4065;
	bar.sync 	0;
	ld.shared.v4.u32 	{%r4437, %r4438, %r4439, %r4440}, [_ZZN3cub18CUB_300001_SM_10006detail10radix_sort30DeviceSegmentedRadixSortKernelINS1_5radix10policy_hubIfiiE10Policy1000ELb0ELNS0_9SortOrderE1EfiPiS9_iNS1_21identity_decomposer_tEEEvPKT2_PSB_PKT3_PSF_T4_T5_iiiT7_E12temp_storage+25344];
	add.s32 	%r4441, %r4438, %r4437;
	setp.eq.s32 	%p653, %r88, 2;
	selp.b32 	%r4442, %r4441, %r4437, %p653;
	add.s32 	%r4443, %r4441, %r4439;
	setp.eq.s32 	%p654, %r88, 3;
	selp.b32 	%r4444, %r4443, %r4442, %p654;
	add.s32 	%r4445, %r4443, %r4440;
	setp.eq.s32 	%p655, %r88, 4;
	selp.b32 	%r4446, %r4445, %r4444, %p655;
	ld.shared.v2.u32 	{%r4447, %r4448}, [_ZZN3cub18CUB_300001_SM_10006detail10radix_sort30DeviceSegmentedRadixSortKernelINS1_5radix10policy_hubIfiiE10Policy1000ELb0ELNS0_9SortOrderE1EfiPiS9_iNS1_21identity_decomposer_tEEEvPKT2_PSB_PKT3_PSF_T4_T5_iiiT7_E12temp_storage+25360];
	add.s32 	%r4449, %r4445, %r4447;
	setp.eq.s32 	%p656, %r88, 5;
	selp.b32 	%r4450, %r4449, %r4446, %p656;
	add.s32 	%r813, %r4449, %r4448;
	setp.gt.u32 	%p657, %r4, 31;
	setp.ne.s32 	%p658, %r2146, 0;
	selp.b32 	%r4451, %r4436, 0, %p658;
	add.s32 	%r4452, %r4450, %r4451;
	or.pred  	%p659, %p657, %p658;
	selp.b32 	%r5364, %r4452, %r4436, %p657;
	@%p659 bra 	$L__BB2_147;
	shl.b32 	%r5364, %r813, 16;
	st.shared.u32 	[_ZZN3cub18CUB_300001_SM_10006detail10radix_sort30DeviceSegmentedRadixSortKernelINS1_5radix10policy_hubIfiiE10Policy1000ELb0ELNS0_9SortOrderE1EfiPiS9_iNS1_21identity_decomposer_tEEEvPKT2_PSB_PKT3_PSF_T4_T5_iiiT7_E12temp_storage+25376], %r5364;
$L__BB2_147:
	bar.sync 	0;
	setp.eq.s32 	%p660, %r4, 0;
	@%p660 bra 	$L__BB2_149;
	ld.shared.u32 	%r4453, [_ZZN3cub18CUB_300001_SM_10006detail10radix_sort30DeviceSegmentedRadixSortKernelINS1_5radix10policy_hubIfiiE10Policy1000ELb0ELNS0_9SortOrderE1EfiPiS9_iNS1_21identity_decomposer_tEEEvPKT2_PSB_PKT3_PSF_T4_T5_iiiT7_E12temp_storage+25376];
	add.s32 	%r5364, %r4453, %r5364;
$L__BB2_149:
	add.s32 	%r4455, %r779, %r5364;
	add.s32 	%r4456, %r780, %r5364;
	add.s32 	%r4457, %r781, %r5364;
	add.s32 	%r4458, %r782, %r5364;
	add.s32 	%r4459, %r783, %r5364;
	add.s32 	%r4460, %r784, %r5364;
	add.s32 	%r4461, %r785, %r5364;
	add.s32 	%r4462, %r786, %r5364;
	add.s32 	%r4463, %r787, %r5364;
	add.s32 	%r4464, %r788, %r5364;
	add.s32 	%r4465, %r789, %r5364;
	add.s32 	%r4466, %r790, %r5364;
	add.s32 	%r4467, %r791, %r5364;
	add.s32 	%r4468, %r792, %r5364;
	add.s32 	%r4469, %r793, %r5364;
	add.s32 	%r4470, %r794, %r5364;
	add.s32 	%r4471, %r795, %r5364;
	add.s32 	%r4472, %r796, %r5364;
	add.s32 	%r4473, %r797, %r5364;
	add.s32 	%r4474, %r798, %r5364;
	add.s32 	%r4475, %r799, %r5364;
	add.s32 	%r4476, %r800, %r5364;
	add.s32 	%r4477, %r801, %r5364;
	add.s32 	%r4478, %r802, %r5364;
	add.s32 	%r4479, %r803, %r5364;
	add.s32 	%r4480, %r804, %r5364;
	add.s32 	%r4481, %r805, %r5364;
	add.s32 	%r4482, %r806, %r5364;
	add.s32 	%r4483, %r807, %r5364;
	add.s32 	%r4484, %r808, %r5364;
	add.s32 	%r4485, %r809, %r5364;
	add.s32 	%r4486, %r810, %r5364;
	st.shared.u32 	[%r778], %r5364;
	st.shared.u32 	[%r778+4], %r4455;
	st.shared.u32 	[%r778+8], %r4456;
	st.shared.u32 	[%r778+12], %r4457;
	st.shared.u32 	[%r778+16], %r4458;
	st.shared.u32 	[%r778+20], %r4459;
	st.shared.u32 	[%r778+24], %r4460;
	st.shared.u32 	[%r778+28], %r4461;
	st.shared.u32 	[%r778+32], %r4462;
	st.shared.u32 	[%r778+36], %r4463;
	st.shared.u32 	[%r778+40], %r4464;
	st.shared.u32 	[%r778+44], %r4465;
	st.shared.u32 	[%r778+48], %r4466;
	st.shared.u32 	[%r778+52], %r4467;
	st.shared.u32 	[%r778+56], %r4468;
	st.shared.u32 	[%r778+60], %r4469;
	st.shared.u32 	[%r778+64], %r4470;
	st.shared.u32 	[%r778+68], %r4471;
	st.shared.u32 	[%r778+72], %r4472;
	st.shared.u32 	[%r778+76], %r4473;
	st.shared.u32 	[%r778+80], %r4474;
	st.shared.u32 	[%r778+84], %r4475;
	st.shared.u32 	[%r778+88], %r4476;
	st.shared.u32 	[%r778+92], %r4477;
	st.shared.u32 	[%r778+96], %r4478;
	st.shared.u32 	[%r778+100], %r4479;
	st.shared.u32 	[%r778+104], %r4480;
	st.shared.u32 	[%r778+108], %r4481;
	st.shared.u32 	[%r778+112], %r4482;
	st.shared.u32 	[%r778+116], %r4483;
	st.shared.u32 	[%r778+120], %r4484;
	st.shared.u32 	[%r778+124], %r4485;
	st.shared.u32 	[%r778+128], %r4486;
	bar.sync 	0;
	cvt.u32.u16 	%r4487, %rs40;
	ld.shared.u16 	%r4488, [%r739+2];
	add.s32 	%r819, %r4488, %r4487;
	cvt.u32.u16 	%r4489, %rs41;
	ld.shared.u16 	%r4490, [%r740+2];
	add.s32 	%r820, %r4490, %r4489;
	cvt.u32.u16 	%r4491, %rs42;
	ld.shared.u16 	%r4492, [%r741+2];
	add.s32 	%r821, %r4492, %r4491;
	cvt.u32.u16 	%r4493, %rs43;
	ld.shared.u16 	%r4494, [%r742+2];
	add.s32 	%r822, %r4494, %r4493;
	cvt.u32.u16 	%r4495, %rs44;
	ld.shared.u16 	%r4496, [%r743+2];
	add.s32 	%r823, %r4496, %r4495;
	cvt.u32.u16 	%r4497, %rs45;
	ld.shared.u16 	%r4498, [%r744+2];
	add.s32 	%r824, %r4498, %r4497;
	cvt.u32.u16 	%r4499, %rs46;
	ld.shared.u16 	%r4500, [%r745+2];
	add.s32 	%r825, %r4500, %r4499;
	cvt.u32.u16 	%r4501, %rs47;
	ld.shared.u16 	%r4502, [%r746+2];
	add.s32 	%r826, %r4502, %r4501;
	cvt.u32.u16 	%r4503, %rs48;
	ld.shared.u16 	%r4504, [%r747+2];
	add.s32 	%r827, %r4504, %r4503;
	cvt.u32.u16 	%r4505, %rs49;
	ld.shared.u16 	%r4506, [%r748+2];
	add.s32 	%r828, %r4506, %r4505;
	cvt.u32.u16 	%r4507, %rs50;
	ld.shared.u16 	%r4508, [%r749+2];
	add.s32 	%r829, %r4508, %r4507;
	cvt.u32.u16 	%r4509, %rs51;
	ld.shared.u16 	%r4510, [%r750+2];
	add.s32 	%r830, %r4510, %r4509;
	cvt.u32.u16 	%r4511, %rs52;
	ld.shared.u16 	%r4512, [%r751+2];
	add.s32 	%r831, %r4512, %r4511;
	cvt.u32.u16 	%r4513, %rs53;
	ld.shared.u16 	%r4514, [%r752+2];
	add.s32 	%r832, %r4514, %r4513;
	cvt.u32.u16 	%r4515, %rs54;
	ld.shared.u16 	%r4516, [%r753+2];
	add.s32 	%r833, %r4516, %r4515;
	cvt.u32.u16 	%r4517, %rs55;
	ld.shared.u16 	%r4518, [%r754+2];
	add.s32 	%r834, %r4518, %r4517;
	cvt.u32.u16 	%r4519, %rs56;
	ld.shared.u16 	%r4520, [%r755+2];
	add.s32 	%r835, %r4520, %r4519;
	cvt.u32.u16 	%r4521, %rs57;
	ld.shared.u16 	%r4522, [%r756+2];
	add.s32 	%r836, %r4522, %r4521;
	cvt.u32.u16 	%r4523, %rs58;
	ld.shared.u16 	%r4524, [%r757+2];
	add.s32 	%r837, %r4524, %r4523;
	cvt.u32.u16 	%r4525, %rs59;
	ld.shared.u16 	%r4526, [%r758+2];
	add.s32 	%r838, %r4526, %r4525;
	cvt.u32.u16 	%r4527, %rs60;
	ld.shared.u16 	%r4528, [%r759+2];
	add.s32 	%r839, %r4528, %r4527;
	cvt.u32.u16 	%r4529, %rs61;
	ld.shared.u16 	%r4530, [%r760+2];
	add.s32 	%r840, %r4530, %r4529;
	cvt.u32.u16 	%r4531, %rs62;
	ld.shared.u16 	%r4532, [%r761+2];
	add.s32 	%r841, %r4532, %r4531;
	cvt.u32.u16 	%r4533, %rs63;
	ld.shared.u16 	%r4534, [%r762+2];
	add.s32 	%r842, %r4534, %r4533;
	cvt.u32.u16 	%r4535, %rs64;
	ld.shared.u16 	%r4536, [%r763+2];
	add.s32 	%r843, %r4536, %r4535;
	cvt.u32.u16 	%r4537, %rs65;
	ld.shared.u16 	%r4538, [%r764+2];
	add.s32 	%r844, %r4538, %r4537;
	cvt.u32.u16 	%r4539, %rs66;
	ld.shared.u16 	%r4540, [%r765+2];
	add.s32 	%r845, %r4540, %r4539;
	cvt.u32.u16 	%r4541, %rs67;
	ld.shared.u16 	%r4542, [%r766+2];
	add.s32 	%r846, %r4542, %r4541;
	cvt.u32.u16 	%r4543, %rs68;
	ld.shared.u16 	%r4544, [%r767+2];
	add.s32 	%r847, %r4544, %r4543;
	cvt.u32.u16 	%r4545, %rs69;
	ld.shared.u16 	%r4546, [%r768+2];
	add.s32 	%r848, %r4546, %r4545;
	cvt.u32.u16 	%r4547, %rs70;
	ld.shared.u16 	%r4548, [%r769+2];
	add.s32 	%r849, %r4548, %r4547;
	cvt.u32.u16 	%r4549, %rs71;
	ld.shared.u16 	%r4550, [%r770+2];
	add.s32 	%r850, %r4550, %r4549;
	cvt.u32.u16 	%r4551, %rs72;
	ld.shared.u16 	%r4552, [%r771+2];
	add.s32 	%r851, %r4552, %r4551;
	cvt.u32.u16 	%r4553, %rs73;
	ld.shared.u16 	%r4554, [%r772+2];
	add.s32 	%r852, %r4554, %r4553;
	cvt.u32.u16 	%r4555, %rs74;
	ld.shared.u16 	%r4556, [%r773+2];
	add.s32 	%r853, %r4556, %r4555;
	cvt.u32.u16 	%r4557, %rs75;
	ld.shared.u16 	%r4558, [%r774+2];
	add.s32 	%r854, %r4558, %r4557;
	cvt.u32.u16 	%r4559, %rs76;
	ld.shared.u16 	%r4560, [%r775+2];
	add.s32 	%r855, %r4560, %r4559;
	cvt.u32.u16 	%r4561, %rs77;
	ld.shared.u16 	%r4562, [%r776+2];
	add.s32 	%r856, %r4562, %r4561;
	cvt.u32.u16 	%r4563, %rs78;
	ld.shared.u16 	%r4564, [%r777+2];
	add.s32 	%r857, %r4564, %r4563;
	setp.gt.u32 	%p661, %r4, 63;
	@%p661 bra 	$L__BB2_151;
	sub.s32 	%r4565, 63, %r4;
	and.b32  	%r4566, %r4565, 31;
	mov.u32 	%r4567, _ZZN3cub18CUB_300001_SM_10006detail10radix_sort30DeviceSegmentedRadixSortKernelINS1_5radix10policy_hubIfiiE10Policy1000ELb0ELNS0_9SortOrderE1EfiPiS9_iNS1_21identity_decomposer_tEEEvPKT2_PSB_PKT3_PSF_T4_T5_iiiT7_E12temp_storage;
	mad.lo.s32 	%r4568, %r4566, 768, %r4567;
	shr.u32 	%r4569, %r4565, 4;
	and.b32  	%r4570, %r4569, 2;
	add.s32 	%r4571, %r4568, %r4570;
	ld.shared.u16 	%r5365, [%r4571];
$L__BB2_151:
	setp.gt.u32 	%p662, %r4, 63;
	bar.sync 	0;
	@%p662 bra 	$L__BB2_153;
	st.shared.u32 	[%r5], %r5365;
$L__BB2_153:
	setp.gt.u32 	%p663, %r4, 63;
	bar.sync 	0;
	bar.sync 	0;
	@%p663 bra 	$L__BB2_155;
	sub.s32 	%r4572, %r5320, %r5365;
	st.shared.u32 	[%r5+29952], %r4572;
$L__BB2_155:
	bar.sync 	0;
	shl.b32 	%r4576, %r819, 2;
	mov.u32 	%r4577, _ZZN3cub18CUB_300001_SM_10006detail10radix_sort30DeviceSegmentedRadixSortKernelINS1_5radix10policy_hubIfiiE10Policy1000ELb0ELNS0_9SortOrderE1EfiPiS9_iNS1_21identity_decomposer_tEEEvPKT2_PSB_PKT3_PSF_T4_T5_iiiT7_E12temp_storage;
	add.s32 	%r860, %r4577, %r4576;
	st.shared.u32 	[%r860], %r699;
	shl.b32 	%r4578, %r820, 2;
	add.s32 	%r861, %r4577, %r4578;
	st.shared.u32 	[%r861], %r700;
	shl.b32 	%r4579, %r821, 2;
	add.s32 	%r862, %r4577, %r4579;
	st.shared.u32 	[%r862], %r701;
	shl.b32 	%r4580, %r822, 2;
	add.s32 	%r863, %r4577, %r4580;
	st.shared.u32 	[%r863], %r702;
	shl.b32 	%r4581, %r823, 2;
	add.s32 	%r864, %r4577, %r4581;
	st.shared.u32 	[%r864], %r703;
	shl.b32 	%r4582, %r824, 2;
	add.s32 	%r865, %r4577, %r4582;
	st.shared.u32 	[%r865], %r704;
	shl.b32 	%r4583, %r825, 2;
	add.s32 	%r866, %r4577, %r4583;
	st.shared.u32 	[%r866], %r705;
	shl.b32 	%r4584, %r826, 2;
	add.s32 	%r867, %r4577, %r4584;
	st.shared.u32 	[%r867], %r706;
	shl.b32 	%r4585, %r827, 2;
	add.s32 	%r868, %r4577, %r4585;
	st.shared.u32 	[%r868], %r707;
	shl.b32 	%r4586, %r828, 2;
	add.s32 	%r869, %r4577, %r4586;
	st.shared.u32 	[%r869], %r708;
	shl.b32 	%r4587, %r829, 2;
	add.s32 	%r870, %r4577, %r4587;
	st.shared.u32 	[%r870], %r709;
	shl.b32 	%r4588, %r830, 2;
	add.s32 	%r871, %r4577, %r4588;
	st.shared.u32 	[%r871], %r710;
	shl.b32 	%r4589, %r831, 2;
	add.s32 	%r872, %r4577, %r4589;
	st.shared.u32 	[%r872], %r711;
	shl.b32 	%r4590, %r832, 2;
	add.s32 	%r873, %r4577, %r4590;
	st.shared.u32 	[%r873], %r712;
	shl.b32 	%r4591, %r833, 2;
	add.s32 	%r874, %r4577, %r4591;
	st.shared.u32 	[%r874], %r713;
	shl.b32 	%r4592, %r834, 2;
	add.s32 	%r875, %r4577, %r4592;
	st.shared.u32 	[%r875], %r714;
	shl.b32 	%r4593, %r835, 2;
	add.s32 	%r876, %r4577, %r4593;
	st.shared.u32 	[%r876], %r715;
	shl.b32 	%r4594, %r836, 2;
	add.s32 	%r877, %r4577, %r4594;
	st.shared.u32 	[%r877], %r716;
	shl.b32 	%r4595, %r837, 2;
	add.s32 	%r878, %r4577, %r4595;
	st.shared.u32 	[%r878], %r717;
	shl.b32 	%r4596, %r838, 2;
	add.s32 	%r879, %r4577, %r4596;
	st.shared.u32 	[%r879], %r718;
	shl.b32 	%r4597, %r839, 2;
	add.s32 	%r880, %r4577, %r4597;
	st.shared.u32 	[%r880], %r719;
	shl.b32 	%r4598, %r840, 2;
	add.s32 	%r881, %r4577, %r4598;
	st.shared.u32 	[%r881], %r720;
	shl.b32 	%r4599, %r841, 2;
	add.s32 	%r882, %r4577, %r4599;
	st.shared.u32 	[%r882], %r721;
	shl.b32 	%r4600, %r842, 2;
	add.s32 	%r883, %r4577, %r4600;
	st.shared.u32 	[%r883], %r722;
	shl.b32 	%r4601, %r843, 2;
	add.s32 	%r884, %r4577, %r4601;
	st.shared.u32 	[%r884], %r723;
	shl.b32 	%r4602, %r844, 2;
	add.s32 	%r885, %r4577, %r4602;
	st.shared.u32 	[%r885], %r724;
	shl.b32 	%r4603, %r845, 2;
	add.s32 	%r886, %r4577, %r4603;
	st.shared.u32 	[%r886], %r725;
	shl.b32 	%r4604, %r846, 2;
	add.s32 	%r887, %r4577, %r4604;
	st.shared.u32 	[%r887], %r726;
	shl.b32 	%r4605, %r847, 2;
	add.s32 	%r888, %r4577, %r4605;
	st.shared.u32 	[%r888], %r727;
	shl.b32 	%r4606, %r848, 2;
	add.s32 	%r889, %r4577, %r4606;
	st.shared.u32 	[%r889], %r728;
	shl.b32 	%r4607, %r849, 2;
	add.s32 	%r890, %r4577, %r4607;
	st.shared.u32 	[%r890], %r729;
	shl.b32 	%r4608, %r850, 2;
	add.s32 	%r891, %r4577, %r4608;
	st.shared.u32 	[%r891], %r730;
	shl.b32 	%r4609, %r851, 2;
	add.s32 	%r892, %r4577, %r4609;
	st.shared.u32 	[%r892], %r731;
	shl.b32 	%r4610, %r852, 2;
	add.s32 	%r893, %r4577, %r4610;
	st.shared.u32 	[%r893], %r732;
	shl.b32 	%r4611, %r853, 2;
	add.s32 	%r894, %r4577, %r4611;
	st.shared.u32 	[%r894], %r733;
	shl.b32 	%r4612, %r854, 2;
	add.s32 	%r895, %r4577, %r4612;
	st.shared.u32 	[%r895], %r734;
	shl.b32 	%r4613, %r855, 2;
	add.s32 	%r896, %r4577, %r4613;
	st.shared.u32 	[%r896], %r735;
	shl.b32 	%r4614, %r856, 2;
	add.s32 	%r897, %r4577, %r4614;
	st.shared.u32 	[%r897], %r736;
	shl.b32 	%r4615, %r857, 2;
	add.s32 	%r898, %r4577, %r4615;
	st.shared.u32 	[%r898], %r737;
	bar.sync 	0;
	ld.shared.u32 	%r899, [%r5];
	setp.eq.s32 	%p664, %r899, 2147483647;
	selp.b32 	%r4574, -2147483648, %r899, %p664;
	// begin inline asm
	shr.b32 %r4573, %r4574, %r1056;
	// end inline asm
	and.b32  	%r4616, %r3941, %r4573;
	shl.b32 	%r4617, %r4616, 2;
	add.s32 	%r4618, %r4577, %r4617;
	ld.shared.u32 	%r900, [%r4618+29952];
	setp.ge.s32 	%p665, %r4, %r5323;
	@%p665 bra 	$L__BB2_157;
	setp.gt.s32 	%p666, %r899, -1;
	selp.b32 	%r4619, -1, -2147483648, %p666;
	xor.b32  	%r4620, %r4619, %r899;
	add.s32 	%r4621, %r4, %r900;
	mul.wide.u32 	%rd185, %r4621, 4;
	add.s64 	%rd186, %rd4, %rd185;
	st.global.u32 	[%rd186], %r4620;
$L__BB2_157:
	ld.shared.u32 	%r901, [%r5+768];
	setp.eq.s32 	%p667, %r901, 2147483647;
	selp.b32 	%r4623, -2147483648, %r901, %p667;
	// begin inline asm
	shr.b32 %r4622, %r4623, %r1056;
	// end inline asm
	and.b32  	%r4625, %r3941, %r4622;
	shl.b32 	%r4626, %r4625, 2;
	add.s32 	%r4628, %r4577, %r4626;
	ld.shared.u32 	%r902, [%r4628+29952];
	setp.ge.s32 	%p668, %r584, %r5323;
	@%p668 bra 	$L__BB2_159;
	setp.gt.s32 	%p669, %r901, -1;
	selp.b32 	%r4629, -1, -2147483648, %p669;
	xor.b32  	%r4630, %r4629, %r901;
	add.s32 	%r4631, %r584, %r902;
	mul.wide.u32 	%rd187, %r4631, 4;
	add.s64 	%rd188, %rd4, %rd187;
	st.global.u32 	[%rd188], %r4630;
$L__BB2_159:
	ld.shared.u32 	%r903, [%r5+1536];
	setp.eq.s32 	%p670, %r903, 2147483647;
	selp.b32 	%r4633, -2147483648, %r903, %p670;
	// begin inline asm
	shr.b32 %r4632, %r4633, %r1056;
	// end inline asm
	and.b32  	%r4635, %r3941, %r4632;
	shl.b32 	%r4636, %r4635, 2;
	add.s32 	%r4638, %r4577, %r4636;
	ld.shared.u32 	%r904, [%r4638+29952];
	setp.ge.s32 	%p671, %r587, %r5323;
	@%p671 bra 	$L__BB2_161;
	setp.gt.s32 	%p672, %r903, -1;
	selp.b32 	%r4639, -1, -2147483648, %p672;
	xor.b32  	%r4640, %r4639, %r903;
	add.s32 	%r4641, %r587, %r904;
	mul.wide.u32 	%rd189, %r4641, 4;
	add.s64 	%rd190, %rd4, %rd189;
	st.global.u32 	[%rd190], %r4640;
$L__BB2_161:
	ld.shared.u32 	%r905, [%r5+2304];
	setp.eq.s32 	%p673, %r905, 2147483647;
	selp.b32 	%r4643, -2147483648, %r905, %p673;
	// begin inline asm
	shr.b32 %r4642, %r4643, %r1056;
	// end inline asm
	and.b32  	%r4645, %r3941, %r4642;
	shl.b32 	%r4646, %r4645, 2;
	add.s32 	%r4648, %r4577, %r4646;
	ld.shared.u32 	%r906, [%r4648+29952];
	setp.ge.s32 	%p674, %r590, %r5323;
	@%p674 bra 	$L__BB2_163;
	setp.gt.s32 	%p675, %r905, -1;
	selp.b32 	%r4649, -1, -2147483648, %p675;
	xor.b32  	%r4650, %r4649, %r905;
	add.s32 	%r4651, %r590, %r906;
	mul.wide.u32 	%rd191, %r4651, 4;
	add.s64 	%rd192, %rd4, %rd191;
	st.global.u32 	[%rd192], %r4650;
$L__BB2_163:
	ld.shared.u32 	%r907, [%r5+3072];
	setp.eq.s32 	%p676, %r907, 2147483647;
	selp.b32 	%r4653, -2147483648, %r907, %p676;
	// begin inline asm
	shr.b32 %r4652, %r4653, %r1056;
	// end inline asm
	and.b32  	%r4655, %r3941, %r4652;
	shl.b32 	%r4656, %r4655, 2;
	add.s32 	%r4658, %r4577, %r4656;
	ld.shared.u32 	%r908, [%r4658+29952];
	setp.ge.s32 	%p677, %r593, %r5323;
	@%p677 bra 	$L__BB2_165;
	setp.gt.s32 	%p678, %r907, -1;
	selp.b32 	%r4659, -1, -2147483648, %p678;
	xor.b32  	%r4660, %r4659, %r907;
	add.s32 	%r4661, %r593, %r908;
	mul.wide.u32 	%rd193, %r4661, 4;
	add.s64 	%rd194, %rd4, %rd193;
	st.global.u32 	[%rd194], %r4660;
$L__BB2_165:
	ld.shared.u32 	%r909, [%r5+3840];
	setp.eq.s32 	%p679, %r909, 2147483647;
	selp.b32 	%r4663, -2147483648, %r909, %p679;
	// begin inline asm
	shr.b32 %r4662, %r4663, %r1056;
	// end inline asm
	and.b32  	%r4665, %r3941, %r4662;
	shl.b32 	%r4666, %r4665, 2;
	add.s32 	%r4668, %r4577, %r4666;
	ld.shared.u32 	%r910, [%r4668+29952];
	setp.ge.s32 	%p680, %r596, %r5323;
	@%p680 bra 	$L__BB2_167;
	setp.gt.s32 	%p681, %r909, -1;
	selp.b32 	%r4669, -1, -2147483648, %p681;
	xor.b32  	%r4670, %r4669, %r909;
	add.s32 	%r4671, %r596, %r910;
	mul.wide.u32 	%rd195, %r4671, 4;
	add.s64 	%rd196, %rd4, %rd195;
	st.global.u32 	[%rd196], %r4670;
$L__BB2_167:
	ld.shared.u32 	%r911, [%r5+4608];
	setp.eq.s32 	%p682, %r911, 2147483647;
	selp.b32 	%r4673, -2147483648, %r911, %p682;
	// begin inline asm
	shr.b32 %r4672, %r4673, %r1056;
	// end inline asm
	and.b32  	%r4675, %r3941, %r4672;
	shl.b32 	%r4676, %r4675, 2;
	add.s32 	%r4678, %r4577, %r4676;
	ld.shared.u32 	%r912, [%r4678+29952];
	setp.ge.s32 	%p683, %r599, %r5323;
	@%p683 bra 	$L__BB2_169;
	setp.gt.s32 	%p684, %r911, -1;
	selp.b32 	%r4679, -1, -2147483648, %p684;
	xor.b32  	%r4680, %r4679, %r911;
	add.s32 	%r4681, %r599, %r912;
	mul.wide.u32 	%rd197, %r4681, 4;
	add.s64 	%rd198, %rd4, %rd197;
	st.global.u32 	[%rd198], %r4680;
$L__BB2_169:
	ld.shared.u32 	%r913, [%r5+5376];
	setp.eq.s32 	%p685, %r913, 2147483647;
	selp.b32 	%r4683, -2147483648, %r913, %p685;
	// begin inline asm
	shr.b32 %r4682, %r4683, %r1056;
	// end inline asm
	and.b32  	%r4685, %r3941, %r4682;
	shl.b32 	%r4686, %r4685, 2;
	add.s32 	%r4688, %r4577, %r4686;
	ld.shared.u32 	%r914, [%r4688+29952];
	setp.ge.s32 	%p686, %r602, %r5323;
	@%p686 bra 	$L__BB2_171;
	setp.gt.s32 	%p687, %r913, -1;
	selp.b32 	%r4689, -1, -2147483648, %p687;
	xor.b32  	%r4690, %r4689, %r913;
	add.s32 	%r4691, %r602, %r914;
	mul.wide.u32 	%rd199, %r4691, 4;
	add.s64 	%rd200, %rd4, %rd199;
	st.global.u32 	[%rd200], %r4690;
$L__BB2_171:
	ld.shared.u32 	%r915, [%r5+6144];
	setp.eq.s32 	%p688, %r915, 2147483647;
	selp.b32 	%r4693, -2147483648, %r915, %p688;
	// begin inline asm
	shr.b32 %r4692, %r4693, %r1056;
	// end inline asm
	and.b32  	%r4695, %r3941, %r4692;
	shl.b32 	%r4696, %r4695, 2;
	add.s32 	%r4698, %r4577, %r4696;
	ld.shared.u32 	%r916, [%r4698+29952];
	setp.ge.s32 	%p689, %r605, %r5323;
	@%p689 bra 	$L__BB2_173;
	setp.gt.s32 	%p690, %r915, -1;
	selp.b32 	%r4699, -1, -2147483648, %p690;
	xor.b32  	%r4700, %r4699, %r915;
	add.s32 	%r4701, %r605, %r916;
	mul.wide.u32 	%rd201, %r4701, 4;
	add.s64 	%rd202, %rd4, %rd201;
	st.global.u32 	[%rd202], %r4700;
$L__BB2_173:
	ld.shared.u32 	%r917, [%r5+6912];
	setp.eq.s32 	%p691, %r917, 2147483647;
	selp.b32 	%r4703, -2147483648, %r917, %p691;
	// begin inline asm
	shr.b32 %r4702, %r4703, %r1056;
	// end inline asm
	and.b32  	%r4705, %r3941, %r4702;
	shl.b32 	%r4706, %r4705, 2;
	add.s32 	%r4708, %r4577, %r4706;
	ld.shared.u32 	%r918, [%r4708+29952];
	setp.ge.s32 	%p692, %r608, %r5323;
	@%p692 bra 	$L__BB2_175;
	setp.gt.s32 	%p693, %r917, -1;
	selp.b32 	%r4709, -1, -2147483648, %p693;
	xor.b32  	%r4710, %r4709, %r917;
	add.s32 	%r4711, %r608, %r918;
	mul.wide.u32 	%rd203, %r4711, 4;
	add.s64 	%rd204, %rd4, %rd203;
	st.global.u32 	[%rd204], %r4710;
$L__BB2_175:
	ld.shared.u32 	%r919, [%r5+7680];
	setp.eq.s32 	%p694, %r919, 2147483647;
	selp.b32 	%r4713, -2147483648, %r919, %p694;
	// begin inline asm
	shr.b32 %r4712, %r4713, %r1056;
	// end inline asm
	and.b32  	%r4715, %r3941, %r4712;
	shl.b32 	%r4716, %r4715, 2;
	add.s32 	%r4718, %r4577, %r4716;
	ld.shared.u32 	%r920, [%r4718+29952];
	setp.ge.s32 	%p695, %r611, %r5323;
	@%p695 bra 	$L__BB2_177;
	setp.gt.s32 	%p696, %r919, -1;
	selp.b32 	%r4719, -1, -2147483648, %p696;
	xor.b32  	%r4720, %r4719, %r919;
	add.s32 	%r4721, %r611, %r920;
	mul.wide.u32 	%rd205, %r4721, 4;
	add.s64 	%rd206, %rd4, %rd205;
	st.global.u32 	[%rd206], %r4720;
$L__BB2_177:
	ld.shared.u32 	%r921, [%r5+8448];
	setp.eq.s32 	%p697, %r921, 2147483647;
	selp.b32 	%r4723, -2147483648, %r921, %p697;
	// begin inline asm
	shr.b32 %r4722, %r4723, %r1056;
	// end inline asm
	and.b32  	%r4725, %r3941, %r4722;
	shl.b32 	%r4726, %r4725, 2;
	add.s32 	%r4728, %r4577, %r4726;
	ld.shared.u32 	%r922, [%r4728+29952];
	setp.ge.s32 	%p698, %r614, %r5323;
	@%p698 bra 	$L__BB2_179;
	setp.gt.s32 	%p699, %r921, -1;
	selp.b32 	%r4729, -1, -2147483648, %p699;
	xor.b32  	%r4730, %r4729, %r921;
	add.s32 	%r4731, %r614, %r922;
	mul.wide.u32 	%rd207, %r4731, 4;
	add.s64 	%rd208, %rd4, %rd207;
	st.global.u32 	[%rd208], %r4730;
$L__BB2_179:
	ld.shared.u32 	%r923, [%r5+9216];
	setp.eq.s32 	%p700, %r923, 2147483647;
	selp.b32 	%r4733, -2147483648, %r923, %p700;
	// begin inline asm
	shr.b32 %r4732, %r4733, %r1056;
	// end inline asm
	and.b32  	%r4735, %r3941, %r4732;
	shl.b32 	%r4736, %r4735, 2;
	add.s32 	%r4738, %r4577, %r4736;
	ld.shared.u32 	%r924, [%r4738+29952];
	setp.ge.s32 	%p701, %r617, %r5323;
	@%p701 bra 	$L__BB2_181;
	setp.gt.s32 	%p702, %r923, -1;
	selp.b32 	%r4739, -1, -2147483648, %p702;
	xor.b32  	%r4740, %r4739, %r923;
	add.s32 	%r4741, %r617, %r924;
	mul.wide.u32 	%rd209, %r4741, 4;
	add.s64 	%rd210, %rd4, %rd209;
	st.global.u32 	[%rd210], %r4740;
$L__BB2_181:
	ld.shared.u32 	%r925, [%r5+9984];
	setp.eq.s32 	%p703, %r925, 2147483647;
	selp.b32 	%r4743, -2147483648, %r925, %p703;
	// begin inline asm
	shr.b32 %r4742, %r4743, %r1056;
	// end inline asm
	and.b32  	%r4745, %r3941, %r4742;
	shl.b32 	%r4746, %r4745, 2;
	add.s32 	%r4748, %r4577, %r4746;
	ld.shared.u32 	%r926, [%r4748+29952];
	setp.ge.s32 	%p704, %r620, %r5323;
	@%p704 bra 	$L__BB2_183;
	setp.gt.s32 	%p705, %r925, -1;
	selp.b32 	%r4749, -1, -2147483648, %p705;
	xor.b32  	%r4750, %r4749, %r925;
	add.s32 	%r4751, %r620, %r926;
	mul.wide.u32 	%rd211, %r4751, 4;
	add.s64 	%rd212, %rd4, %rd211;
	st.global.u32 	[%rd212], %r4750;
$L__BB2_183:
	ld.shared.u32 	%r927, [%r5+10752];
	setp.eq.s32 	%p706, %r927, 2147483647;
	selp.b32 	%r4753, -2147483648, %r927, %p706;
	// begin inline asm
	shr.b32 %r4752, %r4753, %r1056;
	// end inline asm
	and.b32  	%r4755, %r3941, %r4752;
	shl.b32 	%r4756, %r4755, 2;
	add.s32 	%r4758, %r4577, %r4756;
	ld.shared.u32 	%r928, [%r4758+29952];
	setp.ge.s32 	%p707, %r623, %r5323;
	@%p707 bra 	$L__BB2_185;
	setp.gt.s32 	%p708, %r927, -1;
	selp.b32 	%r4759, -1, -2147483648, %p708;
	xor.b32  	%r4760, %r4759, %r927;
	add.s32 	%r4761, %r623, %r928;
	mul.wide.u32 	%rd213, %r4761, 4;
	add.s64 	%rd214, %rd4, %rd213;
	st.global.u32 	[%rd214], %r4760;
$L__BB2_185:
	ld.shared.u32 	%r929, [%r5+11520];
	setp.eq.s32 	%p709, %r929, 2147483647;
	selp.b32 	%r4763, -2147483648, %r929, %p709;
	// begin inline asm
	shr.b32 %r4762, %r4763, %r1056;
	// end inline asm
	and.b32  	%r4765, %r3941, %r4762;
	shl.b32 	%r4766, %r4765, 2;
	add.s32 	%r4768, %r4577, %r4766;
	ld.shared.u32 	%r930, [%r4768+29952];
	setp.ge.s32 	%p710, %r626, %r5323;
	@%p710 bra 	$L__BB2_187;
	setp.gt.s32 	%p711, %r929, -1;
	selp.b32 	%r4769, -1, -2147483648, %p711;
	xor.b32  	%r4770, %r4769, %r929;
	add.s32 	%r4771, %r626, %r930;
	mul.wide.u32 	%rd215, %r4771, 4;
	add.s64 	%rd216, %rd4, %rd215;
	st.global.u32 	[%rd216], %r4770;
$L__BB2_187:
	ld.shared.u32 	%r931, [%r5+12288];
	setp.eq.s32 	%p712, %r931, 2147483647;
	selp.b32 	%r4773, -2147483648, %r931, %p712;
	// begin inline asm
	shr.b32 %r4772, %r4773, %r1056;
	// end inline asm
	and.b32  	%r4775, %r3941, %r4772;
	shl.b32 	%r4776, %r4775, 2;
	add.s32 	%r4778, %r4577, %r4776;
	ld.shared.u32 	%r932, [%r4778+29952];
	setp.ge.s32 	%p713, %r629, %r5323;
	@%p713 bra 	$L__BB2_189;
	setp.gt.s32 	%p714, %r931, -1;
	selp.b32 	%r4779, -1, -2147483648, %p714;
	xor.b32  	%r4780, %r4779, %r931;
	add.s32 	%r4781, %r629, %r932;
	mul.wide.u32 	%rd217, %r4781, 4;
	add.s64 	%rd218, %rd4, %rd217;
	st.global.u32 	[%rd218], %r4780;
$L__BB2_189:
	ld.shared.u32 	%r933, [%r5+13056];
	setp.eq.s32 	%p715, %r933, 2147483647;
	selp.b32 	%r4783, -2147483648, %r933, %p715;
	// begin inline asm
	shr.b32 %r4782, %r4783, %r1056;
	// end inline asm
	and.b32  	%r4785, %r3941, %r4782;
	shl.b32 	%r4786, %r4785, 2;
	add.s32 	%r4788, %r4577, %r4786;
	ld.shared.u32 	%r934, [%r4788+29952];
	setp.ge.s32 	%p716, %r632, %r5323;
	@%p716 bra 	$L__BB2_191;
	setp.gt.s32 	%p717, %r933, -1;
	selp.b32 	%r4789, -1, -2147483648, %p717;
	xor.b32  	%r4790, %r4789, %r933;
	add.s32 	%r4791, %r632, %r934;
	mul.wide.u32 	%rd219, %r4791, 4;
	add.s64 	%rd220, %rd4, %rd219;
	st.global.u32 	[%rd220], %r4790;
$L__BB2_191:
	ld.shared.u32 	%r935, [%r5+13824];
	setp.eq.s32 	%p718, %r935, 2147483647;
	selp.b32 	%r4793, -2147483648, %r935, %p718;
	// begin inline asm
	shr.b32 %r4792, %r4793, %r1056;
	// end inline asm
	and.b32  	%r4795, %r3941, %r4792;
	shl.b32 	%r4796, %r4795, 2;
	add.s32 	%r4798, %r4577, %r4796;
	ld.shared.u32 	%r936, [%r4798+29952];
	setp.ge.s32 	%p719, %r635, %r5323;
	@%p719 bra 	$L__BB2_193;
	setp.gt.s32 	%p720, %r935, -1;
	selp.b32 	%r4799, -1, -2147483648, %p720;
	xor.b32  	%r4800, %r4799, %r935;
	add.s32 	%r4801, %r635, %r936;
	mul.wide.u32 	%rd221, %r4801, 4;
	add.s64 	%rd222, %rd4, %rd221;
	st.global.u32 	[%rd222], %r4800;
$L__BB2_193:
	ld.shared.u32 	%r937, [%r5+14592];
	setp.eq.s32 	%p721, %r937, 2147483647;
	selp.b32 	%r4803, -2147483648, %r937, %p721;
	// begin inline asm
	shr.b32 %r4802, %r4803, %r1056;
	// end inline asm
	and.b32  	%r4805, %r3941, %r4802;
	shl.b32 	%r4806, %r4805, 2;
	add.s32 	%r4808, %r4577, %r4806;
	ld.shared.u32 	%r938, [%r4808+29952];
	setp.ge.s32 	%p722, %r638, %r5323;
	@%p722 bra 	$L__BB2_195;
	setp.gt.s32 	%p723, %r937, -1;
	selp.b32 	%r4809, -1, -2147483648, %p723;
	xor.b32  	%r4810, %r4809, %r937;
	add.s32 	%r4811, %r638, %r938;
	mul.wide.u32 	%rd223, %r4811, 4;
	add.s64 	%rd224, %rd4, %rd223;
	st.global.u32 	[%rd224], %r4810;
$L__BB2_195:
	ld.shared.u32 	%r939, [%r5+15360];
	setp.eq.s32 	%p724, %r939, 2147483647;
	selp.b32 	%r4813, -2147483648, %r939, %p724;
	// begin inline asm
	shr.b32 %r4812, %r4813, %r1056;
	// end inline asm
	and.b32  	%r4815, %r3941, %r4812;
	shl.b32 	%r4816, %r4815, 2;
	add.s32 	%r4818, %r4577, %r4816;
	ld.shared.u32 	%r940, [%r4818+29952];
	setp.ge.s32 	%p725, %r641, %r5323;
	@%p725 bra 	$L__BB2_197;
	setp.gt.s32 	%p726, %r939, -1;
	selp.b32 	%r4819, -1, -2147483648, %p726;
	xor.b32  	%r4820, %r4819, %r939;
	add.s32 	%r4821, %r641, %r940;
	mul.wide.u32 	%rd225, %r4821, 4;
	add.s64 	%rd226, %rd4, %rd225;
	st.global.u32 	[%rd226], %r4820;
$L__BB2_197:
	ld.shared.u32 	%r941, [%r5+16128];
	setp.eq.s32 	%p727, %r941, 2147483647;
	selp.b32 	%r4823, -2147483648, %r941, %p727;
	// begin inline asm
	shr.b32 %r4822, %r4823, %r1056;
	// end inline asm
	and.b32  	%r4825, %r3941, %r4822;
	shl.b32 	%r4826, %r4825, 2;
	add.s32 	%r4828, %r4577, %r4826;
	ld.shared.u32 	%r942, [%r4828+29952];
	setp.ge.s32 	%p728, %r644, %r5323;
	@%p728 bra 	$L__BB2_199;
	setp.gt.s32 	%p729, %r941, -1;
	selp.b32 	%r4829, -1, -2147483648, %p729;
	xor.b32  	%r4830, %r4829, %r941;
	add.s32 	%r4831, %r644, %r942;
	mul.wide.u32 	%rd227, %r4831, 4;
	add.s64 	%rd228, %rd4, %rd227;
	st.global.u32 	[%rd228], %r4830;
$L__BB2_199:
	ld.shared.u32 	%r943, [%r5+16896];
	setp.eq.s32 	%p730, %r943, 2147483647;
	selp.b32 	%r4833, -2147483648, %r943, %p730;
	// begin inline asm
	shr.b32 %r4832, %r4833, %r1056;
	// end inline asm
	and.b32  	%r4835, %r3941, %r4832;
	shl.b32 	%r4836, %r4835, 2;
	add.s32 	%r4838, %r4577, %r4836;
	ld.shared.u32 	%r944, [%r4838+29952];
	setp.ge.s32 	%p731, %r647, %r5323;
	@%p731 bra 	$L__BB2_201;
	setp.gt.s32 	%p732, %r943, -1;
	selp.b32 	%r4839, -1, -2147483648, %p732;
	xor.b32  	%r4840, %r4839, %r943;
	add.s32 	%r4841, %r647, %r944;
	mul.wide.u32 	%rd229, %r4841, 4;
	add.s64 	%rd230, %rd4, %rd229;
	st.global.u32 	[%rd230], %r4840;
$L__BB2_201:
	ld.shared.u32 	%r945, [%r5+17664];
	setp.eq.s32 	%p733, %r945, 2147483647;
	selp.b32 	%r4843, -2147483648, %r945, %p733;
	// begin inline asm
	shr.b32 %r4842, %r4843, %r1056;
	// end inline asm
	and.b32  	%r4845, %r3941, %r4842;
	shl.b32 	%r4846, %r4845, 2;
	add.s32 	%r4848, %r4577, %r4846;
	ld.shared.u32 	%r946, [%r4848+29952];
	setp.ge.s32 	%p734, %r650, %r5323;
	@%p734 bra 	$L__BB2_203;
	setp.gt.s32 	%p735, %r945, -1;
	selp.b32 	%r4849, -1, -2147483648, %p735;
	xor.b32  	%r4850, %r4849, %r945;
	add.s32 	%r4851, %r650, %r946;
	mul.wide.u32 	%rd231, %r4851, 4;
	add.s64 	%rd232, %rd4, %rd231;
	st.global.u32 	[%rd232], %r4850;
$L__BB2_203:
	ld.shared.u32 	%r947, [%r5+18432];
	setp.eq.s32 	%p736, %r947, 2147483647;
	selp.b32 	%r4853, -2147483648, %r947, %p736;
	// begin inline asm
	shr.b32 %r4852, %r4853, %r1056;
	// end inline asm
	and.b32  	%r4855, %r3941, %r4852;
	shl.b32 	%r4856, %r4855, 2;
	add.s32 	%r4858, %r4577, %r4856;
	ld.shared.u32 	%r948, [%r4858+29952];
	setp.ge.s32 	%p737, %r653, %r5323;
	@%p737 bra 	$L__BB2_205;
	setp.gt.s32 	%p738, %r947, -1;
	selp.b32 	%r4859, -1, -2147483648, %p738;
	xor.b32  	%r4860, %r4859, %r947;
	add.s32 	%r4861, %r653, %r948;
	mul.wide.u32 	%rd233, %r4861, 4;
	add.s64 	%rd234, %rd4, %rd233;
	st.global.u32 	[%rd234], %r4860;
$L__BB2_205:
	ld.shared.u32 	%r949, [%r5+19200];
	setp.eq.s32 	%p739, %r949, 2147483647;
	selp.b32 	%r4863, -2147483648, %r949, %p739;
	// begin inline asm
	shr.b32 %r4862, %r4863, %r1056;
	// end inline asm
	and.b32  	%r4865, %r3941, %r4862;
	shl.b32 	%r4866, %r4865, 2;
	add.s32 	%r4868, %r4577, %r4866;
	ld.shared.u32 	%r950, [%r4868+29952];
	setp.ge.s32 	%p740, %r656, %r5323;
	@%p740 bra 	$L__BB2_207;
	setp.gt.s32 	%p741, %r949, -1;
	selp.b32 	%r4869, -1, -2147483648, %p741;
	xor.b32  	%r4870, %r4869, %r949;
	add.s32 	%r4871, %r656, %r950;
	mul.wide.u32 	%rd235, %r4871, 4;
	add.s64 	%rd236, %rd4, %rd235;
	st.global.u32 	[%rd236], %r4870;
$L__BB2_207:
	ld.shared.u32 	%r951, [%r5+19968];
	setp.eq.s32 	%p742, %r951, 2147483647;
	selp.b32 	%r4873, -2147483648, %r951, %p742;
	// begin inline asm
	shr.b32 %r4872, %r4873, %r1056;
	// end inline asm
	and.b32  	%r4875, %r3941, %r4872;
	shl.b32 	%r4876, %r4875, 2;
	add.s32 	%r4878, %r4577, %r4876;
	ld.shared.u32 	%r952, [%r4878+29952];
	setp.ge.s32 	%p743, %r659, %r5323;
	@%p743 bra 	$L__BB2_209;
	setp.gt.s32 	%p744, %r951, -1;
	selp.b32 	%r4879, -1, -2147483648, %p744;
	xor.b32  	%r4880, %r4879, %r951;
	add.s32 	%r4881, %r659, %r952;
	mul.wide.u32 	%rd237, %r4881, 4;
	add.s64 	%rd238, %rd4, %rd237;
	st.global.u32 	[%rd238], %r4880;
$L__BB2_209:
	ld.shared.u32 	%r953, [%r5+20736];
	setp.eq.s32 	%p745, %r953, 2147483647;
	selp.b32 	%r4883, -2147483648, %r953, %p745;
	// begin inline asm
	shr.b32 %r4882, %r4883, %r1056;
	// end inline asm
	and.b32  	%r4885, %r3941, %r4882;
	shl.b32 	%r4886, %r4885, 2;
	add.s32 	%r4888, %r4577, %r4886;
	ld.shared.u32 	%r954, [%r4888+29952];
	setp.ge.s32 	%p746, %r662, %r5323;
	@%p746 bra 	$L__BB2_211;
	setp.gt.s32 	%p747, %r953, -1;
	selp.b32 	%r4889, -1, -2147483648, %p747;
	xor.b32  	%r4890, %r4889, %r953;
	add.s32 	%r4891, %r662, %r954;
	mul.wide.u32 	%rd239, %r4891, 4;
	add.s64 	%rd240, %rd4, %rd239;
	st.global.u32 	[%rd240], %r4890;
$L__BB2_211:
	ld.shared.u32 	%r955, [%r5+21504];
	setp.eq.s32 	%p748, %r955, 2147483647;
	selp.b32 	%r4893, -2147483648, %r955, %p748;
	// begin inline asm
	shr.b32 %r4892, %r4893, %r1056;
	// end inline asm
	and.b32  	%r4895, %r3941, %r4892;
	shl.b32 	%r4896, %r4895, 2;
	add.s32 	%r4898, %r4577, %r4896;
	ld.shared.u32 	%r956, [%r4898+29952];
	setp.ge.s32 	%p749, %r665, %r5323;
	@%p749 bra 	$L__BB2_213;
	setp.gt.s32 	%p750, %r955, -1;
	selp.b32 	%r4899, -1, -2147483648, %p750;
	xor.b32  	%r4900, %r4899, %r955;
	add.s32 	%r4901, %r665, %r956;
	mul.wide.u32 	%rd241, %r4901, 4;
	add.s64 	%rd242, %rd4, %rd241;
	st.global.u32 	[%rd242], %r4900;
$L__BB2_213:
	ld.shared.u32 	%r957, [%r5+22272];
	setp.eq.s32 	%p751, %r957, 2147483647;
	selp.b32 	%r4903, -2147483648, %r957, %p751;
	// begin inline asm
	shr.b32 %r4902, %r4903, %r1056;
	// end inline asm
	and.b32  	%r4905, %r3941, %r4902;
	shl.b32 	%r4906, %r4905, 2;
	add.s32 	%r4908, %r4577, %r4906;
	ld.shared.u32 	%r958, [%r4908+29952];
	setp.ge.s32 	%p752, %r668, %r5323;
	@%p752 bra 	$L__BB2_215;
	setp.gt.s32 	%p753, %r957, -1;
	selp.b32 	%r4909, -1, -2147483648, %p753;
	xor.b32  	%r4910, %r4909, %r957;
	add.s32 	%r4911, %r668, %r958;
	mul.wide.u32 	%rd243, %r4911, 4;
	add.s64 	%rd244, %rd4, %rd243;
	st.global.u32 	[%rd244], %r4910;
$L__BB2_215:
	ld.shared.u32 	%r959, [%r5+23040];
	setp.eq.s32 	%p754, %r959, 2147483647;
	selp.b32 	%r4913, -2147483648, %r959, %p754;
	// begin inline asm
	shr.b32 %r4912, %r4913, %r1056;
	// end inline asm
	and.b32  	%r4915, %r3941, %r4912;
	shl.b32 	%r4916, %r4915, 2;
	add.s32 	%r4918, %r4577, %r4916;
	ld.shared.u32 	%r960, [%r4918+29952];
	setp.ge.s32 	%p755, %r671, %r5323;
	@%p755 bra 	$L__BB2_217;
	setp.gt.s32 	%p756, %r959, -1;
	selp.b32 	%r4919, -1, -2147483648, %p756;
	xor.b32  	%r4920, %r4919, %r959;
	add.s32 	%r4921, %r671, %r960;
	mul.wide.u32 	%rd245, %r4921, 4;
	add.s64 	%rd246, %rd4, %rd245;
	st.global.u32 	[%rd246], %r4920;
$L__BB2_217:
	ld.shared.u32 	%r961, [%r5+23808];
	setp.eq.s32 	%p757, %r961, 2147483647;
	selp.b32 	%r4923, -2147483648, %r961, %p757;
	// begin inline asm
	shr.b32 %r4922, %r4923, %r1056;
	// end inline asm
	and.b32  	%r4925, %r3941, %r4922;
	shl.b32 	%r4926, %r4925, 2;
	add.s32 	%r4928, %r4577, %r4926;
	ld.shared.u32 	%r962, [%r4928+29952];
	setp.ge.s32 	%p758, %r674, %r5323;
	@%p758 bra 	$L__BB2_219;
	setp.gt.s32 	%p759, %r961, -1;
	selp.b32 	%r4929, -1, -2147483648, %p759;
	xor.b32  	%r4930, %r4929, %r961;
	add.s32 	%r4931, %r674, %r962;
	mul.wide.u32 	%rd247, %r4931, 4;
	add.s64 	%rd248, %rd4, %rd247;
	st.global.u32 	[%rd248], %r4930;
$L__BB2_219:
	ld.shared.u32 	%r963, [%r5+24576];
	setp.eq.s32 	%p760, %r963, 2147483647;
	selp.b32 	%r4933, -2147483648, %r963, %p760;
	// begin inline asm
	shr.b32 %r4932, %r4933, %r1056;
	// end inline asm
	and.b32  	%r4935, %r3941, %r4932;
	shl.b32 	%r4936, %r4935, 2;
	add.s32 	%r4938, %r4577, %r4936;
	ld.shared.u32 	%r964, [%r4938+29952];
	setp.ge.s32 	%p761, %r677, %r5323;
	@%p761 bra 	$L__BB2_221;
	setp.gt.s32 	%p762, %r963, -1;
	selp.b32 	%r4939, -1, -2147483648, %p762;
	xor.b32  	%r4940, %r4939, %r963;
	add.s32 	%r4941, %r677, %r964;
	mul.wide.u32 	%rd249, %r4941, 4;
	add.s64 	%rd250, %rd4, %rd249;
	st.global.u32 	[%rd250], %r4940;
$L__BB2_221:
	ld.shared.u32 	%r965, [%r5+25344];
	setp.eq.s32 	%p763, %r965, 2147483647;
	selp.b32 	%r4943, -2147483648, %r965, %p763;
	// begin inline asm
	shr.b32 %r4942, %r4943, %r1056;
	// end inline asm
	and.b32  	%r4945, %r3941, %r4942;
	shl.b32 	%r4946, %r4945, 2;
	add.s32 	%r4948, %r4577, %r4946;
	ld.shared.u32 	%r966, [%r4948+29952];
	setp.ge.s32 	%p764, %r680, %r5323;
	@%p764 bra 	$L__BB2_223;
	setp.gt.s32 	%p765, %r965, -1;
	selp.b32 	%r4949, -1, -2147483648, %p765;
	xor.b32  	%r4950, %r4949, %r965;
	add.s32 	%r4951, %r680, %r966;
	mul.wide.u32 	%rd251, %r4951, 4;
	add.s64 	%rd252, %rd4, %rd251;
	st.global.u32 	[%rd252], %r4950;
$L__BB2_223:
	ld.shared.u32 	%r967, [%r5+26112];
	setp.eq.s32 	%p766, %r967, 2147483647;
	selp.b32 	%r4953, -2147483648, %r967, %p766;
	// begin inline asm
	shr.b32 %r4952, %r4953, %r1056;
	// end inline asm
	and.b32  	%r4955, %r3941, %r4952;
	shl.b32 	%r4956, %r4955, 2;
	add.s32 	%r4958, %r4577, %r4956;
	ld.shared.u32 	%r968, [%r4958+29952];
	setp.ge.s32 	%p767, %r683, %r5323;
	@%p767 bra 	$L__BB2_225;
	setp.gt.s32 	%p768, %r967, -1;
	selp.b32 	%r4959, -1, -2147483648, %p768;
	xor.b32  	%r4960, %r4959, %r967;
	add.s32 	%r4961, %r683, %r968;
	mul.wide.u32 	%rd253, %r4961, 4;
	add.s64 	%rd254, %rd4, %rd253;
	st.global.u32 	[%rd254], %r4960;
$L__BB2_225:
	ld.shared.u32 	%r969, [%r5+26880];
	setp.eq.s32 	%p769, %r969, 2147483647;
	selp.b32 	%r4963, -2147483648, %r969, %p769;
	// begin inline asm
	shr.b32 %r4962, %r4963, %r1056;
	// end inline asm
	and.b32  	%r4965, %r3941, %r4962;
	shl.b32 	%r4966, %r4965, 2;
	add.s32 	%r4968, %r4577, %r4966;
	ld.shared.u32 	%r970, [%r4968+29952];
	setp.ge.s32 	%p770, %r686, %r5323;
	@%p770 bra 	$L__BB2_227;
	setp.gt.s32 	%p771, %r969, -1;
	selp.b32 	%r4969, -1, -2147483648, %p771;
	xor.b32  	%r4970, %r4969, %r969;
	add.s32 	%r4971, %r686, %r970;
	mul.wide.u32 	%rd255, %r4971, 4;
	add.s64 	%rd256, %rd4, %rd255;
	st.global.u32 	[%rd256], %r4970;
$L__BB2_227:
	ld.shared.u32 	%r971, [%r5+27648];
	setp.eq.s32 	%p772, %r971, 2147483647;
	selp.b32 	%r4973, -2147483648, %r971, %p772;
	// begin inline asm
	shr.b32 %r4972, %r4973, %r1056;
	// end inline asm
	and.b32  	%r4975, %r3941, %r4972;
	shl.b32 	%r4976, %r4975, 2;
	add.s32 	%r4978, %r4577, %r4976;
	ld.shared.u32 	%r972, [%r4978+29952];
	setp.ge.s32 	%p773, %r689, %r5323;
	@%p773 bra 	$L__BB2_229;
	setp.gt.s32 	%p774, %r971, -1;
	selp.b32 	%r4979, -1, -2147483648, %p774;
	xor.b32  	%r4980, %r4979, %r971;
	add.s32 	%r4981, %r689, %r972;
	mul.wide.u32 	%rd257, %r4981, 4;
	add.s64 	%rd258, %rd4, %rd257;
	st.global.u32 	[%rd258], %r4980;
$L__BB2_229:
	ld.shared.u32 	%r973, [%r5+28416];
	setp.eq.s32 	%p775, %r973, 2147483647;
	selp.b32 	%r4983, -2147483648, %r973, %p775;
	// begin inline asm
	shr.b32 %r4982, %r4983, %r1056;
	// end inline asm
	and.b32  	%r4985, %r3941, %r4982;
	shl.b32 	%r4986, %r4985, 2;
	add.s32 	%r4988, %r4577, %r4986;
	ld.shared.u32 	%r974, [%r4988+29952];
	setp.ge.s32 	%p776, %r692, %r5323;
	@%p776 bra 	$L__BB2_231;
	setp.gt.s32 	%p777, %r973, -1;
	selp.b32 	%r4989, -1, -2147483648, %p777;
	xor.b32  	%r4990, %r4989, %r973;
	add.s32 	%r4991, %r692, %r974;
	mul.wide.u32 	%rd259, %r4991, 4;
	add.s64 	%rd260, %rd4, %rd259;
	st.global.u32 	[%rd260], %r4990;
$L__BB2_231:
	ld.shared.u32 	%r975, [%r5+29184];
	setp.eq.s32 	%p778, %r975, 2147483647;
	selp.b32 	%r4993, -2147483648, %r975, %p778;
	// begin inline asm
	shr.b32 %r4992, %r4993, %r1056;
	// end inline asm
	and.b32  	%r4995, %r3941, %r4992;
	shl.b32 	%r4996, %r4995, 2;
	add.s32 	%r4998, %r4577, %r4996;
	ld.shared.u32 	%r976, [%r4998+29952];
	setp.ge.s32 	%p779, %r695, %r5323;
	@%p779 bra 	$L__BB2_233;
	setp.gt.s32 	%p780, %r975, -1;
	selp.b32 	%r4999, -1, -2147483648, %p780;
	xor.b32  	%r5000, %r4999, %r975;
	add.s32 	%r5001, %r695, %r976;
	mul.wide.u32 	%rd261, %r5001, 4;
	add.s64 	%rd262, %rd4, %rd261;
	st.global.u32 	[%rd262], %r5000;
$L__BB2_233:
	bar.sync 	0;
	shfl.sync.idx.b32	%r977|%p781, %r5323, 0, 31, -1;
	setp.ge.s32 	%p782, %r4, %r977;
	add.s64 	%rd22, %rd3, %rd184;
	@%p782 bra 	$L__BB2_235;
	ld.global.u32 	%r5366, [%rd22];
$L__BB2_235:
	setp.ge.s32 	%p783, %r584, %r977;
	@%p783 bra 	$L__BB2_237;
	ld.global.u32 	%r5367, [%rd22+768];
$L__BB2_237:
	setp.ge.s32 	%p784, %r587, %r977;
	@%p784 bra 	$L__BB2_239;
	ld.global.u32 	%r5368, [%rd22+1536];
$L__BB2_239:
	setp.ge.s32 	%p785, %r590, %r977;
	@%p785 bra 	$L__BB2_241;
	ld.global.u32 	%r5369, [%rd22+2304];
$L__BB2_241:
	setp.ge.s32 	%p786, %r593, %r977;
	@%p786 bra 	$L__BB2_243;
	ld.global.u32 	%r5370, [%rd22+3072];
$L__BB2_243:
	setp.ge.s32 	%p787, %r596, %r977;
	@%p787 bra 	$L__BB2_245;
	ld.global.u32 	%r5371, [%rd22+3840];
$L__BB2_245:
	setp.ge.s32 	%p788, %r599, %r977;
	@%p788 bra 	$L__BB2_247;
	ld.global.u32 	%r5372, [%rd22+4608];
$L__BB2_247:
	setp.ge.s32 	%p789, %r602, %r977;
	@%p789 bra 	$L__BB2_249;
	ld.global.u32 	%r5373, [%rd22+5376];
$L__BB2_249:
	setp.ge.s32 	%p790, %r605, %r977;
	@%p790 bra 	$L__BB2_251;
	ld.global.u32 	%r5374, [%rd22+6144];
$L__BB2_251:
	setp.ge.s32 	%p791, %r608, %r977;
	@%p791 bra 	$L__BB2_253;
	ld.global.u32 	%r5375, [%rd22+6912];
$L__BB2_253:
	setp.ge.s32 	%p792, %r611, %r977;
	@%p792 bra 	$L__BB2_255;
	ld.global.u32 	%r5376, [%rd22+7680];
$L__BB2_255:
	setp.ge.s32 	%p793, %r614, %r977;
	@%p793 bra 	$L__BB2_257;
	ld.global.u32 	%r5377, [%rd22+8448];
$L__BB2_257:
	setp.ge.s32 	%p794, %r617, %r977;
	@%p794 bra 	$L__BB2_259;
	ld.global.u32 	%r5378, [%rd22+9216];
$L__BB2_259:
	setp.ge.s32 	%p795, %r620, %r977;
	@%p795 bra 	$L__BB2_261;
	ld.global.u32 	%r5379, [%rd22+9984];
$L__BB2_261:
	setp.ge.s32 	%p796, %r623, %r977;
	@%p796 bra 	$L__BB2_263;
	ld.global.u32 	%r5380, [%rd22+10752];
$L__BB2_263:
	setp.ge.s32 	%p797, %r626, %r977;
	@%p797 bra 	$L__BB2_265;
	ld.global.u32 	%r5381, [%rd22+11520];
$L__BB2_265:
	setp.ge.s32 	%p798, %r629, %r977;
	@%p798 bra 	$L__BB2_267;
	ld.global.u32 	%r5382, [%rd22+12288];
$L__BB2_267:
	setp.ge.s32 	%p799, %r632, %r977;
	@%p799 bra 	$L__BB2_269;
	ld.global.u32 	%r5383, [%rd22+13056];
$L__BB2_269:
	setp.ge.s32 	%p800, %r635, %r977;
	@%p800 bra 	$L__BB2_271;
	ld.global.u32 	%r5384, [%rd22+13824];
$L__BB2_271:
	setp.ge.s32 	%p801, %r638, %r977;
	@%p801 bra 	$L__BB2_273;
	ld.global.u32 	%r5385, [%rd22+14592];
$L__BB2_273:
	setp.ge.s32 	%p802, %r641, %r977;
	@%p802 bra 	$L__BB2_275;
	ld.global.u32 	%r5386, [%rd22+15360];
$L__BB2_275:
	setp.ge.s32 	%p803, %r644, %r977;
	@%p803 bra 	$L__BB2_277;
	ld.global.u32 	%r5387, [%rd22+16128];
$L__BB2_277:
	setp.ge.s32 	%p804, %r647, %r977;
	@%p804 bra 	$L__BB2_279;
	ld.global.u32 	%r5388, [%rd22+16896];
$L__BB2_279:
	setp.ge.s32 	%p805, %r650, %r977;
	@%p805 bra 	$L__BB2_281;
	ld.global.u32 	%r5389, [%rd22+17664];
$L__BB2_281:
	setp.ge.s32 	%p806, %r653, %r977;
	@%p806 bra 	$L__BB2_283;
	ld.global.u32 	%r5390, [%rd22+18432];
$L__BB2_283:
	setp.ge.s32 	%p807, %r656, %r977;
	@%p807 bra 	$L__BB2_285;
	ld.global.u32 	%r5391, [%rd22+19200];
$L__BB2_285:
	setp.ge.s32 	%p808, %r659, %r977;
	@%p808 bra 	$L__BB2_287;
	ld.global.u32 	%r5392, [%rd22+19968];
$L__BB2_287:
	setp.ge.s32 	%p809, %r662, %r977;
	@%p809 bra 	$L__BB2_289;
	ld.global.u32 	%r5393, [%rd22+20736];
$L__BB2_289:
	setp.ge.s32 	%p810, %r665, %r977;
	@%p810 bra 	$L__BB2_291;
	ld.global.u32 	%r5394, [%rd22+21504];
$L__BB2_291:
	setp.ge.s32 	%p811, %r668, %r977;
	@%p811 bra 	$L__BB2_293;
	ld.global.u32 	%r5395, [%rd22+22272];
$L__BB2_293:
	setp.ge.s32 	%p812, %r671, %r977;
	@%p812 bra 	$L__BB2_295;
	ld.global.u32 	%r5396, [%rd22+23040];
$L__BB2_295:
	setp.ge.s32 	%p813, %r674, %r977;
	@%p813 bra 	$L__BB2_297;
	ld.global.u32 	%r5397, [%rd22+23808];
$L__BB2_297:
	setp.ge.s32 	%p814, %r677, %r977;
	@%p814 bra 	$L__BB2_299;
	ld.global.u32 	%r5398, [%rd22+24576];
$L__BB2_299:
	setp.ge.s32 	%p815, %r680, %r977;
	@%p815 bra 	$L__BB2_301;
	ld.global.u32 	%r5399, [%rd22+25344];
$L__BB2_301:
	setp.ge.s32 	%p816, %r683, %r977;
	@%p816 bra 	$L__BB2_303;
	ld.global.u32 	%r5400, [%rd22+26112];
$L__BB2_303:
	setp.ge.s32 	%p817, %r686, %r977;
	@%p817 bra 	$L__BB2_305;
	ld.global.u32 	%r5401, [%rd22+26880];
$L__BB2_305:
	setp.ge.s32 	%p818, %r689, %r977;
	@%p818 bra 	$L__BB2_307;
	ld.global.u32 	%r5402, [%rd22+27648];
$L__BB2_307:
	setp.ge.s32 	%p819, %r692, %r977;
	@%p819 bra 	$L__BB2_309;
	ld.global.u32 	%r5403, [%rd22+28416];
$L__BB2_309:
	setp.ge.s32 	%p820, %r695, %r977;
	@%p820 bra 	$L__BB2_311;
	ld.global.u32 	%r5404, [%rd22+29184];
$L__BB2_311:
	setp.ge.s32 	%p821, %r4, %r5323;
	st.shared.u32 	[%r5], %r5366;
	st.shared.u32 	[%r5+768], %r5367;
	st.shared.u32 	[%r5+1536], %r5368;
	st.shared.u32 	[%r5+2304], %r5369;
	st.shared.u32 	[%r5+3072], %r5370;
	st.shared.u32 	[%r5+3840], %r5371;
	st.shared.u32 	[%r5+4608], %r5372;
	st.shared.u32 	[%r5+5376], %r5373;
	st.shared.u32 	[%r5+6144], %r5374;
	st.shared.u32 	[%r5+6912], %r5375;
	st.shared.u32 	[%r5+7680], %r5376;
	st.shared.u32 	[%r5+8448], %r5377;
	st.shared.u32 	[%r5+9216], %r5378;
	st.shared.u32 	[%r5+9984], %r5379;
	st.shared.u32 	[%r5+10752], %r5380;
	st.shared.u32 	[%r5+11520], %r5381;
	st.shared.u32 	[%r5+12288], %r5382;
	st.shared.u32 	[%r5+13056], %r5383;
	st.shared.u32 	[%r5+13824], %r5384;
	st.shared.u32 	[%r5+14592], %r5385;
	st.shared.u32 	[%r5+15360], %r5386;
	st.shared.u32 	[%r5+16128], %r5387;
	st.shared.u32 	[%r5+16896], %r5388;
	st.shared.u32 	[%r5+17664], %r5389;
	st.shared.u32 	[%r5+18432], %r5390;
	st.shared.u32 	[%r5+19200], %r5391;
	st.shared.u32 	[%r5+19968], %r5392;
	st.shared.u32 	[%r5+20736], %r5393;
	st.shared.u32 	[%r5+21504], %r5394;
	st.shared.u32 	[%r5+22272], %r5395;
	st.shared.u32 	[%r5+23040], %r5396;
	st.shared.u32 	[%r5+23808], %r5397;
	st.shared.u32 	[%r5+24576], %r5398;
	st.shared.u32 	[%r5+25344], %r5399;
	st.shared.u32 	[%r5+26112], %r5400;
	st.shared.u32 	[%r5+26880], %r5401;
	st.shared.u32 	[%r5+27648], %r5402;
	st.shared.u32 	[%r5+28416], %r5403;
	st.shared.u32 	[%r5+29184], %r5404;
	bar.sync 	0;
	ld.shared.u32 	%r5041, [%r698];
	ld.shared.u32 	%r5042, [%r698+4];
	ld.shared.u32 	%r5043, [%r698+8];
	ld.shared.u32 	%r5044, [%r698+12];
	ld.shared.u32 	%r5045, [%r698+16];
	ld.shared.u32 	%r5046, [%r698+20];
	ld.shared.u32 	%r5047, [%r698+24];
	ld.shared.u32 	%r5048, [%r698+28];
	ld.shared.u32 	%r5049, [%r698+32];
	ld.shared.u32 	%r5050, [%r698+36];
	ld.shared.u32 	%r5051, [%r698+40];
	ld.shared.u32 	%r5052, [%r698+44];
	ld.shared.u32 	%r5053, [%r698+48];
	ld.shared.u32 	%r5054, [%r698+52];
	ld.shared.u32 	%r5055, [%r698+56];
	ld.shared.u32 	%r5056, [%r698+60];
	ld.shared.u32 	%r5057, [%r698+64];
	ld.shared.u32 	%r5058, [%r698+68];
	ld.shared.u32 	%r5059, [%r698+72];
	ld.shared.u32 	%r5060, [%r698+76];
	ld.shared.u32 	%r5061, [%r698+80];
	ld.shared.u32 	%r5062, [%r698+84];
	ld.shared.u32 	%r5063, [%r698+88];
	ld.shared.u32 	%r5064, [%r698+92];
	ld.shared.u32 	%r5065, [%r698+96];
	ld.shared.u32 	%r5066, [%r698+100];
	ld.shared.u32 	%r5067, [%r698+104];
	ld.shared.u32 	%r5068, [%r698+108];
	ld.shared.u32 	%r5069, [%r698+112];
	ld.shared.u32 	%r5070, [%r698+116];
	ld.shared.u32 	%r5071, [%r698+120];
	ld.shared.u32 	%r5072, [%r698+124];
	ld.shared.u32 	%r5073, [%r698+128];
	ld.shared.u32 	%r5074, [%r698+132];
	ld.shared.u32 	%r5075, [%r698+136];
	ld.shared.u32 	%r5076, [%r698+140];
	ld.shared.u32 	%r5077, [%r698+144];
	ld.shared.u32 	%r5078, [%r698+148];
	ld.shared.u32 	%r5079, [%r698+152];
	bar.sync 	0;
	bar.sync 	0;
	st.shared.u32 	[%r860], %r5041;
	st.shared.u32 	[%r861], %r5042;
	st.shared.u32 	[%r862], %r5043;
	st.shared.u32 	[%r863], %r5044;
	st.shared.u32 	[%r864], %r5045;
	st.shared.u32 	[%r865], %r5046;
	st.shared.u32 	[%r866], %r5047;
	st.shared.u32 	[%r867], %r5048;
	st.shared.u32 	[%r868], %r5049;
	st.shared.u32 	[%r869], %r5050;
	st.shared.u32 	[%r870], %r5051;
	st.shared.u32 	[%r871], %r5052;
	st.shared.u32 	[%r872], %r5053;
	st.shared.u32 	[%r873], %r5054;
	st.shared.u32 	[%r874], %r5055;
	st.shared.u32 	[%r875], %r5056;
	st.shared.u32 	[%r876], %r5057;
	st.shared.u32 	[%r877], %r5058;
	st.shared.u32 	[%r878], %r5059;
	st.shared.u32 	[%r879], %r5060;
	st.shared.u32 	[%r880], %r5061;
	st.shared.u32 	[%r881], %r5062;
	st.shared.u32 	[%r882], %r5063;
	st.shared.u32 	[%r883], %r5064;
	st.shared.u32 	[%r884], %r5065;
	st.shared.u32 	[%r885], %r5066;
	st.shared.u32 	[%r886], %r5067;
	st.shared.u32 	[%r887], %r5068;
	st.shared.u32 	[%r888], %r5069;
	st.shared.u32 	[%r889], %r5070;
	st.shared.u32 	[%r890], %r5071;
	st.shared.u32 	[%r891], %r5072;
	st.shared.u32 	[%r892], %r5073;
	st.shared.u32 	[%r893], %r5074;
	st.shared.u32 	[%r894], %r5075;
	st.shared.u32 	[%r895], %r5076;
	st.shared.u32 	[%r896], %r5077;
	st.shared.u32 	[%r897], %r5078;
	st.shared.u32 	[%r898], %r5079;
	bar.sync 	0;
	@%p821 bra 	$L__BB2_313;
	ld.shared.u32 	%r5080, [%r5];
	add.s32 	%r5081, %r4, %r900;
	mul.wide.u32 	%rd264, %r5081, 4;
	add.s64 	%rd265, %rd2, %rd264;
	st.global.u32 	[%rd265], %r5080;
$L__BB2_313:
	setp.ge.s32 	%p822, %r584, %r5323;
	@%p822 bra 	$L__BB2_315;
	ld.shared.u32 	%r5082, [%r5+768];
	add.s32 	%r5083, %r584, %r902;
	mul.wide.u32 	%rd266, %r5083, 4;
	add.s64 	%rd267, %rd2, %rd266;
	st.global.u32 	[%rd267], %r5082;
$L__BB2_315:
	setp.ge.s32 	%p823, %r587, %r5323;
	@%p823 bra 	$L__BB2_317;
	ld.shared.u32 	%r5084, [%r5+1536];
	add.s32 	%r5085, %r587, %r904;
	mul.wide.u32 	%rd268, %r5085, 4;
	add.s64 	%rd269, %rd2, %rd268;
	st.global.u32 	[%rd269], %r5084;
$L__BB2_317:
	setp.ge.s32 	%p824, %r590, %r5323;
	@%p824 bra 	$L__BB2_319;
	ld.shared.u32 	%r5086, [%r5+2304];
	add.s32 	%r5087, %r590, %r906;
	mul.wide.u32 	%rd270, %r5087, 4;
	add.s64 	%rd271, %rd2, %rd270;
	st.global.u32 	[%rd271], %r5086;
$L__BB2_319:
	setp.ge.s32 	%p825, %r593, %r5323;
	@%p825 bra 	$L__BB2_321;
	ld.shared.u32 	%r5088, [%r5+3072];
	add.s32 	%r5089, %r593, %r908;
	mul.wide.u32 	%rd272, %r5089, 4;
	add.s64 	%rd273, %rd2, %rd272;
	st.global.u32 	[%rd273], %r5088;
$L__BB2_321:
	setp.ge.s32 	%p826, %r596, %r5323;
	@%p826 bra 	$L__BB2_323;
	ld.shared.u32 	%r5090, [%r5+3840];
	add.s32 	%r5091, %r596, %r910;
	mul.wide.u32 	%rd274, %r5091, 4;
	add.s64 	%rd275, %rd2, %rd274;
	st.global.u32 	[%rd275], %r5090;
$L__BB2_323:
	setp.ge.s32 	%p827, %r599, %r5323;
	@%p827 bra 	$L__BB2_325;
	ld.shared.u32 	%r5092, [%r5+4608];
	add.s32 	%r5093, %r599, %r912;
	mul.wide.u32 	%rd276, %r5093, 4;
	add.s64 	%rd277, %rd2, %rd276;
	st.global.u32 	[%rd277], %r5092;
$L__BB2_325:
	setp.ge.s32 	%p828, %r602, %r5323;
	@%p828 bra 	$L__BB2_327;
	ld.shared.u32 	%r5094, [%r5+5376];
	add.s32 	%r5095, %r602, %r914;
	mul.wide.u32 	%rd278, %r5095, 4;
	add.s64 	%rd279, %rd2, %rd278;
	st.global.u32 	[%rd279], %r5094;
$L__BB2_327:
	setp.ge.s32 	%p829, %r605, %r5323;
	@%p829 bra 	$L__BB2_329;
	ld.shared.u32 	%r5096, [%r5+6144];
	add.s32 	%r5097, %r605, %r916;
	mul.wide.u32 	%rd280, %r5097, 4;
	add.s64 	%rd281, %rd2, %rd280;
	st.global.u32 	[%rd281], %r5096;
$L__BB2_329:
	setp.ge.s32 	%p830, %r608, %r5323;
	@%p830 bra 	$L__BB2_331;
	ld.shared.u32 	%r5098, [%r5+6912];
	add.s32 	%r5099, %r608, %r918;
	mul.wide.u32 	%rd282, %r5099, 4;
	add.s64 	%rd283, %rd2, %rd282;
	st.global.u32 	[%rd283], %r5098;
$L__BB2_331:
	setp.ge.s32 	%p831, %r611, %r5323;
	@%p831 bra 	$L__BB2_333;
	ld.shared.u32 	%r5100, [%r5+7680];
	add.s32 	%r5101, %r611, %r920;
	mul.wide.u32 	%rd284, %r5101, 4;
	add.s64 	%rd285, %rd2, %rd284;
	st.global.u32 	[%rd285], %r5100;
$L__BB2_333:
	setp.ge.s32 	%p832, %r614, %r5323;
	@%p832 bra 	$L__BB2_335;
	ld.shared.u32 	%r5102, [%r5+8448];
	add.s32 	%r5103, %r614, %r922;
	mul.wide.u32 	%rd286, %r5103, 4;
	add.s64 	%rd287, %rd2, %rd286;
	st.global.u32 	[%rd287], %r5102;
$L__BB2_335:
	setp.ge.s32 	%p833, %r617, %r5323;
	@%p833 bra 	$L__BB2_337;
	ld.shared.u32 	%r5104, [%r5+9216];
	add.s32 	%r5105, %r617, %r924;
	mul.wide.u32 	%rd288, %r5105, 4;
	add.s64 	%rd289, %rd2, %rd288;
	st.global.u32 	[%rd289], %r5104;
$L__BB2_337:
	setp.ge.s32 	%p834, %r620, %r5323;
	@%p834 bra 	$L__BB2_339;
	ld.shared.u32 	%r5106, [%r5+9984];
	add.s32 	%r5107, %r620, %r926;
	mul.wide.u32 	%rd290, %r5107, 4;
	add.s64 	%rd291, %rd2, %rd290;
	st.global.u32 	[%rd291], %r5106;
$L__BB2_339:
	setp.ge.s32 	%p835, %r623, %r5323;
	@%p835 bra 	$L__BB2_341;
	ld.shared.u32 	%r5108, [%r5+10752];
	add.s32 	%r5109, %r623, %r928;
	mul.wide.u32 	%rd292, %r5109, 4;
	add.s64 	%rd293, %rd2, %rd292;
	st.global.u32 	[%rd293], %r5108;
$L__BB2_341:
	setp.ge.s32 	%p836, %r626, %r5323;
	@%p836 bra 	$L__BB2_343;
	ld.shared.u32 	%r5110, [%r5+11520];
	add.s32 	%r5111, %r626, %r930;
	mul.wide.u32 	%rd294, %r5111, 4;
	add.s64 	%rd295, %rd2, %rd294;
	st.global.u32 	[%rd295], %r5110;
$L__BB2_343:
	setp.ge.s32 	%p837, %r629, %r5323;
	@%p837 bra 	$L__BB2_345;
	ld.shared.u32 	%r5112, [%r5+12288];
	add.s32 	%r5113, %r629, %r932;
	mul.wide.u32 	%rd296, %r5113, 4;
	add.s64 	%rd297, %rd2, %rd296;
	st.global.u32 	[%rd297], %r5112;
$L__BB2_345:
	setp.ge.s32 	%p838, %r632, %r5323;
	@%p838 bra 	$L__BB2_347;
	ld.shared.u32 	%r5114, [%r5+13056];
	add.s32 	%r5115, %r632, %r934;
	mul.wide.u32 	%rd298, %r5115, 4;
	add.s64 	%rd299, %rd2, %rd298;
	st.global.u32 	[%rd299], %r5114;
$L__BB2_347:
	setp.ge.s32 	%p839, %r635, %r5323;
	@%p839 bra 	$L__BB2_349;
	ld.shared.u32 	%r5116, [%r5+13824];
	add.s32 	%r5117, %r635, %r936;
	mul.wide.u32 	%rd300, %r5117, 4;
	add.s64 	%rd301, %rd2, %rd300;
	st.global.u32 	[%rd301], %r5116;
$L__BB2_349:
	setp.ge.s32 	%p840, %r638, %r5323;
	@%p840 bra 	$L__BB2_351;
	ld.shared.u32 	%r5118, [%r5+14592];
	add.s32 	%r5119, %r638, %r938;
	mul.wide.u32 	%rd302, %r5119, 4;
	add.s64 	%rd303, %rd2, %rd302;
	st.global.u32 	[%rd303], %r5118;
$L__BB2_351:
	setp.ge.s32 	%p841, %r641, %r5323;
	@%p841 bra 	$L__BB2_353;
	ld.shared.u32 	%r5120, [%r5+15360];
	add.s32 	%r5121, %r641, %r940;
	mul.wide.u32 	%rd304, %r5121, 4;
	add.s64 	%rd305, %rd2, %rd304;
	st.global.u32 	[%rd305], %r5120;
$L__BB2_353:
	setp.ge.s32 	%p842, %r644, %r5323;
	@%p842 bra 	$L__BB2_355;
	ld.shared.u32 	%r5122, [%r5+16128];
	add.s32 	%r5123, %r644, %r942;
	mul.wide.u32 	%rd306, %r5123, 4;
	add.s64 	%rd307, %rd2, %rd306;
	st.global.u32 	[%rd307], %r5122;
$L__BB2_355:
	setp.ge.s32 	%p843, %r647, %r5323;
	@%p843 bra 	$L__BB2_357;
	ld.shared.u32 	%r5124, [%r5+16896];
	add.s32 	%r5125, %r647, %r944;
	mul.wide.u32 	%rd308, %r5125, 4;
	add.s64 	%rd309, %rd2, %rd308;
	st.global.u32 	[%rd309], %r5124;
$L__BB2_357:
	setp.ge.s32 	%p844, %r650, %r5323;
	@%p844 bra 	$L__BB2_359;
	ld.shared.u32 	%r5126, [%r5+17664];
	add.s32 	%r5127, %r650, %r946;
	mul.wide.u32 	%rd310, %r5127, 4;
	add.s64 	%rd311, %rd2, %rd310;
	st.global.u32 	[%rd311], %r5126;
$L__BB2_359:
	setp.ge.s32 	%p845, %r653, %r5323;
	@%p845 bra 	$L__BB2_361;
	ld.shared.u32 	%r5128, [%r5+18432];
	add.s32 	%r5129, %r653, %r948;
	mul.wide.u32 	%rd312, %r5129, 4;
	add.s64 	%rd313, %rd2, %rd312;
	st.global.u32 	[%rd313], %r5128;
$L__BB2_361:
	setp.ge.s32 	%p846, %r656, %r5323;
	@%p846 bra 	$L__BB2_363;
	ld.shared.u32 	%r5130, [%r5+19200];
	add.s32 	%r5131, %r656, %r950;
	mul.wide.u32 	%rd314, %r5131, 4;
	add.s64 	%rd315, %rd2, %rd314;
	st.global.u32 	[%rd315], %r5130;
$L__BB2_363:
	setp.ge.s32 	%p847, %r659, %r5323;
	@%p847 bra 	$L__BB2_365;
	ld.shared.u32 	%r5132, [%r5+19968];
	add.s32 	%r5133, %r659, %r952;
	mul.wide.u32 	%rd316, %r5133, 4;
	add.s64 	%rd317, %rd2, %rd316;
	st.global.u32 	[%rd317], %r5132;
$L__BB2_365:
	setp.ge.s32 	%p848, %r662, %r5323;
	@%p848 bra 	$L__BB2_367;
	ld.shared.u32 	%r5134, [%r5+20736];
	add.s32 	%r5135, %r662, %r954;
	mul.wide.u32 	%rd318, %r5135, 4;
	add.s64 	%rd319, %rd2, %rd318;
	st.global.u32 	[%rd319], %r5134;
$L__BB2_367:
	setp.ge.s32 	%p849, %r665, %r5323;
	@%p849 bra 	$L__BB2_369;
	ld.shared.u32 	%r5136, [%r5+21504];
	add.s32 	%r5137, %r665, %r956;
	mul.wide.u32 	%rd320, %r5137, 4;
	add.s64 	%rd321, %rd2, %rd320;
	st.global.u32 	[%rd321], %r5136;
$L__BB2_369:
	setp.ge.s32 	%p850, %r668, %r5323;
	@%p850 bra 	$L__BB2_371;
	ld.shared.u32 	%r5138, [%r5+22272];
	add.s32 	%r5139, %r668, %r958;
	mul.wide.u32 	%rd322, %r5139, 4;
	add.s64 	%rd323, %rd2, %rd322;
	st.global.u32 	[%rd323], %r5138;
$L__BB2_371:
	setp.ge.s32 	%p851, %r671, %r5323;
	@%p851 bra 	$L__BB2_373;
	ld.shared.u32 	%r5140, [%r5+23040];
	add.s32 	%r5141, %r671, %r960;
	mul.wide.u32 	%rd324, %r5141, 4;
	add.s64 	%rd325, %rd2, %rd324;
	st.global.u32 	[%rd325], %r5140;
$L__BB2_373:
	setp.ge.s32 	%p852, %r674, %r5323;
	@%p852 bra 	$L__BB2_375;
	ld.shared.u32 	%r5142, [%r5+23808];
	add.s32 	%r5143, %r674, %r962;
	mul.wide.u32 	%rd326, %r5143, 4;
	add.s64 	%rd327, %rd2, %rd326;
	st.global.u32 	[%rd327], %r5142;
$L__BB2_375:
	setp.ge.s32 	%p853, %r677, %r5323;
	@%p853 bra 	$L__BB2_377;
	ld.shared.u32 	%r5144, [%r5+24576];
	add.s32 	%r5145, %r677, %r964;
	mul.wide.u32 	%rd328, %r5145, 4;
	add.s64 	%rd329, %rd2, %rd328;
	st.global.u32 	[%rd329], %r5144;
$L__BB2_377:
	setp.ge.s32 	%p854, %r680, %r5323;
	@%p854 bra 	$L__BB2_379;
	ld.shared.u32 	%r5146, [%r5+25344];
	add.s32 	%r5147, %r680, %r966;
	mul.wide.u32 	%rd330, %r5147, 4;
	add.s64 	%rd331, %rd2, %rd330;
	st.global.u32 	[%rd331], %r5146;
$L__BB2_379:
	setp.ge.s32 	%p855, %r683, %r5323;
	@%p855 bra 	$L__BB2_381;
	ld.shared.u32 	%r5148, [%r5+26112];
	add.s32 	%r5149, %r683, %r968;
	mul.wide.u32 	%rd332, %r5149, 4;
	add.s64 	%rd333, %rd2, %rd332;
	st.global.u32 	[%rd333], %r5148;
$L__BB2_381:
	setp.ge.s32 	%p856, %r686, %r5323;
	@%p856 bra 	$L__BB2_383;
	ld.shared.u32 	%r5150, [%r5+26880];
	add.s32 	%r5151, %r686, %r970;
	mul.wide.u32 	%rd334, %r5151, 4;
	add.s64 	%rd335, %rd2, %rd334;
	st.global.u32 	[%rd335], %r5150;
$L__BB2_383:
	setp.ge.s32 	%p857, %r689, %r5323;
	@%p857 bra 	$L__BB2_385;
	ld.shared.u32 	%r5152, [%r5+27648];
	add.s32 	%r5153, %r689, %r972;
	mul.wide.u32 	%rd336, %r5153, 4;
	add.s64 	%rd337, %rd2, %rd336;
	st.global.u32 	[%rd337], %r5152;
$L__BB2_385:
	setp.ge.s32 	%p858, %r692, %r5323;
	@%p858 bra 	$L__BB2_387;
	ld.shared.u32 	%r5154, [%r5+28416];
	add.s32 	%r5155, %r692, %r974;
	mul.wide.u32 	%rd338, %r5155, 4;
	add.s64 	%rd339, %rd2, %rd338;
	st.global.u32 	[%rd339], %r5154;
$L__BB2_387:
	setp.ge.s32 	%p859, %r695, %r5323;
	@%p859 bra 	$L__BB2_709;
	ld.shared.u32 	%r5156, [%r5+29184];
	add.s32 	%r5157, %r695, %r976;
	mul.wide.u32 	%rd340, %r5157, 4;
	add.s64 	%rd341, %rd2, %rd340;
	st.global.u32 	[%rd341], %r5156;
	bra.uni 	$L__BB2_709;
$L__BB2_389:
	setp.lt.s32 	%p199, %r5323, 7488;
	mov.u32 	%r5225, %r5322;
	mov.u32 	%r5226, %r5323;
	@%p199 bra 	$L__BB2_392;
	add.s64 	%rd9, %rd1, 14592;
	add.s64 	%rd10, %rd4, 14592;
	mov.u32 	%r5226, %r5323;
	mov.u32 	%r5225, %r5322;
$L__BB2_391:
	cvt.s64.s32 	%rd46, %r5225;
	add.s64 	%rd47, %rd5, %rd46;
	shl.b64 	%rd48, %rd47, 2;
	add.s64 	%rd49, %rd9, %rd48;
	add.s64 	%rd50, %rd10, %rd48;
	ld.global.u32 	%r2439, [%rd49+-14592];
	ld.global.u32 	%r2440, [%rd49+-13824];
	ld.global.u32 	%r2441, [%rd49+-13056];
	ld.global.u32 	%r2442, [%rd49+-12288];
	ld.global.u32 	%r2443, [%rd49+-11520];
	ld.global.u32 	%r2444, [%rd49+-10752];
	ld.global.u32 	%r2445, [%rd49+-9984];
	ld.global.u32 	%r2446, [%rd49+-9216];
	ld.global.u32 	%r2447, [%rd49+-8448];
	ld.global.u32 	%r2448, [%rd49+-7680];
	ld.global.u32 	%r2449, [%rd49+-6912];
	ld.global.u32 	%r2450, [%rd49+-6144];
	ld.global.u32 	%r2451, [%rd49+-5376];
	ld.global.u32 	%r2452, [%rd49+-4608];
	ld.global.u32 	%r2453, [%rd49+-3840];
	ld.global.u32 	%r2454, [%rd49+-3072];
	ld.global.u32 	%r2455, [%rd49+-2304];
	ld.global.u32 	%r2456, [%rd49+-1536];
	ld.global.u32 	%r2457, [%rd49+-768];
	ld.global.u32 	%r2458, [%rd49];
	ld.global.u32 	%r2459, [%rd49+768];
	ld.global.u32 	%r2460, [%rd49+1536];
	ld.global.u32 	%r2461, [%rd49+2304];
	ld.global.u32 	%r2462, [%rd49+3072];
	ld.global.u32 	%r2463, [%rd49+3840];
	ld.global.u32 	%r2464, [%rd49+4608];
	ld.global.u32 	%r2465, [%rd49+5376];
	ld.global.u32 	%r2466, [%rd49+6144];
	ld.global.u32 	%r2467, [%rd49+6912];
	ld.global.u32 	%r2468, [%rd49+7680];
	ld.global.u32 	%r2469, [%rd49+8448];
	ld.global.u32 	%r2470, [%rd49+9216];
	ld.global.u32 	%r2471, [%rd49+9984];
	ld.global.u32 	%r2472, [%rd49+10752];
	ld.global.u32 	%r2473, [%rd49+11520];
	ld.global.u32 	%r2474, [%rd49+12288];
	ld.global.u32 	%r2475, [%rd49+13056];
	ld.global.u32 	%r2476, [%rd49+13824];
	ld.global.u32 	%r2477, [%rd49+14592];
	bar.sync 	0;
	st.global.u32 	[%rd50+-14592], %r2439;
	st.global.u32 	[%rd50+-13824], %r2440;
	st.global.u32 	[%rd50+-13056], %r2441;
	st.global.u32 	[%rd50+-12288], %r2442;
	st.global.u32 	[%rd50+-11520], %r2443;
	st.global.u32 	[%rd50+-10752], %r2444;
	st.global.u32 	[%rd50+-9984], %r2445;
	st.global.u32 	[%rd50+-9216], %r2446;
	st.global.u32 	[%rd50+-8448], %r2447;
	st.global.u32 	[%rd50+-7680], %r2448;
	st.global.u32 	[%rd50+-6912], %r2449;
	st.global.u32 	[%rd50+-6144], %r2450;
	st.global.u32 	[%rd50+-5376], %r2451;
	st.global.u32 	[%rd50+-4608], %r2452;
	st.global.u32 	[%rd50+-3840], %r2453;
	st.global.u32 	[%rd50+-3072], %r2454;
	st.global.u32 	[%rd50+-2304], %r2455;
	st.global.u32 	[%rd50+-1536], %r2456;
	st.global.u32 	[%rd50+-768], %r2457;
	st.global.u32 	[%rd50], %r2458;
	st.global.u32 	[%rd50+768], %r2459;
	st.global.u32 	[%rd50+1536], %r2460;
	st.global.u32 	[%rd50+2304], %r2461;
	st.global.u32 	[%rd50+3072], %r2462;
	st.global.u32 	[%rd50+3840], %r2463;
	st.global.u32 	[%rd50+4608], %r2464;
	st.global.u32 	[%rd50+5376], %r2465;
	st.global.u32 	[%rd50+6144], %r2466;
	st.global.u32 	[%rd50+6912], %r2467;
	st.global.u32 	[%rd50+7680], %r2468;
	st.global.u32 	[%rd50+8448], %r2469;
	st.global.u32 	[%rd50+9216], %r2470;
	st.global.u32 	[%rd50+9984], %r2471;
	st.global.u32 	[%rd50+10752], %r2472;
	st.global.u32 	[%rd50+11520], %r2473;
	st.global.u32 	[%rd50+12288], %r2474;
	st.global.u32 	[%rd50+13056], %r2475;
	st.global.u32 	[%rd50+13824], %r2476;
	st.global.u32 	[%rd50+14592], %r2477;
	add.s32 	%r5225, %r5225, 7488;
	add.s32 	%r5226, %r5226, -7488;
	setp.gt.s32 	%p200, %r5226, 7487;
	@%p200 bra 	$L__BB2_391;
$L__BB2_392:
	setp.ge.s32 	%p201, %r5225, %r2;
	@%p201 bra 	$L__BB2_549;
	cvt.s64.s32 	%rd51, %r5225;
	setp.ge.s32 	%p202, %r4, %r5226;
	add.s64 	%rd11, %rd5, %rd51;
	shl.b64 	%rd52, %rd11, 2;
	add.s64 	%rd12, %rd1, %rd52;
	@%p202 bra 	$L__BB2_395;
	ld.global.u32 	%r5227, [%rd12];
$L__BB2_395:
	add.s32 	%r168, %r4, 192;
	setp.ge.s32 	%p203, %r168, %r5226;
	@%p203 bra 	$L__BB2_397;
	ld.global.u32 	%r5228, [%rd12+768];
$L__BB2_397:
	add.s32 	%r171, %r4, 384;
	setp.ge.s32 	%p204, %r171, %r5226;
	@%p204 bra 	$L__BB2_399;
	ld.global.u32 	%r5229, [%rd12+1536];
$L__BB2_399:
	add.s32 	%r174, %r4, 576;
	setp.ge.s32 	%p205, %r174, %r5226;
	@%p205 bra 	$L__BB2_401;
	ld.global.u32 	%r5230, [%rd12+2304];
$L__BB2_401:
	add.s32 	%r177, %r4, 768;
	setp.ge.s32 	%p206, %r177, %r5226;
	@%p206 bra 	$L__BB2_403;
	ld.global.u32 	%r5231, [%rd12+3072];
$L__BB2_403:
	add.s32 	%r180, %r4, 960;
	setp.ge.s32 	%p207, %r180, %r5226;
	@%p207 bra 	$L__BB2_405;
	ld.global.u32 	%r5232, [%rd12+3840];
$L__BB2_405:
	add.s32 	%r183, %r4, 1152;
	setp.ge.s32 	%p208, %r183, %r5226;
	@%p208 bra 	$L__BB2_407;
	ld.global.u32 	%r5233, [%rd12+4608];
$L__BB2_407:
	add.s32 	%r186, %r4, 1344;
	setp.ge.s32 	%p209, %r186, %r5226;
	@%p209 bra 	$L__BB2_409;
	ld.global.u32 	%r5234, [%rd12+5376];
$L__BB2_409:
	add.s32 	%r189, %r4, 1536;
	setp.ge.s32 	%p210, %r189, %r5226;
	@%p210 bra 	$L__BB2_411;
	ld.global.u32 	%r5235, [%rd12+6144];
$L__BB2_411:
	add.s32 	%r192, %r4, 1728;
	setp.ge.s32 	%p211, %r192, %r5226;
	@%p211 bra 	$L__BB2_413;
	ld.global.u32 	%r5236, [%rd12+6912];
$L__BB2_413:
	add.s32 	%r195, %r4, 1920;
	setp.ge.s32 	%p212, %r195, %r5226;
	@%p212 bra 	$L__BB2_415;
	ld.global.u32 	%r5237, [%rd12+7680];
$L__BB2_415:
	add.s32 	%r198, %r4, 2112;
	setp.ge.s32 	%p213, %r198, %r5226;
	@%p213 bra 	$L__BB2_417;
	ld.global.u32 	%r5238, [%rd12+8448];
$L__BB2_417:
	add.s32 	%r201, %r4, 2304;
	setp.ge.s32 	%p214, %r201, %r5226;
	@%p214 bra 	$L__BB2_419;
	ld.global.u32 	%r5239, [%rd12+9216];
$L__BB2_419:
	add.s32 	%r204, %r4, 2496;
	setp.ge.s32 	%p215, %r204, %r5226;
	@%p215 bra 	$L__BB2_421;
	ld.global.u32 	%r5240, [%rd12+9984];
$L__BB2_421:
	add.s32 	%r207, %r4, 2688;
	setp.ge.s32 	%p216, %r207, %r5226;
	@%p216 bra 	$L__BB2_423;
	ld.global.u32 	%r5241, [%rd12+10752];
$L__BB2_423:
	add.s32 	%r210, %r4, 2880;
	setp.ge.s32 	%p217, %r210, %r5226;
	@%p217 bra 	$L__BB2_425;
	ld.global.u32 	%r5242, [%rd12+11520];
$L__BB2_425:
	or.b32  	%r213, %r4, 3072;
	setp.ge.s32 	%p218, %r213, %r5226;
	@%p218 bra 	$L__BB2_427;
	ld.global.u32 	%r5243, [%rd12+12288];
$L__BB2_427:
	add.s32 	%r216, %r4, 3264;
	setp.ge.s32 	%p219, %r216, %r5226;
	@%p219 bra 	$L__BB2_429;
	ld.global.u32 	%r5244, [%rd12+13056];
$L__BB2_429:
	add.s32 	%r219, %r4, 3456;
	setp.ge.s32 	%p220, %r219, %r5226;
	@%p220 bra 	$L__BB2_431;
	ld.global.u32 	%r5245, [%rd12+13824];
$L__BB2_431:
	add.s32 	%r222, %r4, 3648;
	setp.ge.s32 	%p221, %r222, %r5226;
	@%p221 bra 	$L__BB2_433;
	ld.global.u32 	%r5246, [%rd12+14592];
$L__BB2_433:
	add.s32 	%r225, %r4, 3840;
	setp.ge.s32 	%p222, %r225, %r5226;
	@%p222 bra 	$L__BB2_435;
	ld.global.u32 	%r5247, [%rd12+15360];
$L__BB2_435:
	add.s32 	%r228, %r4, 4032;
	setp.ge.s32 	%p223, %r228, %r5226;
	@%p223 bra 	$L__BB2_437;
	ld.global.u32 	%r5248, [%rd12+16128];
$L__BB2_437:
	add.s32 	%r231, %r4, 4224;
	setp.ge.s32 	%p224, %r231, %r5226;
	@%p224 bra 	$L__BB2_439;
	ld.global.u32 	%r5249, [%rd12+16896];
$L__BB2_439:
	add.s32 	%r234, %r4, 4416;
	setp.ge.s32 	%p225, %r234, %r5226;
	@%p225 bra 	$L__BB2_441;
	ld.global.u32 	%r5250, [%rd12+17664];
$L__BB2_441:
	add.s32 	%r237, %r4, 4608;
	setp.ge.s32 	%p226, %r237, %r5226;
	@%p226 bra 	$L__BB2_443;
	ld.global.u32 	%r5251, [%rd12+18432];
$L__BB2_443:
	add.s32 	%r240, %r4, 4800;
	setp.ge.s32 	%p227, %r240, %r5226;
	@%p227 bra 	$L__BB2_445;
	ld.global.u32 	%r5252, [%rd12+19200];
$L__BB2_445:
	add.s32 	%r243, %r4, 4992;
	setp.ge.s32 	%p228, %r243, %r5226;
	@%p228 bra 	$L__BB2_447;
	ld.global.u32 	%r5253, [%rd12+19968];
$L__BB2_447:
	add.s32 	%r246, %r4, 5184;
	setp.ge.s32 	%p229, %r246, %r5226;
	@%p229 bra 	$L__BB2_449;
	ld.global.u32 	%r5254, [%rd12+20736];
$L__BB2_449:
	add.s32 	%r249, %r4, 5376;
	setp.ge.s32 	%p230, %r249, %r5226;
	@%p230 bra 	$L__BB2_451;
	ld.global.u32 	%r5255, [%rd12+21504];
$L__BB2_451:
	add.s32 	%r252, %r4, 5568;
	setp.ge.s32 	%p231, %r252, %r5226;
	@%p231 bra 	$L__BB2_453;
	ld.global.u32 	%r5256, [%rd12+22272];
$L__BB2_453:
	add.s32 	%r255, %r4, 5760;
	setp.ge.s32 	%p232, %r255, %r5226;
	@%p232 bra 	$L__BB2_455;
	ld.global.u32 	%r5257, [%rd12+23040];
$L__BB2_455:
	add.s32 	%r258, %r4, 5952;
	setp.ge.s32 	%p233, %r258, %r5226;
	@%p233 bra 	$L__BB2_457;
	ld.global.u32 	%r5258, [%rd12+23808];
$L__BB2_457:
	or.b32  	%r261, %r4, 6144;
	setp.ge.s32 	%p234, %r261, %r5226;
	@%p234 bra 	$L__BB2_459;
	ld.global.u32 	%r5259, [%rd12+24576];
$L__BB2_459:
	add.s32 	%r264, %r4, 6336;
	setp.ge.s32 	%p235, %r264, %r5226;
	@%p235 bra 	$L__BB2_461;
	ld.global.u32 	%r5260, [%rd12+25344];
$L__BB2_461:
	add.s32 	%r267, %r4, 6528;
	setp.ge.s32 	%p236, %r267, %r5226;
	@%p236 bra 	$L__BB2_463;
	ld.global.u32 	%r5261, [%rd12+26112];
$L__BB2_463:
	add.s32 	%r270, %r4, 6720;
	setp.ge.s32 	%p237, %r270, %r5226;
	@%p237 bra 	$L__BB2_465;
	ld.global.u32 	%r5262, [%rd12+26880];
$L__BB2_465:
	add.s32 	%r273, %r4, 6912;
	setp.ge.s32 	%p238, %r273, %r5226;
	@%p238 bra 	$L__BB2_467;
	ld.global.u32 	%r5263, [%rd12+27648];
$L__BB2_467:
	add.s32 	%r276, %r4, 7104;
	setp.ge.s32 	%p239, %r276, %r5226;
	@%p239 bra 	$L__BB2_469;
	ld.global.u32 	%r5264, [%rd12+28416];
$L__BB2_469:
	add.s32 	%r279, %r4, 7296;
	setp.ge.s32 	%p240, %r279, %r5226;
	@%p240 bra 	$L__BB2_471;
	ld.global.u32 	%r5265, [%rd12+29184];
$L__BB2_471:
	setp.ge.s32 	%p241, %r4, %r5226;
	bar.sync 	0;
	add.s64 	%rd13, %rd4, %rd52;
	@%p241 bra 	$L__BB2_473;
	st.global.u32 	[%rd13], %r5227;
$L__BB2_473:
	setp.ge.s32 	%p242, %r168, %r5226;
	@%p242 bra 	$L__BB2_475;
	st.global.u32 	[%rd13+768], %r5228;
$L__BB2_475:
	setp.ge.s32 	%p243, %r171, %r5226;
	@%p243 bra 	$L__BB2_477;
	st.global.u32 	[%rd13+1536], %r5229;
$L__BB2_477:
	setp.ge.s32 	%p244, %r174, %r5226;
	@%p244 bra 	$L__BB2_479;
	st.global.u32 	[%rd13+2304], %r5230;
$L__BB2_479:
	setp.ge.s32 	%p245, %r177, %r5226;
	@%p245 bra 	$L__BB2_481;
	st.global.u32 	[%rd13+3072], %r5231;
$L__BB2_481:
	setp.ge.s32 	%p246, %r180, %r5226;
	@%p246 bra 	$L__BB2_483;
	st.global.u32 	[%rd13+3840], %r5232;
$L__BB2_483:
	setp.ge.s32 	%p247, %r183, %r5226;
	@%p247 bra 	$L__BB2_485;
	st.global.u32 	[%rd13+4608], %r5233;
$L__BB2_485:
	setp.ge.s32 	%p248, %r186, %r5226;
	@%p248 bra 	$L__BB2_487;
	st.global.u32 	[%rd13+5376], %r5234;
$L__BB2_487:
	setp.ge.s32 	%p249, %r189, %r5226;
	@%p249 bra 	$L__BB2_489;
	st.global.u32 	[%rd13+6144], %r5235;
$L__BB2_489:
	setp.ge.s32 	%p250, %r192, %r5226;
	@%p250 bra 	$L__BB2_491;
	st.global.u32 	[%rd13+6912], %r5236;
$L__BB2_491:
	setp.ge.s32 	%p251, %r195, %r5226;
	@%p251 bra 	$L__BB2_493;
	st.global.u32 	[%rd13+7680], %r5237;
$L__BB2_493:
	setp.ge.s32 	%p252, %r198, %r5226;
	@%p252 bra 	$L__BB2_495;
	st.global.u32 	[%rd13+8448], %r5238;
$L__BB2_495:
	setp.ge.s32 	%p253, %r201, %r5226;
	@%p253 bra 	$L__BB2_497;
	st.global.u32 	[%rd13+9216], %r5239;
$L__BB2_497:
	setp.ge.s32 	%p254, %r204, %r5226;
	@%p254 bra 	$L__BB2_499;
	st.global.u32 	[%rd13+9984], %r5240;
$L__BB2_499:
	setp.ge.s32 	%p255, %r207, %r5226;
	@%p255 bra 	$L__BB2_501;
	st.global.u32 	[%rd13+10752], %r5241;
$L__BB2_501:
	setp.ge.s32 	%p256, %r210, %r5226;
	@%p256 bra 	$L__BB2_503;
	st.global.u32 	[%rd13+11520], %r5242;
$L__BB2_503:
	setp.ge.s32 	%p257, %r213, %r5226;
	@%p257 bra 	$L__BB2_505;
	st.global.u32 	[%rd13+12288], %r5243;
$L__BB2_505:
	setp.ge.s32 	%p258, %r216, %r5226;
	@%p258 bra 	$L__BB2_507;
	st.global.u32 	[%rd13+13056], %r5244;
$L__BB2_507:
	setp.ge.s32 	%p259, %r219, %r5226;
	@%p259 bra 	$L__BB2_509;
	st.global.u32 	[%rd13+13824], %r5245;
$L__BB2_509:
	setp.ge.s32 	%p260, %r222, %r5226;
	@%p260 bra 	$L__BB2_511;
	st.global.u32 	[%rd13+14592], %r5246;
$L__BB2_511:
	setp.ge.s32 	%p261, %r225, %r5226;
	@%p261 bra 	$L__BB2_513;
	st.global.u32 	[%rd13+15360], %r5247;
$L__BB2_513:
	setp.ge.s32 	%p262, %r228, %r5226;
	@%p262 bra 	$L__BB2_515;
	st.global.u32 	[%rd13+16128], %r5248;
$L__BB2_515:
	setp.ge.s32 	%p263, %r231, %r5226;
	@%p263 bra 	$L__BB2_517;
	st.global.u32 	[%rd13+16896], %r5249;
$L__BB2_517:
	setp.ge.s32 	%p264, %r234, %r5226;
	@%p264 bra 	$L__BB2_519;
	st.global.u32 	[%rd13+17664], %r5250;
$L__BB2_519:
	setp.ge.s32 	%p265, %r237, %r5226;
	@%p265 bra 	$L__BB2_521;
	st.global.u32 	[%rd13+18432], %r5251;
$L__BB2_521:
	setp.ge.s32 	%p266, %r240, %r5226;
	@%p266 bra 	$L__BB2_523;
	st.global.u32 	[%rd13+19200], %r5252;
$L__BB2_523:
	setp.ge.s32 	%p267, %r243, %r5226;
	@%p267 bra 	$L__BB2_525;
	st.global.u32 	[%rd13+19968], %r5253;
$L__BB2_525:
	setp.ge.s32 	%p268, %r246, %r5226;
	@%p268 bra 	$L__BB2_527;
	st.global.u32 	[%rd13+20736], %r5254;
$L__BB2_527:
	setp.ge.s32 	%p269, %r249, %r5226;
	@%p269 bra 	$L__BB2_529;
	st.global.u32 	[%rd13+21504], %r5255;
$L__BB2_529:
	setp.ge.s32 	%p270, %r252, %r5226;
	@%p270 bra 	$L__BB2_531;
	st.global.u32 	[%rd13+22272], %r5256;
$L__BB2_531:
	setp.ge.s32 	%p271, %r255, %r5226;
	@%p271 bra 	$L__BB2_533;
	st.global.u32 	[%rd13+23040], %r5257;
$L__BB2_533:
	setp.ge.s32 	%p272, %r258, %r5226;
	@%p272 bra 	$L__BB2_535;
	st.global.u32 	[%rd13+23808], %r5258;
$L__BB2_535:
	setp.ge.s32 	%p273, %r261, %r5226;
	@%p273 bra 	$L__BB2_537;
	st.global.u32 	[%rd13+24576], %r5259;
$L__BB2_537:
	setp.ge.s32 	%p274, %r264, %r5226;
	@%p274 bra 	$L__BB2_539;
	st.global.u32 	[%rd13+25344], %r5260;
$L__BB2_539:
	setp.ge.s32 	%p275, %r267, %r5226;
	@%p275 bra 	$L__BB2_541;
	st.global.u32 	[%rd13+26112], %r5261;
$L__BB2_541:
	setp.ge.s32 	%p276, %r270, %r5226;
	@%p276 bra 	$L__BB2_543;
	st.global.u32 	[%rd13+26880], %r5262;
$L__BB2_543:
	setp.ge.s32 	%p277, %r273, %r5226;
	@%p277 bra 	$L__BB2_545;
	st.global.u32 	[%rd13+27648], %r5263;
$L__BB2_545:
	setp.ge.s32 	%p278, %r276, %r5226;
	@%p278 bra 	$L__BB2_547;
	st.global.u32 	[%rd13+28416], %r5264;
$L__BB2_547:
	setp.ge.s32 	%p279, %r279, %r5226;
	@%p279 bra 	$L__BB2_549;
	st.global.u32 	[%rd13+29184], %r5265;
$L__BB2_549:
	setp.lt.s32 	%p280, %r5323, 7488;
	@%p280 bra 	$L__BB2_552;
	add.s64 	%rd14, %rd3, 14592;
	add.s64 	%rd15, %rd2, 14592;
$L__BB2_551:
	cvt.s64.s32 	%rd54, %r5322;
	add.s64 	%rd55, %rd5, %rd54;
	shl.b64 	%rd56, %rd55, 2;
	add.s64 	%rd57, %rd14, %rd56;
	add.s64 	%rd58, %rd15, %rd56;
	ld.global.u32 	%r2517, [%rd57+-14592];
	ld.global.u32 	%r2518, [%rd57+-13824];
	ld.global.u32 	%r2519, [%rd57+-13056];
	ld.global.u32 	%r2520, [%rd57+-12288];
	ld.global.u32 	%r2521, [%rd57+-11520];
	ld.global.u32 	%r2522, [%rd57+-10752];
	ld.global.u32 	%r2523, [%rd57+-9984];
	ld.global.u32 	%r2524, [%rd57+-9216];
	ld.global.u32 	%r2525, [%rd57+-8448];
	ld.global.u32 	%r2526, [%rd57+-7680];
	ld.global.u32 	%r2527, [%rd57+-6912];
	ld.global.u32 	%r2528, [%rd57+-6144];
	ld.global.u32 	%r2529, [%rd57+-5376];
	ld.global.u32 	%r2530, [%rd57+-4608];
	ld.global.u32 	%r2531, [%rd57+-3840];
	ld.global.u32 	%r2532, [%rd57+-3072];
	ld.global.u32 	%r2533, [%rd57+-2304];
	ld.global.u32 	%r2534, [%rd57+-1536];
	ld.global.u32 	%r2535, [%rd57+-768];
	ld.global.u32 	%r2536, [%rd57];
	ld.global.u32 	%r2537, [%rd57+768];
	ld.global.u32 	%r2538, [%rd57+1536];
	ld.global.u32 	%r2539, [%rd57+2304];
	ld.global.u32 	%r2540, [%rd57+3072];
	ld.global.u32 	%r2541, [%rd57+3840];
	ld.global.u32 	%r2542, [%rd57+4608];
	ld.global.u32 	%r2543, [%rd57+5376];
	ld.global.u32 	%r2544, [%rd57+6144];
	ld.global.u32 	%r2545, [%rd57+6912];
	ld.global.u32 	%r2546, [%rd57+7680];
	ld.global.u32 	%r2547, [%rd57+8448];
	ld.global.u32 	%r2548, [%rd57+9216];
	ld.global.u32 	%r2549, [%rd57+9984];
	ld.global.u32 	%r2550, [%rd57+10752];
	ld.global.u32 	%r2551, [%rd57+11520];
	ld.global.u32 	%r2552, [%rd57+12288];
	ld.global.u32 	%r2553, [%rd57+13056];
	ld.global.u32 	%r2554, [%rd57+13824];
	ld.global.u32 	%r2555, [%rd57+14592];
	bar.sync 	0;
	st.global.u32 	[%rd58+-14592], %r2517;
	st.global.u32 	[%rd58+-13824], %r2518;
	st.global.u32 	[%rd58+-13056], %r2519;
	st.global.u32 	[%rd58+-12288], %r2520;
	st.global.u32 	[%rd58+-11520], %r2521;
	st.global.u32 	[%rd58+-10752], %r2522;
	st.global.u32 	[%rd58+-9984], %r2523;
	st.global.u32 	[%rd58+-9216], %r2524;
	st.global.u32 	[%rd58+-8448], %r2525;
	st.global.u32 	[%rd58+-7680], %r2526;
	st.global.u32 	[%rd58+-6912], %r2527;
	st.global.u32 	[%rd58+-6144], %r2528;
	st.global.u32 	[%rd58+-5376], %r2529;
	st.global.u32 	[%rd58+-4608], %r2530;
	st.global.u32 	[%rd58+-3840], %r2531;
	st.global.u32 	[%rd58+-3072], %r2532;
	st.global.u32 	[%rd58+-2304], %r2533;
	st.global.u32 	[%rd58+-1536], %r2534;
	st.global.u32 	[%rd58+-768], %r2535;
	st.global.u32 	[%rd58], %r2536;
	st.global.u32 	[%rd58+768], %r2537;
	st.global.u32 	[%rd58+1536], %r2538;
	st.global.u32 	[%rd58+2304], %r2539;
	st.global.u32 	[%rd58+3072], %r2540;
	st.global.u32 	[%rd58+3840], %r2541;
	st.global.u32 	[%rd58+4608], %r2542;
	st.global.u32 	[%rd58+5376], %r2543;
	st.global.u32 	[%rd58+6144], %r2544;
	st.global.u32 	[%rd58+6912], %r2545;
	st.global.u32 	[%rd58+7680], %r2546;
	st.global.u32 	[%rd58+8448], %r2547;
	st.global.u32 	[%rd58+9216], %r2548;
	st.global.u32 	[%rd58+9984], %r2549;
	st.global.u32 	[%rd58+10752], %r2550;
	st.global.u32 	[%rd58+11520], %r2551;
	st.global.u32 	[%rd58+12288], %r2552;
	st.global.u32 	[%rd58+13056], %r2553;
	st.global.u32 	[%rd58+13824], %r2554;
	st.global.u32 	[%rd58+14592], %r2555;
	add.s32 	%r5322, %r5322, 7488;
	add.s32 	%r5323, %r5323, -7488;
	setp.gt.s32 	%p281, %r5323, 7487;
	@%p281 bra 	$L__BB2_551;
$L__BB2_552:
	setp.ge.s32 	%p282, %r5322, %r2;
	@%p282 bra 	$L__BB2_709;
	cvt.s64.s32 	%rd59, %r5322;
	setp.ge.s32 	%p283, %r4, %r5323;
	add.s64 	%rd16, %rd5, %rd59;
	shl.b64 	%rd60, %rd16, 2;
	add.s64 	%rd17, %rd3, %rd60;
	@%p283 bra 	$L__BB2_555;
	ld.global.u32 	%r5270, [%rd17];
$L__BB2_555:
	add.s32 	%r290, %r4, 192;
	setp.ge.s32 	%p284, %r290, %r5323;
	@%p284 bra 	$L__BB2_557;
	ld.global.u32 	%r5271, [%rd17+768];
$L__BB2_557:
	add.s32 	%r293, %r4, 384;
	setp.ge.s32 	%p285, %r293, %r5323;
	@%p285 bra 	$L__BB2_559;
	ld.global.u32 	%r5272, [%rd17+1536];
$L__BB2_559:
	add.s32 	%r296, %r4, 576;
	setp.ge.s32 	%p286, %r296, %r5323;
	@%p286 bra 	$L__BB2_561;
	ld.global.u32 	%r5273, [%rd17+2304];
$L__BB2_561:
	add.s32 	%r299, %r4, 768;
	setp.ge.s32 	%p287, %r299, %r5323;
	@%p287 bra 	$L__BB2_563;
	ld.global.u32 	%r5274, [%rd17+3072];
$L__BB2_563:
	add.s32 	%r302, %r4, 960;
	setp.ge.s32 	%p288, %r302, %r5323;
	@%p288 bra 	$L__BB2_565;
	ld.global.u32 	%r5275, [%rd17+3840];
$L__BB2_565:
	add.s32 	%r305, %r4, 1152;
	setp.ge.s32 	%p289, %r305, %r5323;
	@%p289 bra 	$L__BB2_567;
	ld.global.u32 	%r5276, [%rd17+4608];
$L__BB2_567:
	add.s32 	%r308, %r4, 1344;
	setp.ge.s32 	%p290, %r308, %r5323;
	@%p290 bra 	$L__BB2_569;
	ld.global.u32 	%r5277, [%rd17+5376];
$L__BB2_569:
	add.s32 	%r311, %r4, 1536;
	setp.ge.s32 	%p291, %r311, %r5323;
	@%p291 bra 	$L__BB2_571;
	ld.global.u32 	%r5278, [%rd17+6144];
$L__BB2_571:
	add.s32 	%r314, %r4, 1728;
	setp.ge.s32 	%p292, %r314, %r5323;
	@%p292 bra 	$L__BB2_573;
	ld.global.u32 	%r5279, [%rd17+6912];
$L__BB2_573:
	add.s32 	%r317, %r4, 1920;
	setp.ge.s32 	%p293, %r317, %r5323;
	@%p293 bra 	$L__BB2_575;
	ld.global.u32 	%r5280, [%rd17+7680];
$L__BB2_575:
	add.s32 	%r320, %r4, 2112;
	setp.ge.s32 	%p294, %r320, %r5323;
	@%p294 bra 	$L__BB2_577;
	ld.global.u32 	%r5281, [%rd17+8448];
$L__BB2_577:
	add.s32 	%r323, %r4, 2304;
	setp.ge.s32 	%p295, %r323, %r5323;
	@%p295 bra 	$L__BB2_579;
	ld.global.u32 	%r5282, [%rd17+9216];
$L__BB2_579:
	add.s32 	%r326, %r4, 2496;
	setp.ge.s32 	%p296, %r326, %r5323;
	@%p296 bra 	$L__BB2_581;
	ld.global.u32 	%r5283, [%rd17+9984];
$L__BB2_581:
	add.s32 	%r329, %r4, 2688;
	setp.ge.s32 	%p297, %r329, %r5323;
	@%p297 bra 	$L__BB2_583;
	ld.global.u32 	%r5284, [%rd17+10752];
$L__BB2_583:
	add.s32 	%r332, %r4, 2880;
	setp.ge.s32 	%p298, %r332, %r5323;
	@%p298 bra 	$L__BB2_585;
	ld.global.u32 	%r5285, [%rd17+11520];
$L__BB2_585:
	or.b32  	%r335, %r4, 3072;
	setp.ge.s32 	%p299, %r335, %r5323;
	@%p299 bra 	$L__BB2_587;
	ld.global.u32 	%r5286, [%rd17+12288];
$L__BB2_587:
	add.s32 	%r338, %r4, 3264;
	setp.ge.s32 	%p300, %r338, %r5323;
	@%p300 bra 	$L__BB2_589;
	ld.global.u32 	%r5287, [%rd17+13056];
$L__BB2_589:
	add.s32 	%r341, %r4, 3456;
	setp.ge.s32 	%p301, %r341, %r5323;
	@%p301 bra 	$L__BB2_591;
	ld.global.u32 	%r5288, [%rd17+13824];
$L__BB2_591:
	add.s32 	%r344, %r4, 3648;
	setp.ge.s32 	%p302, %r344, %r5323;
	@%p302 bra 	$L__BB2_593;
	ld.global.u32 	%r5289, [%rd17+14592];
$L__BB2_593:
	add.s32 	%r347, %r4, 3840;
	setp.ge.s32 	%p303, %r347, %r5323;
	@%p303 bra 	$L__BB2_595;
	ld.global.u32 	%r5290, [%rd17+15360];
$L__BB2_595:
	add.s32 	%r350, %r4, 4032;
	setp.ge.s32 	%p304, %r350, %r5323;
	@%p304 bra 	$L__BB2_597;
	ld.global.u32 	%r5291, [%rd17+16128];
$L__BB2_597:
	add.s32 	%r353, %r4, 4224;
	setp.ge.s32 	%p305, %r353, %r5323;
	@%p305 bra 	$L__BB2_599;
	ld.global.u32 	%r5292, [%rd17+16896];
$L__BB2_599:
	add.s32 	%r356, %r4, 4416;
	setp.ge.s32 	%p306, %r356, %r5323;
	@%p306 bra 	$L__BB2_601;
	ld.global.u32 	%r5293, [%rd17+17664];
$L__BB2_601:
	add.s32 	%r359, %r4, 4608;
	setp.ge.s32 	%p307, %r359, %r5323;
	@%p307 bra 	$L__BB2_603;
	ld.global.u32 	%r5294, [%rd17+18432];
$L__BB2_603:
	add.s32 	%r362, %r4, 4800;
	setp.ge.s32 	%p308, %r362, %r5323;
	@%p308 bra 	$L__BB2_605;
	ld.global.u32 	%r5295, [%rd17+19200];
$L__BB2_605:
	add.s32 	%r365, %r4, 4992;
	setp.ge.s32 	%p309, %r365, %r5323;
	@%p309 bra 	$L__BB2_607;
	ld.global.u32 	%r5296, [%rd17+19968];
$L__BB2_607:
	add.s32 	%r368, %r4, 5184;
	setp.ge.s32 	%p310, %r368, %r5323;
	@%p310 bra 	$L__BB2_609;
	ld.global.u32 	%r5297, [%rd17+20736];
$L__BB2_609:
	add.s32 	%r371, %r4, 5376;
	setp.ge.s32 	%p311, %r371, %r5323;
	@%p311 bra 	$L__BB2_611;
	ld.global.u32 	%r5298, [%rd17+21504];
$L__BB2_611:
	add.s32 	%r374, %r4, 5568;
	setp.ge.s32 	%p312, %r374, %r5323;
	@%p312 bra 	$L__BB2_613;
	ld.global.u32 	%r5299, [%rd17+22272];
$L__BB2_613:
	add.s32 	%r377, %r4, 5760;
	setp.ge.s32 	%p313, %r377, %r5323;
	@%p313 bra 	$L__BB2_615;
	ld.global.u32 	%r5300, [%rd17+23040];
$L__BB2_615:
	add.s32 	%r380, %r4, 5952;
	setp.ge.s32 	%p314, %r380, %r5323;
	@%p314 bra 	$L__BB2_617;
	ld.global.u32 	%r5301, [%rd17+23808];
$L__BB2_617:
	or.b32  	%r383, %r4, 6144;
	setp.ge.s32 	%p315, %r383, %r5323;
	@%p315 bra 	$L__BB2_619;
	ld.global.u32 	%r5302, [%rd17+24576];
$L__BB2_619:
	add.s32 	%r386, %r4, 6336;
	setp.ge.s32 	%p316, %r386, %r5323;
	@%p316 bra 	$L__BB2_621;
	ld.global.u32 	%r5303, [%rd17+25344];
$L__BB2_621:
	add.s32 	%r389, %r4, 6528;
	setp.ge.s32 	%p317, %r389, %r5323;
	@%p317 bra 	$L__BB2_623;
	ld.global.u32 	%r5304, [%rd17+26112];
$L__BB2_623:
	add.s32 	%r392, %r4, 6720;
	setp.ge.s32 	%p318, %r392, %r5323;
	@%p318 bra 	$L__BB2_625;
	ld.global.u32 	%r5305, [%rd17+26880];
$L__BB2_625:
	add.s32 	%r395, %r4, 6912;
	setp.ge.s32 	%p319, %r395, %r5323;
	@%p319 bra 	$L__BB2_627;
	ld.global.u32 	%r5306, [%rd17+27648];
$L__BB2_627:
	add.s32 	%r398, %r4, 7104;
	setp.ge.s32 	%p320, %r398, %r5323;
	@%p320 bra 	$L__BB2_629;
	ld.global.u32 	%r5307, [%rd17+28416];
$L__BB2_629:
	add.s32 	%r401, %r4, 7296;
	setp.ge.s32 	%p321, %r401, %r5323;
	@%p321 bra 	$L__BB2_631;
	ld.global.u32 	%r5308, [%rd17+29184];
$L__BB2_631:
	setp.ge.s32 	%p322, %r4, %r5323;
	bar.sync 	0;
	add.s64 	%rd18, %rd2, %rd60;
	@%p322 bra 	$L__BB2_633;
	st.global.u32 	[%rd18], %r5270;
$L__BB2_633:
	setp.ge.s32 	%p323, %r290, %r5323;
	@%p323 bra 	$L__BB2_635;
	st.global.u32 	[%rd18+768], %r5271;
$L__BB2_635:
	setp.ge.s32 	%p324, %r293, %r5323;
	@%p324 bra 	$L__BB2_637;
	st.global.u32 	[%rd18+1536], %r5272;
$L__BB2_637:
	setp.ge.s32 	%p325, %r296, %r5323;
	@%p325 bra 	$L__BB2_639;
	st.global.u32 	[%rd18+2304], %r5273;
$L__BB2_639:
	setp.ge.s32 	%p326, %r299, %r5323;
	@%p326 bra 	$L__BB2_641;
	st.global.u32 	[%rd18+3072], %r5274;
$L__BB2_641:
	setp.ge.s32 	%p327, %r302, %r5323;
	@%p327 bra 	$L__BB2_643;
	st.global.u32 	[%rd18+3840], %r5275;
$L__BB2_643:
	setp.ge.s32 	%p328, %r305, %r5323;
	@%p328 bra 	$L__BB2_645;
	st.global.u32 	[%rd18+4608], %r5276;
$L__BB2_645:
	setp.ge.s32 	%p329, %r308, %r5323;
	@%p329 bra 	$L__BB2_647;
	st.global.u32 	[%rd18+5376], %r5277;
$L__BB2_647:
	setp.ge.s32 	%p330, %r311, %r5323;
	@%p330 bra 	$L__BB2_649;
	st.global.u32 	[%rd18+6144], %r5278;
$L__BB2_649:
	setp.ge.s32 	%p331, %r314, %r5323;
	@%p331 bra 	$L__BB2_651;
	st.global.u32 	[%rd18+6912], %r5279;
$L__BB2_651:
	setp.ge.s32 	%p332, %r317, %r5323;
	@%p332 bra 	$L__BB2_653;
	st.global.u32 	[%rd18+7680], %r5280;
$L__BB2_653:
	setp.ge.s32 	%p333, %r320, %r5323;
	@%p333 bra 	$L__BB2_655;
	st.global.u32 	[%rd18+8448], %r5281;
$L__BB2_655:
	setp.ge.s32 	%p334, %r323, %r5323;
	@%p334 bra 	$L__BB2_657;
	st.global.u32 	[%rd18+9216], %r5282;
$L__BB2_657:
	setp.ge.s32 	%p335, %r326, %r5323;
	@%p335 bra 	$L__BB2_659;
	st.global.u32 	[%rd18+9984], %r5283;
$L__BB2_659:
	setp.ge.s32 	%p336, %r329, %r5323;
	@%p336 bra 	$L__BB2_661;
	st.global.u32 	[%rd18+10752], %r5284;
$L__BB2_661:
	setp.ge.s32 	%p337, %r332, %r5323;
	@%p337 bra 	$L__BB2_663;
	st.global.u32 	[%rd18+11520], %r5285;
$L__BB2_663:
	setp.ge.s32 	%p338, %r335, %r5323;
	@%p338 bra 	$L__BB2_665;
	st.global.u32 	[%rd18+12288], %r5286;
$L__BB2_665:
	setp.ge.s32 	%p339, %r338, %r5323;
	@%p339 bra 	$L__BB2_667;
	st.global.u32 	[%rd18+13056], %r5287;
$L__BB2_667:
	setp.ge.s32 	%p340, %r341, %r5323;
	@%p340 bra 	$L__BB2_669;
	st.global.u32 	[%rd18+13824], %r5288;
$L__BB2_669:
	setp.ge.s32 	%p341, %r344, %r5323;
	@%p341 bra 	$L__BB2_671;
	st.global.u32 	[%rd18+14592], %r5289;
$L__BB2_671:
	setp.ge.s32 	%p342, %r347, %r5323;
	@%p342 bra 	$L__BB2_673;
	st.global.u32 	[%rd18+15360], %r5290;
$L__BB2_673:
	setp.ge.s32 	%p343, %r350, %r5323;
	@%p343 bra 	$L__BB2_675;
	st.global.u32 	[%rd18+16128], %r5291;
$L__BB2_675:
	setp.ge.s32 	%p344, %r353, %r5323;
	@%p344 bra 	$L__BB2_677;
	st.global.u32 	[%rd18+16896], %r5292;
$L__BB2_677:
	setp.ge.s32 	%p345, %r356, %r5323;
	@%p345 bra 	$L__BB2_679;
	st.global.u32 	[%rd18+17664], %r5293;
$L__BB2_679:
	setp.ge.s32 	%p346, %r359, %r5323;
	@%p346 bra 	$L__BB2_681;
	st.global.u32 	[%rd18+18432], %r5294;
$L__BB2_681:
	setp.ge.s32 	%p347, %r362, %r5323;
	@%p347 bra 	$L__BB2_683;
	st.global.u32 	[%rd18+19200], %r5295;
$L__BB2_683:
	setp.ge.s32 	%p348, %r365, %r5323;
	@%p348 bra 	$L__BB2_685;
	st.global.u32 	[%rd18+19968], %r5296;
$L__BB2_685:
	setp.ge.s32 	%p349, %r368, %r5323;
	@%p349 bra 	$L__BB2_687;
	st.global.u32 	[%rd18+20736], %r5297;
$L__BB2_687:
	setp.ge.s32 	%p350, %r371, %r5323;
	@%p350 bra 	$L__BB2_689;
	st.global.u32 	[%rd18+21504], %r5298;
$L__BB2_689:
	setp.ge.s32 	%p351, %r374, %r5323;
	@%p351 bra 	$L__BB2_691;
	st.global.u32 	[%rd18+22272], %r5299;
$L__BB2_691:
	setp.ge.s32 	%p352, %r377, %r5323;
	@%p352 bra 	$L__BB2_693;
	st.global.u32 	[%rd18+23040], %r5300;
$L__BB2_693:
	setp.ge.s32 	%p353, %r380, %r5323;
	@%p353 bra 	$L__BB2_695;
	st.global.u32 	[%rd18+23808], %r5301;
$L__BB2_695:
	setp.ge.s32 	%p354, %r383, %r5323;
	@%p354 bra 	$L__BB2_697;
	st.global.u32 	[%rd18+24576], %r5302;
$L__BB2_697:
	setp.ge.s32 	%p355, %r386, %r5323;
	@%p355 bra 	$L__BB2_699;
	st.global.u32 	[%rd18+25344], %r5303;
$L__BB2_699:
	setp.ge.s32 	%p356, %r389, %r5323;
	@%p356 bra 	$L__BB2_701;
	st.global.u32 	[%rd18+26112], %r5304;
$L__BB2_701:
	setp.ge.s32 	%p357, %r392, %r5323;
	@%p357 bra 	$L__BB2_703;
	st.global.u32 	[%rd18+26880], %r5305;
$L__BB2_703:
	setp.ge.s32 	%p358, %r395, %r5323;
	@%p358 bra 	$L__BB2_705;
	st.global.u32 	[%rd18+27648], %r5306;
$L__BB2_705:
	setp.ge.s32 	%p359, %r398, %r5323;
	@%p359 bra 	$L__BB2_707;
	st.global.u32 	[%rd18+28416], %r5307;
$L__BB2_707:
	setp.ge.s32 	%p360, %r401, %r5323;
	@%p360 bra 	$L__BB2_709;
	st.global.u32 	[%rd18+29184], %r5308;
$L__BB2_709:
	ret;

}
	// .globl	_ZN3cub18CUB_300001_SM_10006detail10radix_sort30DeviceSegmentedRadixSortKernelINS1_5radix10policy_hubIfiiE10Policy1000ELb1ELNS0_9SortOrderE1EfiPiS9_iNS1_21identity_decomposer_tEEEvPKT2_PSB_PKT3_PSF_T4_T5_iiiT7_
.visible .entry _ZN3cub18CUB_300001_SM_10006detail10radix_sort30DeviceSegmentedRadixSortKernelINS1_5radix10policy_hubIfiiE10Policy1000ELb1ELNS0_9SortOrderE1EfiPiS9_iNS1_21identity_decomposer_tEEEvPKT2_PSB_PKT3_PSF_T4_T5_iiiT7_(
	.param .u64 .ptr .align 1 _ZN3cub18CUB_300001_SM_10006detail10radix_sort30DeviceSegmentedRadixSortKernelINS1_5radix10policy_hubIfiiE10Policy1000ELb1ELNS0_9SortOrderE1EfiPiS9_iNS1_21identity_decomposer_tEEEvPKT2_PSB_PKT3_PSF_T4_T5_iiiT7__param_0,
	.param .u64 .ptr .align 1 _ZN3cub18CUB_300001_SM_10006detail10radix_sort30DeviceSegmentedRadixSortKernelINS1_5radix10policy_hubIfiiE10Policy1000ELb1ELNS0_9SortOrderE1EfiPiS9_iNS1_21identity_decomposer_tEEEvPKT2_PSB_PKT3_PSF_T4_T5_iiiT7__param_1,
	.param .u64 .ptr .align 1 _ZN3cub18CUB_300001_SM_10006detail10radix_sort30DeviceSegmentedRadixSortKernelINS1_5radix10policy_hubIfiiE10Policy1000ELb1ELNS0_9SortOrderE1EfiPiS9_iNS1_21identity_decomposer_tEEEvPKT2_PSB_PKT3_PSF_T4_T5_iiiT7__param_2,
	.param .u64 .ptr .align 1 _ZN3cub18CUB_300001_SM_10006detail10radix_sort30DeviceSegmentedRadixSortKernelINS1_5radix10policy_hubIfiiE10Policy1000ELb1ELNS0_9SortOrderE1EfiPiS9_iNS1_21identity_decomposer_tEEEvPKT2_PSB_PKT3_PSF_T4_T5_iiiT7__param_3,
	.param .u64 .ptr .align 1 _ZN3cub18CUB_300001_SM_10006detail10radix_sort30DeviceSegmentedRadixSortKernelINS1_5radix10policy_hubIfiiE10Policy1000ELb1ELNS0_9SortOrderE1EfiPiS9_iNS1_21identity_decomposer_tEEEvPKT2_PSB_PKT3_PSF_T4_T5_iiiT7__param_4,
	.param .u64 .ptr .align 1 _ZN3cub18CUB_300001_SM_10006detail10radix_sort30DeviceSegmentedRadixSortKernelINS1_5radix10policy_hubIfiiE10Policy1000ELb1ELNS0_9SortOrderE1EfiPiS9_iNS1_21identity_decomposer_tEEEvPKT2_PSB_PKT3_PSF_T4_T5_iiiT7__param_5,
	.param .u32 _ZN3cub18CUB_300001_SM_10006detail10radix_sort30DeviceSegmentedRadixSortKernelINS1_5radix10policy_hubIfiiE10Policy1000ELb1ELNS0_9SortOrderE1EfiPiS9_iNS1_21identity_decomposer_tEEEvPKT2_PSB_PKT3_PSF_T4_T5_iiiT7__param_6,
	.param .u32 _ZN3cub18CUB_300001_SM_10006detail10radix_sort30DeviceSegmentedRadixSortKernelINS1_5radix10policy_hubIfiiE10Policy1000ELb1ELNS0_9SortOrderE1EfiPiS9_iNS1_21identity_decomposer_tEEEvPKT2_PSB_PKT3_PSF_T4_T5_iiiT7__param_7,
	.param .u32 _ZN3cub18CUB_300001_SM_10006detail10radix_sort30DeviceSegmentedRadixSortKernelINS1_5radix10policy_hubIfiiE10Policy1000ELb1ELNS0_9SortOrderE1EfiPiS9_iNS1_21identity_decomposer_tEEEvPKT2_PSB_PKT3_PSF_T4_T5_iiiT7__param_8,
	.param .align 1 .b8 _ZN3cub18CUB_300001_SM_10006detail10radix_sort30DeviceSegmentedRadixSortKernelINS1_5radix10policy_hubIfiiE10Policy1000ELb1ELNS0_9SortOrderE1EfiPiS9_iNS1_21identity_decomposer_tEEEvPKT2_PSB_PKT3_PSF_T4_T5_iiiT7__param_9[1]
)
.maxntid 384
{
	.reg .pred 	%p<306>;
	.reg .b16 	%rs<99>;
	.reg .b32 	%r<2121>;
	.reg .b64 	%rd<163>;
	// demoted variable
	.shared .align 16 .b8 _ZZN3cub18CUB_300001_SM_10006detail10radix_sort30DeviceSegmentedRadixSortKernelINS1_5radix10policy_hubIfiiE10Policy1000ELb1ELNS0_9SortOrderE1EfiPiS9_iNS1_21identity_decomposer_tEEEvPKT2_PSB_PKT3_PSF_T4_T5_iiiT7_E12temp_storage[26176];
	ld.param.u64 	%rd21, [_ZN3cub18CUB_300001_SM_10006detail10radix_sort30DeviceSegmentedRadixSortKernelINS1_5radix10policy_hubIfiiE10Policy1000ELb1ELNS0_9SortOrderE1EfiPiS9_iNS1_21identity_decomposer_tEEEvPKT2_PSB_PKT3_PSF_T4_T5_iiiT7__param_0];
	ld.param.u64 	%rd23, [_ZN3cub18CUB_300001_SM_10006detail10radix_sort30DeviceSegmentedRadixSortKernelINS1_5radix10policy_hubIfiiE10Policy1000ELb1ELNS0_9SortOrderE1EfiPiS9_iNS1_21identity_decomposer_tEEEvPKT2_PSB_PKT3_PSF_T4_T5_iiiT7__param_1];
	ld.param.u64 	%rd22, [_ZN3cub18CUB_300001_SM_10006detail10radix_sort30DeviceSegmentedRadixSortKernelINS1_5radix10policy_hubIfiiE10Policy1000ELb1ELNS0_9SortOrderE1EfiPiS9_iNS1_21identity_decomposer_tEEEvPKT2_PSB_PKT3_PSF_T4_T5_iiiT7__param_2];
	ld.param.u64 	%rd24, [_ZN3cub18CUB_300001_SM_10006detail10radix_sort30DeviceSegmentedRadixSortKernelINS1_5radix10policy_hubIfiiE10Policy1000ELb1ELNS0_9SortOrderE1EfiPiS9_iNS1_21identity_decomposer_tEEEvPKT2_PSB_PKT3_PSF_T4_T5_iiiT7__param_3];
	ld.param.u64 	%rd25, [_ZN3cub18CUB_300001_SM_10006detail10radix_sort30DeviceSegmentedRadixSortKernelINS1_5radix10policy_hubIfiiE10Policy1000ELb1ELNS0_9SortOrderE1EfiPiS9_iNS1_21identity_decomposer_tEEEvPKT2_PSB_PKT3_PSF_T4_T5_iiiT7__param_4];
	ld.param.u64 	%rd26, [_ZN3cub18CUB_300001_SM_10006detail10radix_sort30DeviceSegmentedRadixSortKernelINS1_5radix10policy_hubIfiiE10Policy1000ELb1ELNS0_9SortOrderE1EfiPiS9_iNS1_21identity_decomposer_tEEEvPKT2_PSB_PKT3_PSF_T4_T5_iiiT7__param_5];
	ld.param.u32 	%r373, [_ZN3cub18CUB_300001_SM_10006detail10radix_sort30DeviceSegmentedRadixSortKernelINS1_5radix10policy_hubIfiiE10Policy1000ELb1ELNS0_9SortOrderE1EfiPiS9_iNS1_21identity_decomposer_tEEEvPKT2_PSB_PKT3_PSF_T4_T5_iiiT7__param_7];
	cvta.to.global.u64 	%rd1, %rd21;
	cvta.to.global.u64 	%rd2, %rd24;
	cvta.to.global.u64 	%rd3, %rd22;
	cvta.to.global.u64 	%rd4, %rd23;
	cvta.to.global.u64 	%rd27, %rd26;
	cvta.to.global.u64 	%rd28, %rd25;
	mov.u32 	%r375, %ctaid.x;
	mul.wide.u32 	%rd29, %r375, 4;
	add.s64 	%rd30, %rd28, %rd29;
	ld.global.u32 	%r2095, [%rd30];
	add.s64 	%rd31, %rd27, %rd29;
	ld.global.u32 	%r2, [%rd31];
	sub.s32 	%r2096, %r2, %r2095;
	setp.lt.s32 	%p1, %r2096, 1;
	@%p1 bra 	$L__BB3_245;
	mov.u32 	%r4, %tid.x;
	cvt.u64.u32 	%rd5, %r4;
	shl.b32 	%r377, %r4, 2;
	mov.u32 	%r378, _ZZN3cub18CUB_300001_SM_10006detail10radix_sort30DeviceSegmentedRadixSortKernelINS1_5radix10policy_hubIfiiE10Policy1000ELb1ELNS0_9SortOrderE1EfiPiS9_iNS1_21identity_decomposer_tEEEvPKT2_PSB_PKT3_PSF_T4_T5_iiiT7_E12temp_storage;
	add.s32 	%r5, %r378, %r377;
	mov.b32 	%r2020, 0;
	st.shared.u32 	[%r5], %r2020;
	st.shared.u32 	[%r5+1536], %r2020;
	st.shared.u32 	[%r5+3072], %r2020;
	st.shared.u32 	[%r5+4608], %r2020;
	st.shared.u32 	[%r5+6144], %r2020;
	st.shared.u32 	[%r5+7680], %r2020;
	st.shared.u32 	[%r5+9216], %r2020;
	st.shared.u32 	[%r5+10752], %r2020;
	setp.lt.u32 	%p2, %r2096, 97152;
	shr.u32 	%r379, %r4, 5;
	mad.lo.s32 	%r6, %r379, 1536, %r378;
	mov.u32 	%r2021, %r2020;
	mov.u32 	%r2022, %r2020;
	mov.u32 	%r2023, %r2020;
	mov.u32 	%r2024, %r2095;
	@%p2 bra 	$L__BB3_8;
	add.s64 	%rd6, %rd1, 7680;
	mov.b32 	%r2020, 0;
	mov.u32 	%r2024, %r2095;
$L__BB3_3:
	sub.s32 	%r2030, %r2, %r2024;
	mov.b32 	%r2031, 0;
$L__BB3_4:
	ld.param.u32 	%r2015, [_ZN3cub18CUB_300001_SM_10006detail10radix_sort30DeviceSegmentedRadixSortKernelINS1_5radix10policy_hubIfiiE10Policy1000ELb1ELNS0_9SortOrderE1EfiPiS9_iNS1_21identity_decomposer_tEEEvPKT2_PSB_PKT3_PSF_T4_T5_iiiT7__param_8];
	cvt.s64.s32 	%rd32, %r2024;
	add.s64 	%rd33, %rd5, %rd32;
	shl.b64 	%rd34, %rd33, 2;
	add.s64 	%rd35, %rd6, %rd34;
	ld.global.u32 	%r418, [%rd35+-7680];
	ld.global.u32 	%r419, [%rd35+-6144];
	ld.global.u32 	%r420, [%rd35+-4608];
	ld.global.u32 	%r421, [%rd35+-3072];
	ld.global.u32 	%r422, [%rd35+-1536];
	ld.global.u32 	%r423, [%rd35];
	ld.global.u32 	%r424, [%rd35+1536];
	ld.global.u32 	%r425, [%rd35+3072];
	ld.global.u32 	%r426, [%rd35+4608];
	ld.global.u32 	%r427, [%rd35+6144];
	ld.global.u32 	%r428, [%rd35+7680];
	bar.sync 	0;
	setp.gt.s32 	%p3, %r418, -1;
	selp.b32 	%r429, -2147483648, -1, %p3;
	xor.b32  	%r430, %r429, %r418;
	setp.eq.s32 	%p4, %r430, 2147483647;
	selp.b32 	%r383, -2147483648, %r430, %p4;
	// begin inline asm
	shr.b32 %r382, %r383, %r373;
	// end inline asm
	mov.b32 	%r386, 0;
	// begin inline asm
	bmsk.clamp.b32 %r385, %r386, %r2015;
	// end inline asm
	and.b32  	%r431, %r385, %r382;
	and.b32  	%r432, %r431, 3;
	shr.u32 	%r433, %r431, 2;
	mad.lo.s32 	%r434, %r433, 1536, %r5;
	add.s32 	%r435, %r434, %r432;
	ld.shared.u8 	%rs23, [%r435];
	add.s16 	%rs24, %rs23, 1;
	st.shared.u8 	[%r435], %rs24;
	setp.gt.s32 	%p5, %r419, -1;
	selp.b32 	%r436, -2147483648, -1, %p5;
	xor.b32  	%r437, %r436, %r419;
	setp.eq.s32 	%p6, %r437, 2147483647;
	selp.b32 	%r389, -2147483648, %r437, %p6;
	// begin inline asm
	shr.b32 %r388, %r389, %r373;
	// end inline asm
	and.b32  	%r438, %r385, %r388;
	and.b32  	%r439, %r438, 3;
	shr.u32 	%r440, %r438, 2;
	mad.lo.s32 	%r441, %r440, 1536, %r5;
	add.s32 	%r442, %r441, %r439;
	ld.shared.u8 	%rs25, [%r442];
	add.s16 	%rs26, %rs25, 1;
	st.shared.u8 	[%r442], %rs26;
	setp.gt.s32 	%p7, %r420, -1;
	selp.b32 	%r443, -2147483648, -1, %p7;
	xor.b32  	%r444, %r443, %r420;
	setp.eq.s32 	%p8, %r444, 2147483647;
	selp.b32 	%r392, -2147483648, %r444, %p8;
	// begin inline asm
	shr.b32 %r391, %r392, %r373;
	// end inline asm
	and.b32  	%r445, %r385, %r391;
	and.b32  	%r446, %r445, 3;
	shr.u32 	%r447, %r445, 2;
	mad.lo.s32 	%r448, %r447, 1536, %r5;
	add.s32 	%r449, %r448, %r446;
	ld.shared.u8 	%rs27, [%r449];
	add.s16 	%rs28, %rs27, 1;
	st.shared.u8 	[%r449], %rs28;
	setp.gt.s32 	%p9, %r421, -1;
	selp.b32 	%r450, -2147483648, -1, %p9;
	xor.b32  	%r451, %r450, %r421;
	setp.eq.s32 	%p10, %r451, 2147483647;
	selp.b32 	%r395, -2147483648, %r451, %p10;
	// begin inline asm
	shr.b32 %r394, %r395, %r373;
	// end inline asm
	and.b32  	%r452, %r385, %r394;
	and.b32  	%r453, %r452, 3;
	shr.u32 	%r454, %r452, 2;
	mad.lo.s32 	%r455, %r454, 1536, %r5;
	add.s32 	%r456, %r455, %r453;
	ld.shared.u8 	%rs29, [%r456];
	add.s16 	%rs30, %rs29, 1;
	st.shared.u8 	[%r456], %rs30;
	setp.gt.s32 	%p11, %r422, -1;
	selp.b32 	%r457, -2147483648, -1, %p11;
	xor.b32  	%r458, %r457, %r422;
	setp.eq.s32 	%p12, %r458, 2147483647;
	selp.b32 	%r398, -2147483648, %r458, %p12;
	// begin inline asm
	shr.b32 %r397, %r398, %r373;
	// end inline asm
	and.b32  	%r459, %r385, %r397;
	and.b32  	%r460, %r459, 3;
	shr.u32 	%r461, %r459, 2;
	mad.lo.s32 	%r462, %r461, 1536, %r5;
	add.s32 	%r463, %r462, %r460;
	ld.shared.u8 	%rs31, [%r463];
	add.s16 	%rs32, %rs31, 1;
	st.shared.u8 	[%r463], %rs32;
	setp.gt.s32 	%p13, %r423, -1;
	selp.b32 	%r464, -2147483648, -1, %p13;
	xor.b32  	%r465, %r464, %r423;
	setp.eq.s32 	%p14, %r465, 2147483647;
	selp.b32 	%r401, -2147483648, %r465, %p14;
	// begin inline asm
	shr.b32 %r400, %r401, %r373;
	// end inline asm
	and.b32  	%r466, %r385, %r400;
	and.b32  	%r467, %r466, 3;
	shr.u32 	%r468, %r466, 2;
	mad.lo.s32 	%r469, %r468, 1536, %r5;
	add.s32 	%r470, %r469, %r467;
	ld.shared.u8 	%rs33, [%r470];
	add.s16 	%rs34, %rs33, 1;
	st.shared.u8 	[%r470], %rs34;
	setp.gt.s32 	%p15, %r424, -1;
	selp.b32 	%r471, -2147483648, -1, %p15;
	xor.b32  	%r472, %r471, %r424;
	setp.eq.s32 	%p16, %r472, 2147483647;
	selp.b32 	%r404, -2147483648, %r472, %p16;
	// begin inline asm
	shr.b32 %r403, %r404, %r373;
	// end inline asm
	and.b32  	%r473, %r385, %r403;
	and.b32  	%r474, %r473, 3;
	shr.u32 	%r475, %r473, 2;
	mad.lo.s32 	%r476, %r475, 1536, %r5;
	add.s32 	%r477, %r476, %r474;
	ld.shared.u8 	%rs35, [%r477];
	add.s16 	%rs36, %rs35, 1;
	st.shared.u8 	[%r477], %rs36;
	setp.gt.s32 	%p17, %r425, -1;
	selp.b32 	%r478, -2147483648, -1, %p17;
	xor.b32  	%r479, %r478, %r425;
	setp.eq.s32 	%p18, %r479, 2147483647;
	selp.b32 	%r407, -2147483648, %r479, %p18;
	// begin inline asm
	shr.b32 %r406, %r407, %r373;
	// end inline asm
	and.b32  	%r480, %r385, %r406;
	and.b32  	%r481, %r480, 3;
	shr.u32 	%r482, %r480, 2;
	mad.lo.s32 	%r483, %r482, 1536, %r5;
	add.s32 	%r484, %r483, %r481;
	ld.shared.u8 	%rs37, [%r484];
	add.s16 	%rs38, %rs37, 1;
	st.shared.u8 	[%r484], %rs38;
	setp.gt.s32 	%p19, %r426, -1;
	selp.b32 	%r485, -2147483648, -1, %p19;
	xor.b32  	%r486, %r485, %r426;
	setp.eq.s32 	%p20, %r486, 2147483647;
	selp.b32 	%r410, -2147483648, %r486, %p20;
	// begin inline asm
	shr.b32 %r409, %r410, %r373;
	// end inline asm
	and.b32  	%r487, %r385, %r409;
	and.b32  	%r488, %r487, 3;
	shr.u32 	%r489, %r487, 2;
	mad.lo.s32 	%r490, %r489, 1536, %r5;
	add.s32 	%r491, %r490, %r488;
	ld.shared.u8 	%rs39, [%r491];
	add.s16 	%rs40, %rs39, 1;
	st.shared.u8 	[%r491], %rs40;
	setp.gt.s32 	%p21, %r427, -1;
	selp.b32 	%r492, -2147483648, -1, %p21;
	xor.b32  	%r493, %r492, %r427;
	setp.eq.s32 	%p22, %r493, 2147483647;
	selp.b32 	%r413, -2147483648, %r493, %p22;
	// begin inline asm
	shr.b32 %r412, %r413, %r373;
	// end inline asm
	and.b32  	%r494, %r385, %r412;
	and.b32  	%r495, %r494, 3;
	shr.u32 	%r496, %r494, 2;
	mad.lo.s32 	%r497, %r496, 1536, %r5;
	add.s32 	%r498, %r497, %r495;
	ld.shared.u8 	%rs41, [%r498];
	add.s16 	%rs42, %rs41, 1;
	st.shared.u8 	[%r498], %rs42;
	setp.gt.s32 	%p23, %r428, -1;
	selp.b32 	%r499, -2147483648, -1, %p23;
	xor.b32  	%r500, %r499, %r428;
	setp.eq.s32 	%p24, %r500, 2147483647;
	selp.b32 	%r416, -2147483648, %r500, %p24;
	// begin inline asm
	shr.b32 %r415, %r416, %r373;
	// end inline asm
	and.b32  	%r501, %r385, %r415;
	and.b32  	%r502, %r501, 3;
	shr.u32 	%r503, %r501, 2;
	mad.lo.s32 	%r504, %r503, 1536, %r5;
	add.s32 	%r505, %r504, %r502;
	ld.shared.u8 	%rs43, [%r505];
	add.s16 	%rs44, %rs43, 1;
	st.shared.u8 	[%r505], %rs44;
	add.s32 	%r2024, %r2024, 4224;
	add.s32 	%r2031, %r2031, -4224;
	add.s32 	%r2030, %r2030, -4224;
	setp.ne.s32 	%p25, %r2031, -97152;
	@%p25 bra 	$L__BB3_4;
	setp.gt.u32 	%p26, %r4, 255;
	bar.sync 	0;
	// begin inline asm
	mov.u32 %r506, %laneid;
	// end inline asm
	@%p26 bra 	$L__BB3_7;
	shl.b32 	%r507, %r506, 2;
	add.s32 	%r508, %r6, %r507;
	ld.shared.u32 	%r509, [%r508];
	bfe.u32 	%r510, %r509, 0, 8;
	add.s32 	%r511, %r2023, %r510;
	bfe.u32 	%r512, %r509, 8, 8;
	add.s32 	%r513, %r2022, %r512;
	bfe.u32 	%r514, %r509, 16, 8;
	add.s32 	%r515, %r2021, %r514;
	bfe.u32 	%r516, %r509, 24, 8;
	add.s32 	%r517, %r2020, %r516;
	ld.shared.u32 	%r518, [%r508+128];
	bfe.u32 	%r519, %r518, 0, 8;
	add.s32 	%r520, %r511, %r519;
	bfe.u32 	%r521, %r518, 8, 8;
	add.s32 	%r522, %r513, %r521;
	bfe.u32 	%r523, %r518, 16, 8;
	add.s32 	%r524, %r515, %r523;
	bfe.u32 	%r525, %r518, 24, 8;
	add.s32 	%r526, %r517, %r525;
	ld.shared.u32 	%r527, [%r508+256];
	bfe.u32 	%r528, %r527, 0, 8;
	add.s32 	%r529, %r520, %r528;
	bfe.u32 	%r530, %r527, 8, 8;
	add.s32 	%r531, %r522, %r530;
	bfe.u32 	%r532, %r527, 16, 8;
	add.s32 	%r533, %r524, %r532;
	bfe.u32 	%r534, %r527, 24, 8;
	add.s32 	%r535, %r526, %r534;
	ld.shared.u32 	%r536, [%r508+384];
	bfe.u32 	%r537, %r536, 0, 8;
	add.s32 	%r538, %r529, %r537;
	bfe.u32 	%r539, %r536, 8, 8;
	add.s32 	%r540, %r531, %r539;
	bfe.u32 	%r541, %r536, 16, 8;
	add.s32 	%r542, %r533, %r541;
	bfe.u32 	%r543, %r536, 24, 8;
	add.s32 	%r544, %r535, %r543;
	ld.shared.u32 	%r545, [%r508+512];
	bfe.u32 	%r546, %r545, 0, 8;
	add.s32 	%r547, %r538, %r546;
	bfe.u32 	%r548, %r545, 8, 8;
	add.s32 	%r549, %r540, %r548;
	bfe.u32 	%r550, %r545, 16, 8;
	add.s32 	%r551, %r542, %r550;
	bfe.u32 	%r552, %r545, 24, 8;
	add.s32 	%r553, %r544, %r552;
	ld.shared.u32 	%r554, [%r508+640];
	bfe.u32 	%r555, %r554, 0, 8;
	add.s32 	%r556, %r547, %r555;
	bfe.u32 	%r557, %r554, 8, 8;
	add.s32 	%r558, %r549, %r557;
	bfe.u32 	%r559, %r554, 16, 8;
	add.s32 	%r560, %r551, %r559;
	bfe.u32 	%r561, %r554, 24, 8;
	add.s32 	%r562, %r553, %r561;
	ld.shared.u32 	%r563, [%r508+768];
	bfe.u32 	%r564, %r563, 0, 8;
	add.s32 	%r565, %r556, %r564;
	bfe.u32 	%r566, %r563, 8, 8;
	add.s32 	%r567, %r558, %r566;
	bfe.u32 	%r568, %r563, 16, 8;
	add.s32 	%r569, %r560, %r568;
	bfe.u32 	%r570, %r563, 24, 8;
	add.s32 	%r571, %r562, %r570;
	ld.shared.u32 	%r572, [%r508+896];
	bfe.u32 	%r573, %r572, 0, 8;
	add.s32 	%r574, %r565, %r573;
	bfe.u32 	%r575, %r572, 8, 8;
	add.s32 	%r576, %r567, %r575;
	bfe.u32 	%r577, %r572, 16, 8;
	add.s32 	%r578, %r569, %r577;
	bfe.u32 	%r579, %r572, 24, 8;
	add.s32 	%r580, %r571, %r579;
	ld.shared.u32 	%r581, [%r508+1024];
	bfe.u32 	%r582, %r581, 0, 8;
	add.s32 	%r583, %r574, %r582;
	bfe.u32 	%r584, %r581, 8, 8;
	add.s32 	%r585, %r576, %r584;
	bfe.u32 	%r586, %r581, 16, 8;
	add.s32 	%r587, %r578, %r586;
	bfe.u32 	%r588, %r581, 24, 8;
	add.s32 	%r589, %r580, %r588;
	ld.shared.u32 	%r590, [%r508+1152];
	bfe.u32 	%r591, %r590, 0, 8;
	add.s32 	%r592, %r583, %r591;
	bfe.u32 	%r593, %r590, 8, 8;
	add.s32 	%r594, %r585, %r593;
	bfe.u32 	%r595, %r590, 16, 8;
	add.s32 	%r596, %r587, %r595;
	bfe.u32 	%r597, %r590, 24, 8;
	add.s32 	%r598, %r589, %r597;
	ld.shared.u32 	%r599, [%r508+1280];
	bfe.u32 	%r600, %r599, 0, 8;
	add.s32 	%r601, %r592, %r600;
	bfe.u32 	%r602, %r599, 8, 8;
	add.s32 	%r603, %r594, %r602;
	bfe.u32 	%r604, %r599, 16, 8;
	add.s32 	%r605, %r596, %r604;
	bfe.u32 	%r606, %r599, 24, 8;
	add.s32 	%r607, %r598, %r606;
	ld.shared.u32 	%r608, [%r508+1408];
	bfe.u32 	%r609, %r608, 0, 8;
	add.s32 	%r2023, %r601, %r609;
	bfe.u32 	%r610, %r608, 8, 8;
	add.s32 	%r2022, %r603, %r610;
	bfe.u32 	%r611, %r608, 16, 8;
	add.s32 	%r2021, %r605, %r611;
	bfe.u32 	%r612, %r608, 24, 8;
	add.s32 	%r2020, %r607, %r612;
$L__BB3_7:
	bar.sync 	0;
	mov.b32 	%r613, 0;
	st.shared.u32 	[%r5], %r613;
	st.shared.u32 	[%r5+1536], %r613;
	st.shared.u32 	[%r5+3072], %r613;
	st.shared.u32 	[%r5+4608], %r613;
	st.shared.u32 	[%r5+6144], %r613;
	st.shared.u32 	[%r5+7680], %r613;
	st.shared.u32 	[%r5+9216], %r613;
	st.shared.u32 	[%r5+10752], %r613;
	setp.gt.s32 	%p27, %r2030, 97151;
	@%p27 bra 	$L__BB3_3;
$L__BB3_8:
	sub.s32 	%r2040, %r2, %r2024;
	setp.lt.s32 	%p28, %r2040, 4224;
	@%p28 bra 	$L__BB3_11;
	add.s64 	%rd7, %rd1, 7680;
$L__BB3_10:
	ld.param.u32 	%r2016, [_ZN3cub18CUB_300001_SM_10006detail10radix_sort30DeviceSegmentedRadixSortKernelINS1_5radix10policy_hubIfiiE10Policy1000ELb1ELNS0_9SortOrderE1EfiPiS9_iNS1_21identity_decomposer_tEEEvPKT2_PSB_PKT3_PSF_T4_T5_iiiT7__param_8];
	cvt.s64.s32 	%rd36, %r2024;
	add.s64 	%rd37, %rd5, %rd36;
	shl.b64 	%rd38, %rd37, 2;
	add.s64 	%rd39, %rd7, %rd38;
	ld.global.u32 	%r650, [%rd39+-7680];
	ld.global.u32 	%r651, [%rd39+-6144];
	ld.global.u32 	%r652, [%rd39+-4608];
	ld.global.u32 	%r653, [%rd39+-3072];
	ld.global.u32 	%r654, [%rd39+-1536];
	ld.global.u32 	%r655, [%rd39];
	ld.global.u32 	%r656, [%rd39+1536];
	ld.global.u32 	%r657, [%rd39+3072];
	ld.global.u32 	%r658, [%rd39+4608];
	ld.global.u32 	%r659, [%rd39+6144];
	ld.global.u32 	%r660, [%rd39+7680];
	bar.sync 	0;
	setp.gt.s32 	%p29, %r650, -1;
	selp.b32 	%r661, -2147483648, -1, %p29;
	xor.b32  	%r662, %r661, %r650;
	setp.eq.s32 	%p30, %r662, 2147483647;
	selp.b32 	%r615, -2147483648, %r662, %p30;
	// begin inline asm
	shr.b32 %r614, %r615, %r373;
	// end inline asm
	mov.b32 	%r618, 0;
	// begin inline asm
	bmsk.clamp.b32 %r617, %r618, %r2016;
	// end inline asm
	and.b32  	%r663, %r617, %r614;
	and.b32  	%r664, %r663, 3;
	shr.u32 	%r665, %r663, 2;
	mad.lo.s32 	%r666, %r665, 1536, %r5;
	add.s32 	%r667, %r666, %r664;
	ld.shared.u8 	%rs45, [%r667];
	add.s16 	%rs46, %rs45, 1;
	st.shared.u8 	[%r667], %rs46;
	setp.gt.s32 	%p31, %r651, -1;
	selp.b32 	%r668, -2147483648, -1, %p31;
	xor.b32  	%r669, %r668, %r651;
	setp.eq.s32 	%p32, %r669, 2147483647;
	selp.b32 	%r621, -2147483648, %r669, %p32;
	// begin inline asm
	shr.b32 %r620, %r621, %r373;
	// end inline asm
	and.b32  	%r670, %r617, %r620;
	and.b32  	%r671, %r670, 3;
	shr.u32 	%r672, %r670, 2;
	mad.lo.s32 	%r673, %r672, 1536, %r5;
	add.s32 	%r674, %r673, %r671;
	ld.shared.u8 	%rs47, [%r674];
	add.s16 	%rs48, %rs47, 1;
	st.shared.u8 	[%r674], %rs48;
	setp.gt.s32 	%p33, %r652, -1;
	selp.b32 	%r675, -2147483648, -1, %p33;
	xor.b32  	%r676, %r675, %r652;
	setp.eq.s32 	%p34, %r676, 2147483647;
	selp.b32 	%r624, -2147483648, %r676, %p34;
	// begin inline asm
	shr.b32 %r623, %r624, %r373;
	// end inline asm
	and.b32  	%r677, %r617, %r623;
	and.b32  	%r678, %r677, 3;
	shr.u32 	%r679, %r677, 2;
	mad.lo.s32 	%r680, %r679, 1536, %r5;
	add.s32 	%r681, %r680, %r678;
	ld.shared.u8 	%rs49, [%r681];
	add.s16 	%rs50, %rs49, 1;
	st.shared.u8 	[%r681], %rs50;
	setp.gt.s32 	%p35, %r653, -1;
	selp.b32 	%r682, -2147483648, -1, %p35;
	xor.b32  	%r683, %r682, %r653;
	setp.eq.s32 	%p36, %r683, 2147483647;
	selp.b32 	%r627, -2147483648, %r683, %p36;
	// begin inline asm
	shr.b32 %r626, %r627, %r373;
	// end inline asm
	and.b32  	%r684, %r617, %r626;
	and.b32  	%r685, %r684, 3;
	shr.u32 	%r686, %r684, 2;
	mad.lo.s32 	%r687, %r686, 1536, %r5;
	add.s32 	%r688, %r687, %r685;
	ld.shared.u8 	%rs51, [%r688];
	add.s16 	%rs52, %rs51, 1;
	st.shared.u8 	[%r688], %rs52;
	setp.gt.s32 	%p37, %r654, -1;
	selp.b32 	%r689, -2147483648, -1, %p37;
	xor.b32  	%r690, %r689, %r654;
	setp.eq.s32 	%p38, %r690, 2147483647;
	selp.b32 	%r630, -2147483648, %r690, %p38;
	// begin inline asm
	shr.b32 %r629, %r630, %r373;
	// end inline asm
	and.b32  	%r691, %r617, %r629;
	and.b32  	%r692, %r691, 3;
	shr.u32 	%r693, %r691, 2;
	mad.lo.s32 	%r694, %r693, 1536, %r5;
	add.s32 	%r695, %r694, %r692;
	ld.shared.u8 	%rs53, [%r695];
	add.s16 	%rs54, %rs53, 1;
	st.shared.u8 	[%r695], %rs54;
	setp.gt.s32 	%p39, %r655, -1;
	selp.b32 	%r696, -2147483648, -1, %p39;
	xor.b32  	%r697, %r696, %r655;
	setp.eq.s32 	%p40, %r697, 2147483647;
	selp.b32 	%r633, -2147483648, %r697, %p40;
	// begin inline asm
	shr.b32 %r632, %r633, %r373;
	// end inline asm
	and.b32  	%r698, %r617, %r632;
	and.b32  	%r699, %r698, 3;
	shr.u32 	%r700, %r698, 2;
	mad.lo.s32 	%r701, %r700, 1536, %r5;
	add.s32 	%r702, %r701, %r699;
	ld.shared.u8 	%rs55, [%r702];
	add.s16 	%rs56, %rs55, 1;
	st.shared.u8 	[%r702], %rs56;
	setp.gt.s32 	%p41, %r656, -1;
	selp.b32 	%r703, -2147483648, -1, %p41;
	xor.b32  	%r704, %r703, %r656;
	setp.eq.s32 	%p42, %r704, 2147483647;
	selp.b32 	%r636, -2147483648, %r704, %p42;
	// begin inline asm
	shr.b32 %r635, %r636, %r373;
	// end inline asm
	and.b32  	%r705, %r617, %r635;
	and.b32  	%r706, %r705, 3;
	shr.u32 	%r707, %r705, 2;
	mad.lo.s32 	%r708, %r707, 1536, %r5;
	add.s32 	%r709, %r708, %r706;
	ld.shared.u8 	%rs57, [%r709];
	add.s16 	%rs58, %rs57, 1;
	st.shared.u8 	[%r709], %rs58;
	setp.gt.s32 	%p43, %r657, -1;
	selp.b32 	%r710, -2147483648, -1, %p43;
	xor.b32  	%r711, %r710, %r657;
	setp.eq.s32 	%p44, %r711, 2147483647;
	selp.b32 	%r639, -2147483648, %r711, %p44;
	// begin inline asm
	shr.b32 %r638, %r639, %r373;
	// end inline asm
	and.b32  	%r712, %r617, %r638;
	and.b32  	%r713, %r712, 3;
	shr.u32 	%r714, %r712, 2;
	mad.lo.s32 	%r715, %r714, 1536, %r5;
	add.s32 	%r716, %r715, %r713;
	ld.shared.u8 	%rs59, [%r716];
	add.s16 	%rs60, %rs59, 1;
	st.shared.u8 	[%r716], %rs60;
	setp.gt.s32 	%p45, %r658, -1;
	selp.b32 	%r717, -2147483648, -1, %p45;
	xor.b32  	%r718, %r717, %r658;
	setp.eq.s32 	%p46, %r718, 2147483647;
	selp.b32 	%r642, -2147483648, %r718, %p46;
	// begin inline asm
	shr.b32 %r641, %r642, %r373;
	// end inline asm
	and.b32  	%r719, %r617, %r641;
	and.b32  	%r720, %r719, 3;
	shr.u32 	%r721, %r719, 2;
	mad.lo.s32 	%r722, %r721, 1536, %r5;
	add.s32 	%r723, %r722, %r720;
	ld.shared.u8 	%rs61, [%r723];
	add.s16 	%rs62, %rs61, 1;
	st.shared.u8 	[%r723], %rs62;
	setp.gt.s32 	%p47, %r659, -1;
	selp.b32 	%r724, -2147483648, -1, %p47;
	xor.b32  	%r725, %r724, %r659;
	setp.eq.s32 	%p48, %r725, 2147483647;
	selp.b32 	%r645, -2147483648, %r725, %p48;
	// begin inline asm
	shr.b32 %r644, %r645, %r373;
	// end inline asm
	and.b32  	%r726, %r617, %r644;
	and.b32  	%r727, %r726, 3;
	shr.u32 	%r728, %r726, 2;
	mad.lo.s32 	%r729, %r728, 1536, %r5;
	add.s32 	%r730, %r729, %r727;
	ld.shared.u8 	%rs63, [%r730];
	add.s16 	%rs64, %rs63, 1;
	st.shared.u8 	[%r730], %rs64;
	setp.gt.s32 	%p49, %r660, -1;
	selp.b32 	%r731, -2147483648, -1, %p49;
	xor.b32  	%r732, %r731, %r660;
	setp.eq.s32 	%p50, %r732, 2147483647;
	selp.b32 	%r648, -2147483648, %r732, %p50;
	// begin inline asm
	shr.b32 %r647, %r648, %r373;
	// end inline asm
	and.b32  	%r733, %r617, %r647;
	and.b32  	%r734, %r733, 3;
	shr.u32 	%r735, %r733, 2;
	mad.lo.s32 	%r736, %r735, 1536, %r5;
	add.s32 	%r737, %r736, %r734;
	ld.shared.u8 	%rs65, [%r737];
	add.s16 	%rs66, %rs65, 1;
	st.shared.u8 	[%r737], %rs66;
	add.s32 	%r2024, %r2024, 4224;
	add.s32 	%r2040, %r2040, -4224;
	setp.gt.s32 	%p51, %r2040, 4223;
	@%p51 bra 	$L__BB3_10;
$L__BB3_11:
	setp.ge.s32 	%p52, %r4, %r2040;
	@%p52 bra 	$L__BB3_18;
	ld.param.u32 	%r2017, [_ZN3cub18CUB_300001_SM_10006detail10radix_sort30DeviceSegmentedRadixSortKernelINS1_5radix10policy_hubIfiiE10Policy1000ELb1ELNS0_9SortOrderE1EfiPiS9_iNS1_21identity_decomposer_tEEEvPKT2_PSB_PKT3_PSF_T4_T5_iiiT7__param_8];
	mov.b32 	%r739, 0;
	// begin inline asm
	bmsk.clamp.b32 %r738, %r739, %r2017;
	// end inline asm
	not.b32 	%r741, %r4;
	add.s32 	%r41, %r2040, %r741;
	mul.hi.u32 	%r742, %r41, -1431655765;
	shr.u32 	%r743, %r742, 8;
	add.s32 	%r42, %r743, 1;
	and.b32  	%r744, %r743, 3;
	setp.eq.s32 	%p53, %r744, 3;
	mov.u32 	%r2045, %r4;
	@%p53 bra 	$L__BB3_15;
	and.b32  	%r745, %r42, 3;
	add.s32 	%r2042, %r4, %r2024;
	neg.s32 	%r2041, %r745;
	mad.lo.s32 	%r2045, %r745, 384, %r4;
$L__BB3_14:
	.pragma "nounroll";
	mul.wide.s32 	%rd40, %r2042, 4;
	add.s64 	%rd41, %rd1, %rd40;
	ld.global.u32 	%r749, [%rd41];
	setp.gt.s32 	%p54, %r749, -1;
	selp.b32 	%r750, -2147483648, -1, %p54;
	xor.b32  	%r751, %r750, %r749;
	setp.eq.s32 	%p55, %r751, 2147483647;
	selp.b32 	%r747, -2147483648, %r751, %p55;
	// begin inline asm
	shr.b32 %r746, %r747, %r373;
	// end inline asm
	and.b32  	%r752, %r738, %r746;
	and.b32  	%r753, %r752, 3;
	shr.u32 	%r754, %r752, 2;
	mad.lo.s32 	%r755, %r754, 1536, %r5;
	add.s32 	%r756, %r755, %r753;
	ld.shared.u8 	%rs67, [%r756];
	add.s16 	%rs68, %rs67, 1;
	st.shared.u8 	[%r756], %rs68;
	add.s32 	%r2042, %r2042, 384;
	add.s32 	%r2041, %r2041, 1;
	setp.ne.s32 	%p56, %r2041, 0;
	@%p56 bra 	$L__BB3_14;
$L__BB3_15:
	setp.lt.u32 	%p57, %r41, 1152;
	@%p57 bra 	$L__BB3_18;
	add.s64 	%rd8, %rd1, 3072;
	add.s32 	%r2044, %r2045, %r2024;
$L__BB3_17:
	mul.wide.s32 	%rd42, %r2044, 4;
	add.s64 	%rd43, %rd8, %rd42;
	ld.global.u32 	%r769, [%rd43+-3072];
	setp.gt.s32 	%p58, %r769, -1;
	selp.b32 	%r770, -2147483648, -1, %p58;
	xor.b32  	%r771, %r770, %r769;
	setp.eq.s32 	%p59, %r771, 2147483647;
	selp.b32 	%r758, -2147483648, %r771, %p59;
	// begin inline asm
	shr.b32 %r757, %r758, %r373;
	// end inline asm
	and.b32  	%r772, %r738, %r757;
	and.b32  	%r773, %r772, 3;
	shr.u32 	%r774, %r772, 2;
	mad.lo.s32 	%r775, %r774, 1536, %r5;
	add.s32 	%r776, %r775, %r773;
	ld.shared.u8 	%rs69, [%r776];
	add.s16 	%rs70, %rs69, 1;
	st.shared.u8 	[%r776], %rs70;
	ld.global.u32 	%r777, [%rd43+-1536];
	setp.gt.s32 	%p60, %r777, -1;
	selp.b32 	%r778, -2147483648, -1, %p60;
	xor.b32  	%r779, %r778, %r777;
	setp.eq.s32 	%p61, %r779, 2147483647;
	selp.b32 	%r761, -2147483648, %r779, %p61;
	// begin inline asm
	shr.b32 %r760, %r761, %r373;
	// end inline asm
	and.b32  	%r780, %r738, %r760;
	and.b32  	%r781, %r780, 3;
	shr.u32 	%r782, %r780, 2;
	mad.lo.s32 	%r783, %r782, 1536, %r5;
	add.s32 	%r784, %r783, %r781;
	ld.shared.u8 	%rs71, [%r784];
	add.s16 	%rs72, %rs71, 1;
	st.shared.u8 	[%r784], %rs72;
	ld.global.u32 	%r785, [%rd43];
	setp.gt.s32 	%p62, %r785, -1;
	selp.b32 	%r786, -2147483648, -1, %p62;
	xor.b32  	%r787, %r786, %r785;
	setp.eq.s32 	%p63, %r787, 2147483647;
	selp.b32 	%r764, -2147483648, %r787, %p63;
	// begin inline asm
	shr.b32 %r763, %r764, %r373;
	// end inline asm
	and.b32  	%r788, %r738, %r763;
	and.b32  	%r789, %r788, 3;
	shr.u32 	%r790, %r788, 2;
	mad.lo.s32 	%r791, %r790, 1536, %r5;
	add.s32 	%r792, %r791, %r789;
	ld.shared.u8 	%rs73, [%r792];
	add.s16 	%rs74, %rs73, 1;
	st.shared.u8 	[%r792], %rs74;
	ld.global.u32 	%r793, [%rd43+1536];
	setp.gt.s32 	%p64, %r793, -1;
	selp.b32 	%r794, -2147483648, -1, %p64;
	xor.b32  	%r795, %r794, %r793;
	setp.eq.s32 	%p65, %r795, 2147483647;
	selp.b32 	%r767, -2147483648, %r795, %p65;
	// begin inline asm
	shr.b32 %r766, %r767, %r373;
	// end inline asm
	and.b32  	%r796, %r738, %r766;
	and.b32  	%r797, %r796, 3;
	shr.u32 	%r798, %r796, 2;
	mad.lo.s32 	%r799, %r798, 1536, %r5;
	add.s32 	%r800, %r799, %r797;
	ld.shared.u8 	%rs75, [%r800];
	add.s16 	%rs76, %rs75, 1;
	st.shared.u8 	[%r800], %rs76;
	add.s32 	%r2045, %r2045, 1536;
	add.s32 	%r2044, %r2044, 1536;
	setp.lt.s32 	%p66, %r2045, %r2040;
	@%p66 bra 	$L__BB3_17;
$L__BB3_18:
	bar.sync 	0;
	// begin inline asm
	mov.u32 %r801, %laneid;
	// end inline asm
	setp.gt.u32 	%p67, %r4, 255;
	@%p67 bra 	$L__BB3_20;
	shl.b32 	%r802, %r801, 2;
	add.s32 	%r803, %r6, %r802;
	ld.shared.u32 	%r804, [%r803];
	bfe.u32 	%r805, %r804, 0, 8;
	add.s32 	%r806, %r2023, %r805;
	bfe.u32 	%r807, %r804, 8, 8;
	add.s32 	%r808, %r2022, %r807;
	bfe.u32 	%r809, %r804, 16, 8;
	add.s32 	%r810, %r2021, %r809;
	bfe.u32 	%r811, %r804, 24, 8;
	add.s32 	%r812, %r2020, %r811;
	ld.shared.u32 	%r813, [%r803+128];
	bfe.u32 	%r814, %r813, 0, 8;
	add.s32 	%r815, %r806, %r814;
	bfe.u32 	%r816, %r813, 8, 8;
	add.s32 	%r817, %r808, %r816;
	bfe.u32 	%r818, %r813, 16, 8;
	add.s32 	%r819, %r810, %r818;
	bfe.u32 	%r820, %r813, 24, 8;
	add.s32 	%r821, %r812, %r820;
	ld.shared.u32 	%r822, [%r803+256];
	bfe.u32 	%r823, %r822, 0, 8;
	add.s32 	%r824, %r815, %r823;
	bfe.u32 	%r825, %r822, 8, 8;
	add.s32 	%r826, %r817, %r825;
	bfe.u32 	%r827, %r822, 16, 8;
	add.s32 	%r828, %r819, %r827;
	bfe.u32 	%r829, %r822, 24, 8;
	add.s32 	%r830, %r821, %r829;
	ld.shared.u32 	%r831, [%r803+384];
	bfe.u32 	%r832, %r831, 0, 8;
	add.s32 	%r833, %r824, %r832;
	bfe.u32 	%r834, %r831, 8, 8;
	add.s32 	%r835, %r826, %r834;
	bfe.u32 	%r836, %r831, 16, 8;
	add.s32 	%r837, %r828, %r836;
	bfe.u32 	%r838, %r831, 24, 8;
	add.s32 	%r839, %r830, %r838;
	ld.shared.u32 	%r840, [%r803+512];
	bfe.u32 	%r841, %r840, 0, 8;
	add.s32 	%r842, %r833, %r841;
	bfe.u32 	%r843, %r840, 8, 8;
	add.s32 	%r844, %r835, %r843;
	bfe.u32 	%r845, %r840, 16, 8;
	add.s32 	%r846, %r837, %r845;
	bfe.u32 	%r847, %r840, 24, 8;
	add.s32 	%r848, %r839, %r847;
	ld.shared.u32 	%r849, [%r803+640];
	bfe.u32 	%r850, %r849, 0, 8;
	add.s32 	%r851, %r842, %r850;
	bfe.u32 	%r852, %r849, 8, 8;
	add.s32 	%r853, %r844, %r852;
	bfe.u32 	%r854, %r849, 16, 8;
	add.s32 	%r855, %r846, %r854;
	bfe.u32 	%r856, %r849, 24, 8;
	add.s32 	%r857, %r848, %r856;
	ld.shared.u32 	%r858, [%r803+768];
	bfe.u32 	%r859, %r858, 0, 8;
	add.s32 	%r860, %r851, %r859;
	bfe.u32 	%r861, %r858, 8, 8;
	add.s32 	%r862, %r853, %r861;
	bfe.u32 	%r863, %r858, 16, 8;
	add.s32 	%r864, %r855, %r863;
	bfe.u32 	%r865, %r858, 24, 8;
	add.s32 	%r866, %r857, %r865;
	ld.shared.u32 	%r867, [%r803+896];
	bfe.u32 	%r868, %r867, 0, 8;
	add.s32 	%r869, %r860, %r868;
	bfe.u32 	%r870, %r867, 8, 8;
	add.s32 	%r871, %r862, %r870;
	bfe.u32 	%r872, %r867, 16, 8;
	add.s32 	%r873, %r864, %r872;
	bfe.u32 	%r874, %r867, 24, 8;
	add.s32 	%r875, %r866, %r874;
	ld.shared.u32 	%r876, [%r803+1024];
	bfe.u32 	%r877, %r876, 0, 8;
	add.s32 	%r878, %r869, %r877;
	bfe.u32 	%r879, %r876, 8, 8;
	add.s32 	%r880, %r871, %r879;
	bfe.u32 	%r881, %r876, 16, 8;
	add.s32 	%r882, %r873, %r881;
	bfe.u32 	%r883, %r876, 24, 8;
	add.s32 	%r884, %r875, %r883;
	ld.shared.u32 	%r885, [%r803+1152];
	bfe.u32 	%r886, %r885, 0, 8;
	add.s32 	%r887, %r878, %r886;
	bfe.u32 	%r888, %r885, 8, 8;
	add.s32 	%r889, %r880, %r888;
	bfe.u32 	%r890, %r885, 16, 8;
	add.s32 	%r891, %r882, %r890;
	bfe.u32 	%r892, %r885, 24, 8;
	add.s32 	%r893, %r884, %r892;
	ld.shared.u32 	%r894, [%r803+1280];
	bfe.u32 	%r895, %r894, 0, 8;
	add.s32 	%r896, %r887, %r895;
	bfe.u32 	%r897, %r894, 8, 8;
	add.s32 	%r898, %r889, %r897;
	bfe.u32 	%r899, %r894, 16, 8;
	add.s32 	%r900, %r891, %r899;
	bfe.u32 	%r901, %r894, 24, 8;
	add.s32 	%r902, %r893, %r901;
	ld.shared.u32 	%r903, [%r803+1408];
	bfe.u32 	%r904, %r903, 0, 8;
	add.s32 	%r2023, %r896, %r904;
	bfe.u32 	%r905, %r903, 8, 8;
	add.s32 	%r2022, %r898, %r905;
	bfe.u32 	%r906, %r903, 16, 8;
	add.s32 	%r2021, %r900, %r906;
	bfe.u32 	%r907, %r903, 24, 8;
	add.s32 	%r2020, %r902, %r907;
$L__BB3_20:
	setp.gt.u32 	%p68, %r4, 255;
	bar.sync 	0;
	@%p68 bra 	$L__BB3_22;
	shl.b32 	%r908, %r801, 7;
	add.s32 	%r910, %r378, %r908;
	shr.u32 	%r911, %r4, 1;
	and.b32  	%r912, %r911, 112;
	add.s32 	%r913, %r910, %r912;
	st.shared.v4.u32 	[%r913], {%r2023, %r2022, %r2021, %r2020};
$L__BB3_22:
	bar.sync 	0;
	setp.gt.u32 	%p69, %r4, 31;
	@%p69 bra 	$L__BB3_24;
	ld.shared.u32 	%r915, [%r5];
	ld.shared.u32 	%r916, [%r5+128];
	add.s32 	%r917, %r916, %r915;
	ld.shared.u32 	%r918, [%r5+256];
	add.s32 	%r919, %r918, %r917;
	ld.shared.u32 	%r920, [%r5+384];
	add.s32 	%r921, %r920, %r919;
	ld.shared.u32 	%r922, [%r5+512];
	add.s32 	%r923, %r922, %r921;
	ld.shared.u32 	%r924, [%r5+640];
	add.s32 	%r925, %r924, %r923;
	ld.shared.u32 	%r926, [%r5+768];
	add.s32 	%r927, %r926, %r925;
	ld.shared.u32 	%r928, [%r5+896];
	add.s32 	%r929, %r928, %r927;
	ld.shared.u32 	%r930, [%r5+1024];
	add.s32 	%r931, %r930, %r929;
	ld.shared.u32 	%r932, [%r5+1152];
	add.s32 	%r933, %r932, %r931;
	ld.shared.u32 	%r934, [%r5+1280];
	add.s32 	%r935, %r934, %r933;
	ld.shared.u32 	%r936, [%r5+1408];
	add.s32 	%r937, %r936, %r935;
	ld.shared.u32 	%r938, [%r5+1536];
	add.s32 	%r939, %r938, %r937;
	ld.shared.u32 	%r940, [%r5+1664];
	add.s32 	%r941, %r940, %r939;
	ld.shared.u32 	%r942, [%r5+1792];
	add.s32 	%r943, %r942, %r941;
	ld.shared.u32 	%r944, [%r5+1920];
	add.s32 	%r945, %r944, %r943;
	ld.shared.u32 	%r946, [%r5+2048];
	add.s32 	%r947, %r946, %r945;
	ld.shared.u32 	%r948, [%r5+2176];
	add.s32 	%r949, %r948, %r947;
	ld.shared.u32 	%r950, [%r5+2304];
	add.s32 	%r951, %r950, %r949;
	ld.shared.u32 	%r952, [%r5+2432];
	add.s32 	%r953, %r952, %r951;
	ld.shared.u32 	%r954, [%r5+2560];
	add.s32 	%r955, %r954, %r953;
	ld.shared.u32 	%r956, [%r5+2688];
	add.s32 	%r957, %r956, %r955;
	ld.shared.u32 	%r958, [%r5+2816];
	add.s32 	%r959, %r958, %r957;
	ld.shared.u32 	%r960, [%r5+2944];
	add.s32 	%r961, %r960, %r959;
	ld.shared.u32 	%r962, [%r5+3072];
	add.s32 	%r963, %r962, %r961;
	ld.shared.u32 	%r964, [%r5+3200];
	add.s32 	%r965, %r964, %r963;
	ld.shared.u32 	%r966, [%r5+3328];
	add.s32 	%r967, %r966, %r965;
	ld.shared.u32 	%r968, [%r5+3456];
	add.s32 	%r969, %r968, %r967;
	ld.shared.u32 	%r970, [%r5+3584];
	add.s32 	%r971, %r970, %r969;
	ld.shared.u32 	%r972, [%r5+3712];
	add.s32 	%r973, %r972, %r971;
	ld.shared.u32 	%r974, [%r5+3840];
	add.s32 	%r975, %r974, %r973;
	ld.shared.u32 	%r976, [%r5+3968];
	add.s32 	%r2051, %r976, %r975;
$L__BB3_24:
	setp.gt.u32 	%p70, %r4, 31;
	bar.sync 	0;
	@%p70 bra 	$L__BB3_26;
	st.volatile.shared.u32 	[%r5], %r2051;
$L__BB3_26:
	setp.gt.u32 	%p71, %r4, 31;
	bar.sync 	0;
	sub.s32 	%r67, %r378, %r377;
	@%p71 bra 	$L__BB3_28;
	ld.volatile.shared.u32 	%r2051, [%r67+124];
$L__BB3_28:
	mul.hi.u32 	%r979, %r4, 357913942;
	add.s32 	%r980, %r979, %r4;
	shl.b32 	%r981, %r980, 2;
	add.s32 	%r983, %r378, %r981;
	add.s32 	%r70, %r983, 272;
	st.shared.u32 	[%r983+272], %r2051;
	bar.sync 	0;
	setp.gt.u32 	%p72, %r4, 31;
	@%p72 bra 	$L__BB3_30;
	mad.lo.s32 	%r1015, %r4, 52, %r378;
	ld.shared.u32 	%r1016, [%r1015+272];
	ld.shared.u32 	%r1017, [%r1015+276];
	ld.shared.u32 	%r1018, [%r1015+280];
	ld.shared.u32 	%r1019, [%r1015+284];
	ld.shared.u32 	%r1020, [%r1015+288];
	ld.shared.u32 	%r1021, [%r1015+292];
	ld.shared.u32 	%r1022, [%r1015+296];
	ld.shared.u32 	%r1023, [%r1015+300];
	ld.shared.u32 	%r1024, [%r1015+304];
	ld.shared.u32 	%r1025, [%r1015+308];
	ld.shared.u32 	%r1026, [%r1015+312];
	ld.shared.u32 	%r1027, [%r1015+316];
	add.s32 	%r1028, %r1017, %r1016;
	add.s32 	%r1029, %r1028, %r1018;
	add.s32 	%r1030, %r1029, %r1019;
	add.s32 	%r1031, %r1030, %r1020;
	add.s32 	%r1032, %r1031, %r1021;
	add.s32 	%r1033, %r1032, %r1022;
	add.s32 	%r1034, %r1033, %r1023;
	add.s32 	%r1035, %r1034, %r1024;
	add.s32 	%r1036, %r1035, %r1025;
	add.s32 	%r1037, %r1036, %r1026;
	add.s32 	%r988, %r1037, %r1027;
	mov.b32 	%r986, 1;
	mov.b32 	%r1011, 0;
	mov.b32 	%r1013, -1;
	// begin inline asm
	{  .reg .s32 r0;  .reg .pred p;  shfl.sync.up.b32 r0|p, %r988, %r986, %r1011, %r1013;  @p add.s32 r0, r0, %r988;  mov.s32 %r984, r0;}
	// end inline asm
	mov.b32 	%r992, 2;
	// begin inline asm
	{  .reg .s32 r0;  .reg .pred p;  shfl.sync.up.b32 r0|p, %r984, %r992, %r1011, %r1013;  @p add.s32 r0, r0, %r984;  mov.s32 %r990, r0;}
	// end inline asm
	mov.b32 	%r998, 4;
	// begin inline asm
	{  .reg .s32 r0;  .reg .pred p;  shfl.sync.up.b32 r0|p, %r990, %r998, %r1011, %r1013;  @p add.s32 r0, r0, %r990;  mov.s32 %r996, r0;}
	// end inline asm
	mov.b32 	%r1004, 8;
	// begin inline asm
	{  .reg .s32 r0;  .reg .pred p;  shfl.sync.up.b32 r0|p, %r996, %r1004, %r1011, %r1013;  @p add.s32 r0, r0, %r996;  mov.s32 %r1002, r0;}
	// end inline asm
	mov.b32 	%r1010, 16;
	// begin inline asm
	{  .reg .s32 r0;  .reg .pred p;  shfl.sync.up.b32 r0|p, %r1002, %r1010, %r1011, %r1013;  @p add.s32 r0, r0, %r1002;  mov.s32 %r1008, r0;}
	// end inline asm
	sub.s32 	%r1038, %r1008, %r988;
	ld.shared.u32 	%r1039, [%r1015+272];
	ld.shared.u32 	%r1040, [%r1015+276];
	ld.shared.u32 	%r1041, [%r1015+280];
	ld.shared.u32 	%r1042, [%r1015+284];
	ld.shared.u32 	%r1043, [%r1015+288];
	ld.shared.u32 	%r1044, [%r1015+292];
	ld.shared.u32 	%r1045, [%r1015+296];
	ld.shared.u32 	%r1046, [%r1015+300];
	ld.shared.u32 	%r1047, [%r1015+304];
	ld.shared.u32 	%r1048, [%r1015+308];
	ld.shared.u32 	%r1049, [%r1015+312];
	add.s32 	%r1050, %r1039, %r1038;
	add.s32 	%r1051, %r1040, %r1050;
	add.s32 	%r1052, %r1041, %r1051;
	add.s32 	%r1053, %r1042, %r1052;
	add.s32 	%r1054, %r1043, %r1053;
	add.s32 	%r1055, %r1044, %r1054;
	add.s32 	%r1056, %r1045, %r1055;
	add.s32 	%r1057, %r1046, %r1056;
	add.s32 	%r1058, %r1047, %r1057;
	add.s32 	%r1059, %r1048, %r1058;
	add.s32 	%r1060, %r1049, %r1059;
	st.shared.u32 	[%r1015+272], %r1038;
	st.shared.u32 	[%r1015+276], %r1050;
	st.shared.u32 	[%r1015+280], %r1051;
	st.shared.u32 	[%r1015+284], %r1052;
	st.shared.u32 	[%r1015+288], %r1053;
	st.shared.u32 	[%r1015+292], %r1054;
	st.shared.u32 	[%r1015+296], %r1055;
	st.shared.u32 	[%r1015+300], %r1056;
	st.shared.u32 	[%r1015+304], %r1057;
	st.shared.u32 	[%r1015+308], %r1058;
	st.shared.u32 	[%r1015+312], %r1059;
	st.shared.u32 	[%r1015+316], %r1060;
$L__BB3_30:
	setp.gt.u32 	%p73, %r4, 31;
	bar.sync 	0;
	ld.shared.u32 	%r1061, [%r70];
	add.s32 	%r2093, %r1061, %r2095;
	@%p73 bra 	$L__BB3_32;
	st.volatile.shared.u32 	[%r5+128], %r2093;
$L__BB3_32:
	setp.gt.u32 	%p74, %r4, 31;
	bar.sync 	0;
	@%p74 bra 	$L__BB3_34;
	ld.volatile.shared.u32 	%r2093, [%r67+252];
$L__BB3_34:
	setp.gt.u32 	%p75, %r4, 31;
	bar.sync 	0;
	setp.eq.s32 	%p76, %r2093, 0;
	setp.eq.s32 	%p77, %r2093, %r2096;
	or.pred  	%p78, %p76, %p77;
	or.pred  	%p79, %p75, %p78;
	selp.u32 	%r1062, 1, 0, %p79;
	{ 
	.reg .pred 	%p1; 
	.reg .pred 	%p2; 
	setp.ne.u32 	%p1, %r1062, 0; 
	bar.red.and.pred 	%p2, 0, %p1; 
	selp.u32 	%r1063, 1, 0, %p2; 
	}
	setp.ne.s32 	%p80, %r1063, 0;
	@%p80 bra 	$L__BB3_149;
	setp.lt.s32 	%p131, %r2096, 4224;
	@%p131 bra 	$L__BB3_50;
	mad.lo.s32 	%r1186, %r4, 40, %r5;
	shl.b32 	%r1275, %r4, 6;
	add.s32 	%r1276, %r5, %r1275;
$L__BB3_37:
	.pragma "nounroll";
	ld.param.u32 	%r2018, [_ZN3cub18CUB_300001_SM_10006detail10radix_sort30DeviceSegmentedRadixSortKernelINS1_5radix10policy_hubIfiiE10Policy1000ELb1ELNS0_9SortOrderE1EfiPiS9_iNS1_21identity_decomposer_tEEEvPKT2_PSB_PKT3_PSF_T4_T5_iiiT7__param_8];
	ld.param.u64 	%rd159, [_ZN3cub18CUB_300001_SM_10006detail10radix_sort30DeviceSegmentedRadixSortKernelINS1_5radix10policy_hubIfiiE10Policy1000ELb1ELNS0_9SortOrderE1EfiPiS9_iNS1_21identity_decomposer_tEEEvPKT2_PSB_PKT3_PSF_T4_T5_iiiT7__param_0];
	setp.ne.s32 	%p132, %r801, 31;
	cvt.s64.s32 	%rd60, %r2095;
	add.s64 	%rd62, %rd5, %rd60;
	shl.b64 	%rd63, %rd62, 2;
	cvta.to.global.u64 	%rd64, %rd159;
	add.s64 	%rd65, %rd64, %rd63;
	ld.global.u32 	%r1175, [%rd65];
	ld.global.u32 	%r1176, [%rd65+1536];
	ld.global.u32 	%r1177, [%rd65+3072];
	ld.global.u32 	%r1178, [%rd65+4608];
	ld.global.u32 	%r1179, [%rd65+6144];
	ld.global.u32 	%r1180, [%rd65+7680];
	ld.global.u32 	%r1181, [%rd65+9216];
	ld.global.u32 	%r1182, [%rd65+10752];
	ld.global.u32 	%r1183, [%rd65+12288];
	ld.global.u32 	%r1184, [%rd65+13824];
	ld.global.u32 	%r1185, [%rd65+15360];
	st.shared.u32 	[%r5], %r1175;
	st.shared.u32 	[%r5+1536], %r1176;
	st.shared.u32 	[%r5+3072], %r1177;
	st.shared.u32 	[%r5+4608], %r1178;
	st.shared.u32 	[%r5+6144], %r1179;
	st.shared.u32 	[%r5+7680], %r1180;
	st.shared.u32 	[%r5+9216], %r1181;
	st.shared.u32 	[%r5+10752], %r1182;
	st.shared.u32 	[%r5+12288], %r1183;
	st.shared.u32 	[%r5+13824], %r1184;
	st.shared.u32 	[%r5+15360], %r1185;
	bar.sync 	0;
	ld.shared.u32 	%r1187, [%r1186];
	ld.shared.u32 	%r1188, [%r1186+4];
	ld.shared.u32 	%r1189, [%r1186+8];
	ld.shared.u32 	%r1190, [%r1186+12];
	ld.shared.u32 	%r1191, [%r1186+16];
	ld.shared.u32 	%r1192, [%r1186+20];
	ld.shared.u32 	%r1193, [%r1186+24];
	ld.shared.u32 	%r1194, [%r1186+28];
	ld.shared.u32 	%r1195, [%r1186+32];
	ld.shared.u32 	%r1196, [%r1186+36];
	ld.shared.u32 	%r1197, [%r1186+40];
	bar.sync 	0;
	setp.gt.s32 	%p133, %r1187, -1;
	selp.b32 	%r1198, -2147483648, -1, %p133;
	xor.b32  	%r156, %r1198, %r1187;
	setp.gt.s32 	%p134, %r1188, -1;
	selp.b32 	%r1199, -2147483648, -1, %p134;
	xor.b32  	%r157, %r1199, %r1188;
	setp.gt.s32 	%p135, %r1189, -1;
	selp.b32 	%r1200, -2147483648, -1, %p135;
	xor.b32  	%r158, %r1200, %r1189;
	setp.gt.s32 	%p136, %r1190, -1;
	selp.b32 	%r1201, -2147483648, -1, %p136;
	xor.b32  	%r159, %r1201, %r1190;
	setp.gt.s32 	%p137, %r1191, -1;
	selp.b32 	%r1202, -2147483648, -1, %p137;
	xor.b32  	%r160, %r1202, %r1191;
	setp.gt.s32 	%p138, %r1192, -1;
	selp.b32 	%r1203, -2147483648, -1, %p138;
	xor.b32  	%r161, %r1203, %r1192;
	setp.gt.s32 	%p139, %r1193, -1;
	selp.b32 	%r1204, -2147483648, -1, %p139;
	xor.b32  	%r162, %r1204, %r1193;
	setp.gt.s32 	%p140, %r1194, -1;
	selp.b32 	%r1205, -2147483648, -1, %p140;
	xor.b32  	%r163, %r1205, %r1194;
	setp.gt.s32 	%p141, %r1195, -1;
	selp.b32 	%r1206, -2147483648, -1, %p141;
	xor.b32  	%r164, %r1206, %r1195;
	setp.gt.s32 	%p142, %r1196, -1;
	selp.b32 	%r1207, -2147483648, -1, %p142;
	xor.b32  	%r165, %r1207, %r1196;
	setp.gt.s32 	%p143, %r1197, -1;
	selp.b32 	%r1208, -2147483648, -1, %p143;
	xor.b32  	%r166, %r1208, %r1197;
	mov.b32 	%r1172, 0;
	st.shared.u32 	[%r5], %r1172;
	st.shared.u32 	[%r5+1536], %r1172;
	st.shared.u32 	[%r5+3072], %r1172;
	st.shared.u32 	[%r5+4608], %r1172;
	st.shared.u32 	[%r5+6144], %r1172;
	st.shared.u32 	[%r5+7680], %r1172;
	st.shared.u32 	[%r5+9216], %r1172;
	st.shared.u32 	[%r5+10752], %r1172;
	st.shared.u32 	[%r5+12288], %r1172;
	st.shared.u32 	[%r5+13824], %r1172;
	st.shared.u32 	[%r5+15360], %r1172;
	st.shared.u32 	[%r5+16896], %r1172;
	st.shared.u32 	[%r5+18432], %r1172;
	st.shared.u32 	[%r5+19968], %r1172;
	st.shared.u32 	[%r5+21504], %r1172;
	st.shared.u32 	[%r5+23040], %r1172;
	st.shared.u32 	[%r5+24576], %r1172;
	// begin inline asm
	bmsk.clamp.b32 %r1109, %r1172, %r2018;
	// end inline asm
	setp.eq.s32 	%p144, %r156, 2147483647;
	selp.b32 	%r1113, -2147483648, %r156, %p144;
	// begin inline asm
	shr.b32 %r1112, %r1113, %r373;
	// end inline asm
	and.b32  	%r1209, %r1109, %r1112;
	not.b32 	%r1210, %r1209;
	and.b32  	%r1211, %r1210, 15;
	mad.lo.s32 	%r1212, %r1211, 1536, %r5;
	shr.u32 	%r1213, %r1209, 3;
	and.b32  	%r1214, %r1213, 536870910;
	sub.s32 	%r168, %r1212, %r1214;
	ld.shared.u16 	%rs1, [%r168+2];
	add.s16 	%rs77, %rs1, 1;
	st.shared.u16 	[%r168+2], %rs77;
	setp.eq.s32 	%p145, %r157, 2147483647;
	selp.b32 	%r1116, -2147483648, %r157, %p145;
	// begin inline asm
	shr.b32 %r1115, %r1116, %r373;
	// end inline asm
	and.b32  	%r1215, %r1109, %r1115;
	not.b32 	%r1216, %r1215;
	and.b32  	%r1217, %r1216, 15;
	mad.lo.s32 	%r1218, %r1217, 1536, %r5;
	shr.u32 	%r1219, %r1215, 3;
	and.b32  	%r1220, %r1219, 536870910;
	sub.s32 	%r169, %r1218, %r1220;
	ld.shared.u16 	%rs2, [%r169+2];
	add.s16 	%rs78, %rs2, 1;
	st.shared.u16 	[%r169+2], %rs78;
	setp.eq.s32 	%p146, %r158, 2147483647;
	selp.b32 	%r1119, -2147483648, %r158, %p146;
	// begin inline asm
	shr.b32 %r1118, %r1119, %r373;
	// end inline asm
	and.b32  	%r1221, %r1109, %r1118;
	not.b32 	%r1222, %r1221;
	and.b32  	%r1223, %r1222, 15;
	mad.lo.s32 	%r1224, %r1223, 1536, %r5;
	shr.u32 	%r1225, %r1221, 3;
	and.b32  	%r1226, %r1225, 536870910;
	sub.s32 	%r170, %r1224, %r1226;
	ld.shared.u16 	%rs3, [%r170+2];
	add.s16 	%rs79, %rs3, 1;
	st.shared.u16 	[%r170+2], %rs79;
	setp.eq.s32 	%p147, %r159, 2147483647;
	selp.b32 	%r1122, -2147483648, %r159, %p147;
	// begin inline asm
	shr.b32 %r1121, %r1122, %r373;
	// end inline asm
	and.b32  	%r1227, %r1109, %r1121;
	not.b32 	%r1228, %r1227;
	and.b32  	%r1229, %r1228, 15;
	mad.lo.s32 	%r1230, %r1229, 1536, %r5;
	shr.u32 	%r1231, %r1227, 3;
	and.b32  	%r1232, %r1231, 536870910;
	sub.s32 	%r171, %r1230, %r1232;
	ld.shared.u16 	%rs4, [%r171+2];
	add.s16 	%rs80, %rs4, 1;
	st.shared.u16 	[%r171+2], %rs80;
	setp.eq.s32 	%p148, %r160, 2147483647;
	selp.b32 	%r1125, -2147483648, %r160, %p148;
	// begin inline asm
	shr.b32 %r1124, %r1125, %r373;
	// end inline asm
	and.b32  	%r1233, %r1109, %r1124;
	not.b32 	%r1234, %r1233;
	and.b32  	%r1235, %r1234, 15;
	mad.lo.s32 	%r1236, %r1235, 1536, %r5;
	shr.u32 	%r1237, %r1233, 3;
	and.b32  	%r1238, %r1237, 536870910;
	sub.s32 	%r172, %r1236, %r1238;
	ld.shared.u16 	%rs5, [%r172+2];
	add.s16 	%rs81, %rs5, 1;
	st.shared.u16 	[%r172+2], %rs81;
	setp.eq.s32 	%p149, %r161, 2147483647;
	selp.b32 	%r1128, -2147483648, %r161, %p149;
	// begin inline asm
	shr.b32 %r1127, %r1128, %r373;
	// end inline asm
	and.b32  	%r1239, %r1109, %r1127;
	not.b32 	%r1240, %r1239;
	and.b32  	%r1241, %r1240, 15;
	mad.lo.s32 	%r1242, %r1241, 1536, %r5;
	shr.u32 	%r1243, %r1239, 3;
	and.b32  	%r1244, %r1243, 536870910;
	sub.s32 	%r173, %r1242, %r1244;
	ld.shared.u16 	%rs6, [%r173+2];
	add.s16 	%rs82, %rs6, 1;
	st.shared.u16 	[%r173+2], %rs82;
	setp.eq.s32 	%p150, %r162, 2147483647;
	selp.b32 	%r1131, -2147483648, %r162, %p150;
	// begin inline asm
	shr.b32 %r1130, %r1131, %r373;
	// end inline asm
	and.b32  	%r1245, %r1109, %r1130;
	not.b32 	%r1246, %r1245;
	and.b32  	%r1247, %r1246, 15;
	mad.lo.s32 	%r1248, %r1247, 1536, %r5;
	shr.u32 	%r1249, %r1245, 3;
	and.b32  	%r1250, %r1249, 536870910;
	sub.s32 	%r174, %r1248, %r1250;
	ld.shared.u16 	%rs7, [%r174+2];
	add.s16 	%rs83, %rs7, 1;
	st.shared.u16 	[%r174+2], %rs83;
	setp.eq.s32 	%p151, %r163, 2147483647;
	selp.b32 	%r1134, -2147483648, %r163, %p151;
	// begin inline asm
	shr.b32 %r1133, %r1134, %r373;
	// end inline asm
	and.b32  	%r1251, %r1109, %r1133;
	not.b32 	%r1252, %r1251;
	and.b32  	%r1253, %r1252, 15;
	mad.lo.s32 	%r1254, %r1253, 1536, %r5;
	shr.u32 	%r1255, %r1251, 3;
	and.b32  	%r1256, %r1255, 536870910;
	sub.s32 	%r175, %r1254, %r1256;
	ld.shared.u16 	%rs8, [%r175+2];
	add.s16 	%rs84, %rs8, 1;
	st.shared.u16 	[%r175+2], %rs84;
	setp.eq.s32 	%p152, %r164, 2147483647;
	selp.b32 	%r1137, -2147483648, %r164, %p152;
	// begin inline asm
	shr.b32 %r1136, %r1137, %r373;
	// end inline asm
	and.b32  	%r1257, %r1109, %r1136;
	not.b32 	%r1258, %r1257;
	and.b32  	%r1259, %r1258, 15;
	mad.lo.s32 	%r1260, %r1259, 1536, %r5;
	shr.u32 	%r1261, %r1257, 3;
	and.b32  	%r1262, %r1261, 536870910;
	sub.s32 	%r176, %r1260, %r1262;
	ld.shared.u16 	%rs9, [%r176+2];
	add.s16 	%rs85, %rs9, 1;
	st.shared.u16 	[%r176+2], %rs85;
	setp.eq.s32 	%p153, %r165, 2147483647;
	selp.b32 	%r1140, -2147483648, %r165, %p153;
	// begin inline asm
	shr.b32 %r1139, %r1140, %r373;
	// end inline asm
	and.b32  	%r1263, %r1109, %r1139;
	not.b32 	%r1264, %r1263;
	and.b32  	%r1265, %r1264, 15;
	mad.lo.s32 	%r1266, %r1265, 1536, %r5;
	shr.u32 	%r1267, %r1263, 3;
	and.b32  	%r1268, %r1267, 536870910;
	sub.s32 	%r177, %r1266, %r1268;
	ld.shared.u16 	%rs10, [%r177+2];
	add.s16 	%rs86, %rs10, 1;
	st.shared.u16 	[%r177+2], %rs86;
	setp.eq.s32 	%p154, %r166, 2147483647;
	selp.b32 	%r1143, -2147483648, %r166, %p154;
	// begin inline asm
	shr.b32 %r1142, %r1143, %r373;
	// end inline asm
	and.b32  	%r1269, %r1109, %r1142;
	not.b32 	%r1270, %r1269;
	and.b32  	%r1271, %r1270, 15;
	mad.lo.s32 	%r1272, %r1271, 1536, %r5;
	shr.u32 	%r1273, %r1269, 3;
	and.b32  	%r1274, %r1273, 536870910;
	sub.s32 	%r178, %r1272, %r1274;
	ld.shared.u16 	%rs11, [%r178+2];
	add.s16 	%rs87, %rs11, 1;
	st.shared.u16 	[%r178+2], %rs87;
	bar.sync 	0;
	ld.shared.u32 	%r179, [%r1276];
	ld.shared.u32 	%r1277, [%r1276+4];
	ld.shared.u32 	%r1278, [%r1276+8];
	ld.shared.u32 	%r1279, [%r1276+12];
	ld.shared.u32 	%r1280, [%r1276+16];
	ld.shared.u32 	%r1281, [%r1276+20];
	ld.shared.u32 	%r1282, [%r1276+24];
	ld.shared.u32 	%r1283, [%r1276+28];
	ld.shared.u32 	%r1284, [%r1276+32];
	ld.shared.u32 	%r1285, [%r1276+36];
	ld.shared.u32 	%r1286, [%r1276+40];
	ld.shared.u32 	%r1287, [%r1276+44];
	ld.shared.u32 	%r1288, [%r1276+48];
	ld.shared.u32 	%r1289, [%r1276+52];
	ld.shared.u32 	%r1290, [%r1276+56];
	ld.shared.u32 	%r1291, [%r1276+60];
	ld.shared.u32 	%r1292, [%r1276+64];
	add.s32 	%r180, %r1277, %r179;
	add.s32 	%r181, %r1278, %r180;
	add.s32 	%r182, %r1279, %r181;
	add.s32 	%r183, %r1280, %r182;
	add.s32 	%r184, %r1281, %r183;
	add.s32 	%r185, %r1282, %r184;
	add.s32 	%r186, %r1283, %r185;
	add.s32 	%r187, %r1284, %r186;
	add.s32 	%r188, %r1285, %r187;
	add.s32 	%r189, %r1286, %r188;
	add.s32 	%r190, %r1287, %r189;
	add.s32 	%r191, %r1288, %r190;
	add.s32 	%r192, %r1289, %r191;
	add.s32 	%r193, %r1290, %r192;
	add.s32 	%r194, %r1291, %r193;
	add.s32 	%r1149, %r1292, %r194;
	mov.b32 	%r1147, 1;
	mov.b32 	%r1174, -1;
	// begin inline asm
	{  .reg .u32 r0;  .reg .pred p;  shfl.sync.up.b32 r0|p, %r1149, %r1147, %r1172, %r1174;  @p add.u32 r0, r0, %r1149;  mov.u32 %r1145, r0;}
	// end inline asm
	mov.b32 	%r1153, 2;
	// begin inline asm
	{  .reg .u32 r0;  .reg .pred p;  shfl.sync.up.b32 r0|p, %r1145, %r1153, %r1172, %r1174;  @p add.u32 r0, r0, %r1145;  mov.u32 %r1151, r0;}
	// end inline asm
	mov.b32 	%r1159, 4;
	// begin inline asm
	{  .reg .u32 r0;  .reg .pred p;  shfl.sync.up.b32 r0|p, %r1151, %r1159, %r1172, %r1174;  @p add.u32 r0, r0, %r1151;  mov.u32 %r1157, r0;}
	// end inline asm
	mov.b32 	%r1165, 8;
	// begin inline asm
	{  .reg .u32 r0;  .reg .pred p;  shfl.sync.up.b32 r0|p, %r1157, %r1165, %r1172, %r1174;  @p add.u32 r0, r0, %r1157;  mov.u32 %r1163, r0;}
	// end inline asm
	mov.b32 	%r1171, 16;
	// begin inline asm
	{  .reg .u32 r0;  .reg .pred p;  shfl.sync.up.b32 r0|p, %r1163, %r1171, %r1172, %r1174;  @p add.u32 r0, r0, %r1163;  mov.u32 %r1169, r0;}
	// end inline asm
	@%p132 bra 	$L__BB3_39;
	shr.u32 	%r1293, %r4, 3;
	and.b32  	%r1294, %r1293, 124;
	mov.u32 	%r1295, _ZZN3cub18CUB_300001_SM_10006detail10radix_sort30DeviceSegmentedRadixSortKernelINS1_5radix10policy_hubIfiiE10Policy1000ELb1ELNS0_9SortOrderE1EfiPiS9_iNS1_21identity_decomposer_tEEEvPKT2_PSB_PKT3_PSF_T4_T5_iiiT7_E12temp_storage;
	add.s32 	%r1296, %r1295, %r1294;
	st.shared.u32 	[%r1296+26112], %r1169;
$L__BB3_39:
	sub.s32 	%r1297, %r1169, %r1149;
	setp.ne.s32 	%p155, %r801, 0;
	shr.u32 	%r1298, %r4, 5;
	setp.eq.s32 	%p156, %r1298, 11;
	setp.eq.s32 	%p157, %r1298, 10;
	setp.eq.s32 	%p158, %r1298, 9;
	setp.eq.s32 	%p159, %r1298, 8;
	setp.eq.s32 	%p160, %r1298, 7;
	setp.eq.s32 	%p161, %r1298, 6;
	setp.eq.s32 	%p162, %r1298, 5;
	setp.eq.s32 	%p163, %r1298, 4;
	setp.eq.s32 	%p164, %r1298, 3;
	setp.eq.s32 	%p165, %r1298, 2;
	setp.eq.s32 	%p166, %r1298, 1;
	setp.gt.u32 	%p167, %r4, 31;
	bar.sync 	0;
	ld.shared.v4.u32 	{%r1299, %r1300, %r1301, %r1302}, [_ZZN3cub18CUB_300001_SM_10006detail10radix_sort30DeviceSegmentedRadixSortKernelINS1_5radix10policy_hubIfiiE10Policy1000ELb1ELNS0_9SortOrderE1EfiPiS9_iNS1_21identity_decomposer_tEEEvPKT2_PSB_PKT3_PSF_T4_T5_iiiT7_E12temp_storage+26112];
	selp.b32 	%r1303, %r1299, %r2085, %p166;
	add.s32 	%r1304, %r1300, %r1299;
	selp.b32 	%r1305, %r1304, %r1303, %p165;
	add.s32 	%r1306, %r1304, %r1301;
	selp.b32 	%r1307, %r1306, %r1305, %p164;
	add.s32 	%r1308, %r1306, %r1302;
	selp.b32 	%r1309, %r1308, %r1307, %p163;
	ld.shared.v4.u32 	{%r1310, %r1311, %r1312, %r1313}, [_ZZN3cub18CUB_300001_SM_10006detail10radix_sort30DeviceSegmentedRadixSortKernelINS1_5radix10policy_hubIfiiE10Policy1000ELb1ELNS0_9SortOrderE1EfiPiS9_iNS1_21identity_decomposer_tEEEvPKT2_PSB_PKT3_PSF_T4_T5_iiiT7_E12temp_storage+26128];
	add.s32 	%r1314, %r1308, %r1310;
	selp.b32 	%r1315, %r1314, %r1309, %p162;
	add.s32 	%r1316, %r1314, %r1311;
	selp.b32 	%r1317, %r1316, %r1315, %p161;
	add.s32 	%r1318, %r1316, %r1312;
	selp.b32 	%r1319, %r1318, %r1317, %p160;
	add.s32 	%r1320, %r1318, %r1313;
	selp.b32 	%r1321, %r1320, %r1319, %p159;
	ld.shared.v4.u32 	{%r1322, %r1323, %r1324, %r1325}, [_ZZN3cub18CUB_300001_SM_10006detail10radix_sort30DeviceSegmentedRadixSortKernelINS1_5radix10policy_hubIfiiE10Policy1000ELb1ELNS0_9SortOrderE1EfiPiS9_iNS1_21identity_decomposer_tEEEvPKT2_PSB_PKT3_PSF_T4_T5_iiiT7_E12temp_storage+26144];
	add.s32 	%r1326, %r1320, %r1322;
	selp.b32 	%r1327, %r1326, %r1321, %p158;
	add.s32 	%r1328, %r1326, %r1323;
	selp.b32 	%r1329, %r1328, %r1327, %p157;
	add.s32 	%r1330, %r1328, %r1324;
	selp.b32 	%r2085, %r1330, %r1329, %p156;
	add.s32 	%r198, %r1330, %r1325;
	selp.b32 	%r1331, %r1297, 0, %p155;
	add.s32 	%r1332, %r2085, %r1331;
	selp.b32 	%r2089, %r1332, %r1297, %p167;
	or.pred  	%p168, %p167, %p155;
	@%p168 bra 	$L__BB3_41;
	shl.b32 	%r2089, %r198, 16;
	st.shared.u32 	[_ZZN3cub18CUB_300001_SM_10006detail10radix_sort30DeviceSegmentedRadixSortKernelINS1_5radix10policy_hubIfiiE10Policy1000ELb1ELNS0_9SortOrderE1EfiPiS9_iNS1_21identity_decomposer_tEEEvPKT2_PSB_PKT3_PSF_T4_T5_iiiT7_E12temp_storage+26172], %r2089;
$L__BB3_41:
	setp.eq.s32 	%p169, %r4, 0;
	bar.sync 	0;
	ld.shared.u32 	%r1333, [_ZZN3cub18CUB_300001_SM_10006detail10radix_sort30DeviceSegmentedRadixSortKernelINS1_5radix10policy_hubIfiiE10Policy1000ELb1ELNS0_9SortOrderE1EfiPiS9_iNS1_21identity_decomposer_tEEEvPKT2_PSB_PKT3_PSF_T4_T5_iiiT7_E12temp_storage+26172];
	selp.b32 	%r1334, 0, %r1333, %p169;
	add.s32 	%r1335, %r2089, %r1334;
	add.s32 	%r1336, %r179, %r1335;
	add.s32 	%r1337, %r180, %r1335;
	add.s32 	%r1338, %r181, %r1335;
	add.s32 	%r1339, %r182, %r1335;
	add.s32 	%r1340, %r183, %r1335;
	add.s32 	%r1341, %r184, %r1335;
	add.s32 	%r1342, %r185, %r1335;
	add.s32 	%r1343, %r186, %r1335;
	add.s32 	%r1344, %r187, %r1335;
	add.s32 	%r1345, %r188, %r1335;
	add.s32 	%r1346, %r189, %r1335;
	add.s32 	%r1347, %r190, %r1335;
	add.s32 	%r1348, %r191, %r1335;
	add.s32 	%r1349, %r192, %r1335;
	add.s32 	%r1350, %r193, %r1335;
	add.s32 	%r1351, %r194, %r1335;
	shl.b32 	%r1352, %r4, 6;
	add.s32 	%r1353, %r5, %r1352;
	st.shared.u32 	[%r1353], %r1335;
	st.shared.u32 	[%r1353+4], %r1336;
	st.shared.u32 	[%r1353+8], %r1337;
	st.shared.u32 	[%r1353+12], %r1338;
	st.shared.u32 	[%r1353+16], %r1339;
	st.shared.u32 	[%r1353+20], %r1340;
	st.shared.u32 	[%r1353+24], %r1341;
	st.shared.u32 	[%r1353+28], %r1342;
	st.shared.u32 	[%r1353+32], %r1343;
	st.shared.u32 	[%r1353+36], %r1344;
	st.shared.u32 	[%r1353+40], %r1345;
	st.shared.u32 	[%r1353+44], %r1346;
	st.shared.u32 	[%r1353+48], %r1347;
	st.shared.u32 	[%r1353+52], %r1348;
	st.shared.u32 	[%r1353+56], %r1349;
	st.shared.u32 	[%r1353+60], %r1350;
	st.shared.u32 	[%r1353+64], %r1351;
	bar.sync 	0;
	cvt.u32.u16 	%r1354, %rs1;
	ld.shared.u16 	%r1355, [%r168+2];
	add.s32 	%r202, %r1355, %r1354;
	cvt.u32.u16 	%r1356, %rs2;
	ld.shared.u16 	%r1357, [%r169+2];
	add.s32 	%r203, %r1357, %r1356;
	cvt.u32.u16 	%r1358, %rs3;
	ld.shared.u16 	%r1359, [%r170+2];
	add.s32 	%r204, %r1359, %r1358;
	cvt.u32.u16 	%r1360, %rs4;
	ld.shared.u16 	%r1361, [%r171+2];
	add.s32 	%r205, %r1361, %r1360;
	cvt.u32.u16 	%r1362, %rs5;
	ld.shared.u16 	%r1363, [%r172+2];
	add.s32 	%r206, %r1363, %r1362;
	cvt.u32.u16 	%r1364, %rs6;
	ld.shared.u16 	%r1365, [%r173+2];
	add.s32 	%r207, %r1365, %r1364;
	cvt.u32.u16 	%r1366, %rs7;
	ld.shared.u16 	%r1367, [%r174+2];
	add.s32 	%r208, %r1367, %r1366;
	cvt.u32.u16 	%r1368, %rs8;
	ld.shared.u16 	%r1369, [%r175+2];
	add.s32 	%r209, %r1369, %r1368;
	cvt.u32.u16 	%r1370, %rs9;
	ld.shared.u16 	%r1371, [%r176+2];
	add.s32 	%r210, %r1371, %r1370;
	cvt.u32.u16 	%r1372, %rs10;
	ld.shared.u16 	%r1373, [%r177+2];
	add.s32 	%r211, %r1373, %r1372;
	cvt.u32.u16 	%r1374, %rs11;
	ld.shared.u16 	%r1375, [%r178+2];
	add.s32 	%r212, %r1375, %r1374;
	@%p167 bra 	$L__BB3_43;
	sub.s32 	%r1376, 31, %r4;
	and.b32  	%r1377, %r1376, 15;
	mov.u32 	%r1378, _ZZN3cub18CUB_300001_SM_10006detail10radix_sort30DeviceSegmentedRadixSortKernelINS1_5radix10policy_hubIfiiE10Policy1000ELb1ELNS0_9SortOrderE1EfiPiS9_iNS1_21identity_decomposer_tEEEvPKT2_PSB_PKT3_PSF_T4_T5_iiiT7_E12temp_storage;
	mad.lo.s32 	%r1379, %r1377, 1536, %r1378;
	shr.u32 	%r1380, %r1376, 3;
	and.b32  	%r1381, %r1380, 2;
	add.s32 	%r1382, %r1379, %r1381;
	ld.shared.u16 	%r2090, [%r1382];
$L__BB3_43:
	setp.gt.u32 	%p171, %r4, 31;
	bar.sync 	0;
	@%p171 bra 	$L__BB3_45;
	st.shared.u32 	[%r5], %r2090;
	mov.b32 	%r2091, 4224;
$L__BB3_45:
	add.s32 	%r1384, %r4, -32;
	setp.lt.u32 	%p172, %r1384, -31;
	bar.sync 	0;
	@%p172 bra 	$L__BB3_47;
	ld.shared.u32 	%r2091, [%r5+-4];
$L__BB3_47:
	setp.gt.u32 	%p173, %r4, 31;
	bar.sync 	0;
	@%p173 bra 	$L__BB3_49;
	sub.s32 	%r1385, %r2093, %r2090;
	st.shared.u32 	[%r5+16896], %r1385;
	add.s32 	%r2093, %r2091, %r1385;
$L__BB3_49:
	ld.param.u64 	%rd161, [_ZN3cub18CUB_300001_SM_10006detail10radix_sort30DeviceSegmentedRadixSortKernelINS1_5radix10policy_hubIfiiE10Policy1000ELb1ELNS0_9SortOrderE1EfiPiS9_iNS1_21identity_decomposer_tEEEvPKT2_PSB_PKT3_PSF_T4_T5_iiiT7__param_2];
	cvta.to.global.u64 	%rd66, %rd161;
	cvt.s64.s32 	%rd68, %r2095;
	add.s64 	%rd69, %rd5, %rd68;
	shl.b64 	%rd70, %rd69, 2;
	add.s64 	%rd71, %rd66, %rd70;
	bar.sync 	0;
	shl.b32 	%r1419, %r202, 2;
	mov.u32 	%r1420, _ZZN3cub18CUB_300001_SM_10006detail10radix_sort30DeviceSegmentedRadixSortKernelINS1_5radix10policy_hubIfiiE10Policy1000ELb1ELNS0_9SortOrderE1EfiPiS9_iNS1_21identity_decomposer_tEEEvPKT2_PSB_PKT3_PSF_T4_T5_iiiT7_E12temp_storage;
	add.s32 	%r1421, %r1420, %r1419;
	st.shared.u32 	[%r1421], %r156;
	shl.b32 	%r1422, %r203, 2;
	add.s32 	%r1423, %r1420, %r1422;
	st.shared.u32 	[%r1423], %r157;
	shl.b32 	%r1424, %r204, 2;
	add.s32 	%r1425, %r1420, %r1424;
	st.shared.u32 	[%r1425], %r158;
	shl.b32 	%r1426, %r205, 2;
	add.s32 	%r1427, %r1420, %r1426;
	st.shared.u32 	[%r1427], %r159;
	shl.b32 	%r1428, %r206, 2;
	add.s32 	%r1429, %r1420, %r1428;
	st.shared.u32 	[%r1429], %r160;
	shl.b32 	%r1430, %r207, 2;
	add.s32 	%r1431, %r1420, %r1430;
	st.shared.u32 	[%r1431], %r161;
	shl.b32 	%r1432, %r208, 2;
	add.s32 	%r1433, %r1420, %r1432;
	st.shared.u32 	[%r1433], %r162;
	shl.b32 	%r1434, %r209, 2;
	add.s32 	%r1435, %r1420, %r1434;
	st.shared.u32 	[%r1435], %r163;
	shl.b32 	%r1436, %r210, 2;
	add.s32 	%r1437, %r1420, %r1436;
	st.shared.u32 	[%r1437], %r164;
	shl.b32 	%r1438, %r211, 2;
	add.s32 	%r1439, %r1420, %r1438;
	st.shared.u32 	[%r1439], %r165;
	shl.b32 	%r1440, %r212, 2;
	add.s32 	%r1441, %r1420, %r1440;
	st.shared.u32 	[%r1441], %r166;
	bar.sync 	0;
	ld.shared.u32 	%r1442, [%r5];
	setp.eq.s32 	%p174, %r1442, 2147483647;
	selp.b32 	%r1387, -2147483648, %r1442, %p174;
	// begin inline asm
	shr.b32 %r1386, %r1387, %r373;
	// end inline asm
	and.b32  	%r1443, %r1109, %r1386;
	shl.b32 	%r1444, %r1443, 2;
	add.s32 	%r1445, %r1420, 16896;
	add.s32 	%r1446, %r1445, %r1444;
	ld.shared.u32 	%r1447, [%r1446];
	setp.gt.s32 	%p175, %r1442, -1;
	selp.b32 	%r1448, -1, -2147483648, %p175;
	xor.b32  	%r1449, %r1448, %r1442;
	add.s32 	%r1450, %r4, %r1447;
	mul.wide.u32 	%rd72, %r1450, 4;
	add.s64 	%rd73, %rd4, %rd72;
	st.global.u32 	[%rd73], %r1449;
	ld.shared.u32 	%r1451, [%r5+1536];
	setp.eq.s32 	%p176, %r1451, 2147483647;
	selp.b32 	%r1390, -2147483648, %r1451, %p176;
	// begin inline asm
	shr.b32 %r1389, %r1390, %r373;
	// end inline asm
	and.b32  	%r1452, %r1109, %r1389;
	shl.b32 	%r1453, %r1452, 2;
	add.s32 	%r1454, %r1445, %r1453;
	ld.shared.u32 	%r1455, [%r1454];
	setp.gt.s32 	%p177, %r1451, -1;
	selp.b32 	%r1456, -1, -2147483648, %p177;
	xor.b32  	%r1457, %r1456, %r1451;
	add.s32 	%r1458, %r4, %r1455;
	add.s32 	%r1459, %r1458, 384;
	mul.wide.u32 	%rd74, %r1459, 4;
	add.s64 	%rd75, %rd4, %rd74;
	st.global.u32 	[%rd75], %r1457;
	ld.shared.u32 	%r1460, [%r5+3072];
	setp.eq.s32 	%p178, %r1460, 2147483647;
	selp.b32 	%r1393, -2147483648, %r1460, %p178;
	// begin inline asm
	shr.b32 %r1392, %r1393, %r373;
	// end inline asm
	and.b32  	%r1461, %r1109, %r1392;
	shl.b32 	%r1462, %r1461, 2;
	add.s32 	%r1463, %r1445, %r1462;
	ld.shared.u32 	%r1464, [%r1463];
	setp.gt.s32 	%p179, %r1460, -1;
	selp.b32 	%r1465, -1, -2147483648, %p179;
	xor.b32  	%r1466, %r1465, %r1460;
	add.s32 	%r1467, %r4, %r1464;
	add.s32 	%r1468, %r1467, 768;
	mul.wide.u32 	%rd76, %r1468, 4;
	add.s64 	%rd77, %rd4, %rd76;
	st.global.u32 	[%rd77], %r1466;
	ld.shared.u32 	%r1469, [%r5+4608];
	setp.eq.s32 	%p180, %r1469, 2147483647;
	selp.b32 	%r1396, -2147483648, %r1469, %p180;
	// begin inline asm
	shr.b32 %r1395, %r1396, %r373;
	// end inline asm
	and.b32  	%r1470, %r1109, %r1395;
	shl.b32 	%r1471, %r1470, 2;
	add.s32 	%r1472, %r1445, %r1471;
	ld.shared.u32 	%r1473, [%r1472];
	setp.gt.s32 	%p181, %r1469, -1;
	selp.b32 	%r1474, -1, -2147483648, %p181;
	xor.b32  	%r1475, %r1474, %r1469;
	add.s32 	%r1476, %r4, %r1473;
	add.s32 	%r1477, %r1476, 1152;
	mul.wide.u32 	%rd78, %r1477, 4;
	add.s64 	%rd79, %rd4, %rd78;
	st.global.u32 	[%rd79], %r1475;
	ld.shared.u32 	%r1478, [%r5+6144];
	setp.eq.s32 	%p182, %r1478, 2147483647;
	selp.b32 	%r1399, -2147483648, %r1478, %p182;
	// begin inline asm
	shr.b32 %r1398, %r1399, %r373;
	// end inline asm
	and.b32  	%r1479, %r1109, %r1398;
	shl.b32 	%r1480, %r1479, 2;
	add.s32 	%r1481, %r1445, %r1480;
	ld.shared.u32 	%r1482, [%r1481];
	setp.gt.s32 	%p183, %r1478, -1;
	selp.b32 	%r1483, -1, -2147483648, %p183;
	xor.b32  	%r1484, %r1483, %r1478;
	add.s32 	%r1485, %r4, %r1482;
	add.s32 	%r1486, %r1485, 1536;
	mul.wide.u32 	%rd80, %r1486, 4;
	add.s64 	%rd81, %rd4, %rd80;
	st.global.u32 	[%rd81], %r1484;
	ld.shared.u32 	%r1487, [%r5+7680];
	setp.eq.s32 	%p184, %r1487, 2147483647;
	selp.b32 	%r1402, -2147483648, %r1487, %p184;
	// begin inline asm
	shr.b32 %r1401, %r1402, %r373;
	// end inline asm
	and.b32  	%r1488, %r1109, %r1401;
	shl.b32 	%r1489, %r1488, 2;
	add.s32 	%r1490, %r1445, %r1489;
	ld.shared.u32 	%r1491, [%r1490];
	setp.gt.s32 	%p185, %r1487, -1;
	selp.b32 	%r1492, -1, -2147483648, %p185;
	xor.b32  	%r1493, %r1492, %r1487;
	add.s32 	%r1494, %r4, %r1491;
	add.s32 	%r1495, %r1494, 1920;
	mul.wide.u32 	%rd82, %r1495, 4;
	add.s64 	%rd83, %rd4, %rd82;
	st.global.u32 	[%rd83], %r1493;
	ld.shared.u32 	%r1496, [%r5+9216];
	setp.eq.s32 	%p186, %r1496, 2147483647;
	selp.b32 	%r1405, -2147483648, %r1496, %p186;
	// begin inline asm
	shr.b32 %r1404, %r1405, %r373;
	// end inline asm
	and.b32  	%r1497, %r1109, %r1404;
	shl.b32 	%r1498, %r1497, 2;
	add.s32 	%r1499, %r1445, %r1498;
	ld.shared.u32 	%r1500, [%r1499];
	setp.gt.s32 	%p187, %r1496, -1;
	selp.b32 	%r1501, -1, -2147483648, %p187;
	xor.b32  	%r1502, %r1501, %r1496;
	add.s32 	%r1503, %r4, %r1500;
	add.s32 	%r1504, %r1503, 2304;
	mul.wide.u32 	%rd84, %r1504, 4;
	add.s64 	%rd85, %rd4, %rd84;
	st.global.u32 	[%rd85], %r1502;
	ld.shared.u32 	%r1505, [%r5+10752];
	setp.eq.s32 	%p188, %r1505, 2147483647;
	selp.b32 	%r1408, -2147483648, %r1505, %p188;
	// begin inline asm
	shr.b32 %r1407, %r1408, %r373;
	// end inline asm
	and.b32  	%r1506, %r1109, %r1407;
	shl.b32 	%r1507, %r1506, 2;
	add.s32 	%r1508, %r1445, %r1507;
	ld.shared.u32 	%r1509, [%r1508];
	setp.gt.s32 	%p189, %r1505, -1;
	selp.b32 	%r1510, -1, -2147483648, %p189;
	xor.b32  	%r1511, %r1510, %r1505;
	add.s32 	%r1512, %r4, %r1509;
	add.s32 	%r1513, %r1512, 2688;
	mul.wide.u32 	%rd86, %r1513, 4;
	add.s64 	%rd87, %rd4, %rd86;
	st.global.u32 	[%rd87], %r1511;
	ld.shared.u32 	%r1514, [%r5+12288];
	setp.eq.s32 	%p190, %r1514, 2147483647;
	selp.b32 	%r1411, -2147483648, %r1514, %p190;
	// begin inline asm
	shr.b32 %r1410, %r1411, %r373;
	// end inline asm
	and.b32  	%r1515, %r1109, %r1410;
	shl.b32 	%r1516, %r1515, 2;
	add.s32 	%r1517, %r1445, %r1516;
	ld.shared.u32 	%r1518, [%r1517];
	setp.gt.s32 	%p191, %r1514, -1;
	selp.b32 	%r1519, -1, -2147483648, %p191;
	xor.b32  	%r1520, %r1519, %r1514;
	add.s32 	%r1521, %r4, %r1518;
	add.s32 	%r1522, %r1521, 3072;
	mul.wide.u32 	%rd88, %r1522, 4;
	add.s64 	%rd89, %rd4, %rd88;
	st.global.u32 	[%rd89], %r1520;
	ld.shared.u32 	%r1523, [%r5+13824];
	setp.eq.s32 	%p192, %r1523, 2147483647;
	selp.b32 	%r1414, -2147483648, %r1523, %p192;
	// begin inline asm
	shr.b32 %r1413, %r1414, %r373;
	// end inline asm
	and.b32  	%r1524, %r1109, %r1413;
	shl.b32 	%r1525, %r1524, 2;
	add.s32 	%r1526, %r1445, %r1525;
	ld.shared.u32 	%r1527, [%r1526];
	setp.gt.s32 	%p193, %r1523, -1;
	selp.b32 	%r1528, -1, -2147483648, %p193;
	xor.b32  	%r1529, %r1528, %r1523;
	add.s32 	%r1530, %r4, %r1527;
	add.s32 	%r1531, %r1530, 3456;
	mul.wide.u32 	%rd90, %r1531, 4;
	add.s64 	%rd91, %rd4, %rd90;
	st.global.u32 	[%rd91], %r1529;
	ld.shared.u32 	%r1532, [%r5+15360];
	setp.eq.s32 	%p194, %r1532, 2147483647;
	selp.b32 	%r1417, -2147483648, %r1532, %p194;
	// begin inline asm
	shr.b32 %r1416, %r1417, %r373;
	// end inline asm
	and.b32  	%r1533, %r1109, %r1416;
	shl.b32 	%r1534, %r1533, 2;
	add.s32 	%r1535, %r1445, %r1534;
	ld.shared.u32 	%r1536, [%r1535];
	setp.gt.s32 	%p195, %r1532, -1;
	selp.b32 	%r1537, -1, -2147483648, %p195;
	xor.b32  	%r1538, %r1537, %r1532;
	add.s32 	%r1539, %r4, %r1536;
	add.s32 	%r1540, %r1539, 3840;
	mul.wide.u32 	%rd92, %r1540, 4;
	add.s64 	%rd93, %rd4, %rd92;
	st.global.u32 	[%rd93], %r1538;
	bar.sync 	0;
	ld.global.u32 	%r1541, [%rd71];
	ld.global.u32 	%r1542, [%rd71+1536];
	ld.global.u32 	%r1543, [%rd71+3072];
	ld.global.u32 	%r1544, [%rd71+4608];
	ld.global.u32 	%r1545, [%rd71+6144];
	ld.global.u32 	%r1546, [%rd71+7680];
	ld.global.u32 	%r1547, [%rd71+9216];
	ld.global.u32 	%r1548, [%rd71+10752];
	ld.global.u32 	%r1549, [%rd71+12288];
	ld.global.u32 	%r1550, [%rd71+13824];
	ld.global.u32 	%r1551, [%rd71+15360];
	st.shared.u32 	[%r5], %r1541;
	st.shared.u32 	[%r5+1536], %r1542;
	st.shared.u32 	[%r5+3072], %r1543;
	st.shared.u32 	[%r5+4608], %r1544;
	st.shared.u32 	[%r5+6144], %r1545;
	st.shared.u32 	[%r5+7680], %r1546;
	st.shared.u32 	[%r5+9216], %r1547;
	st.shared.u32 	[%r5+10752], %r1548;
	st.shared.u32 	[%r5+12288], %r1549;
	st.shared.u32 	[%r5+13824], %r1550;
	st.shared.u32 	[%r5+15360], %r1551;
	bar.sync 	0;
	mad.lo.s32 	%r1552, %r4, 40, %r5;
	ld.shared.u32 	%r1553, [%r1552];
	ld.shared.u32 	%r1554, [%r1552+4];
	ld.shared.u32 	%r1555, [%r1552+8];
	ld.shared.u32 	%r1556, [%r1552+12];
	ld.shared.u32 	%r1557, [%r1552+16];
	ld.shared.u32 	%r1558, [%r1552+20];
	ld.shared.u32 	%r1559, [%r1552+24];
	ld.shared.u32 	%r1560, [%r1552+28];
	ld.shared.u32 	%r1561, [%r1552+32];
	ld.shared.u32 	%r1562, [%r1552+36];
	ld.shared.u32 	%r1563, [%r1552+40];
	bar.sync 	0;
	bar.sync 	0;
	st.shared.u32 	[%r1421], %r1553;
	st.shared.u32 	[%r1423], %r1554;
	st.shared.u32 	[%r1425], %r1555;
	st.shared.u32 	[%r1427], %r1556;
	st.shared.u32 	[%r1429], %r1557;
	st.shared.u32 	[%r1431], %r1558;
	st.shared.u32 	[%r1433], %r1559;
	st.shared.u32 	[%r1435], %r1560;
	st.shared.u32 	[%r1437], %r1561;
	st.shared.u32 	[%r1439], %r1562;
	st.shared.u32 	[%r1441], %r1563;
	bar.sync 	0;
	ld.shared.u32 	%r1564, [%r5];
	add.s64 	%rd94, %rd2, %rd72;
	st.global.u32 	[%rd94], %r1564;
	ld.shared.u32 	%r1565, [%r5+1536];
	add.s64 	%rd95, %rd2, %rd74;
	st.global.u32 	[%rd95], %r1565;
	ld.shared.u32 	%r1566, [%r5+3072];
	add.s64 	%rd96, %rd2, %rd76;
	st.global.u32 	[%rd96], %r1566;
	ld.shared.u32 	%r1567, [%r5+4608];
	add.s64 	%rd97, %rd2, %rd78;
	st.global.u32 	[%rd97], %r1567;
	ld.shared.u32 	%r1568, [%r5+6144];
	add.s64 	%rd98, %rd2, %rd80;
	st.global.u32 	[%rd98], %r1568;
	ld.shared.u32 	%r1569, [%r5+7680];
	add.s64 	%rd99, %rd2, %rd82;
	st.global.u32 	[%rd99], %r1569;
	ld.shared.u32 	%r1570, [%r5+9216];
	add.s64 	%rd100, %rd2, %rd84;
	st.global.u32 	[%rd100], %r1570;
	ld.shared.u32 	%r1571, [%r5+10752];
	add.s64 	%rd101, %rd2, %rd86;
	st.global.u32 	[%rd101], %r1571;
	ld.shared.u32 	%r1572, [%r5+12288];
	add.s64 	%rd102, %rd2, %rd88;
	st.global.u32 	[%rd102], %r1572;
	ld.shared.u32 	%r1573, [%r5+13824];
	add.s64 	%rd103, %rd2, %rd90;
	st.global.u32 	[%rd103], %r1573;
	ld.shared.u32 	%r1574, [%r5+15360];
	add.s64 	%rd104, %rd2, %rd92;
	st.global.u32 	[%rd104], %r1574;
	add.s32 	%r2095, %r2095, 4224;
	bar.sync 	0;
	add.s32 	%r2096, %r2096, -4224;
	setp.gt.s32 	%p196, %r2096, 4223;
	@%p196 bra 	$L__BB3_37;
$L__BB3_50:
	setp.ge.s32 	%p197, %r2095, %r2;
	@%p197 bra 	$L__BB3_245;
	ld.param.u64 	%rd160, [_ZN3cub18CUB_300001_SM_10006detail10radix_sort30DeviceSegmentedRadixSortKernelINS1_5radix10policy_hubIfiiE10Policy1000ELb1ELNS0_9SortOrderE1EfiPiS9_iNS1_21identity_decomposer_tEEEvPKT2_PSB_PKT3_PSF_T4_T5_iiiT7__param_0];
	shfl.sync.idx.b32	%r225|%p198, %r2096, 0, 31, -1;
	cvt.s64.s32 	%rd105, %r2095;
	setp.ge.s32 	%p199, %r4, %r225;
	cvt.u64.u32 	%rd106, %r4;
	add.s64 	%rd107, %rd106, %rd105;
	cvta.to.global.u64 	%rd108, %rd160;
	shl.b64 	%rd109, %rd107, 2;
	add.s64 	%rd19, %rd108, %rd109;
	mov.b32 	%r2097, -1;
	@%p199 bra 	$L__BB3_53;
	ld.global.u32 	%r2097, [%rd19];
$L__BB3_53:
	add.s32 	%r228, %r4, 384;
	setp.ge.s32 	%p200, %r228, %r225;
	mov.b32 	%r2098, -1;
	@%p200 bra 	$L__BB3_55;
	ld.global.u32 	%r2098, [%rd19+1536];
$L__BB3_55:
	add.s32 	%r231, %r4, 768;
	setp.ge.s32 	%p201, %r231, %r225;
	mov.b32 	%r2099, -1;
	@%p201 bra 	$L__BB3_57;
	ld.global.u32 	%r2099, [%rd19+3072];
$L__BB3_57:
	add.s32 	%r234, %r4, 1152;
	setp.ge.s32 	%p202, %r234, %r225;
	mov.b32 	%r2100, -1;
	@%p202 bra 	$L__BB3_59;
	ld.global.u32 	%r2100, [%rd19+4608];
$L__BB3_59:
	add.s32 	%r237, %r4, 1536;
	setp.ge.s32 	%p203, %r237, %r225;
	mov.b32 	%r2101, -1;
	@%p203 bra 	$L__BB3_61;
	ld.global.u32 	%r2101, [%rd19+6144];
$L__BB3_61:
	add.s32 	%r240, %r4, 1920;
	setp.ge.s32 	%p204, %r240, %r225;
	mov.b32 	%r2102, -1;
	@%p204 bra 	$L__BB3_63;
	ld.global.u32 	%r2102, [%rd19+7680];
$L__BB3_63:
	add.s32 	%r243, %r4, 2304;
	setp.ge.s32 	%p205, %r243, %r225;
	mov.b32 	%r2103, -1;
	@%p205 bra 	$L__BB3_65;
	ld.global.u32 	%r2103, [%rd19+9216];
$L__BB3_65:
	add.s32 	%r246, %r4, 2688;
	setp.ge.s32 	%p206, %r246, %r225;
	mov.b32 	%r2104, -1;
	@%p206 bra 	$L__BB3_67;
	ld.global.u32 	%r2104, [%rd19+10752];
$L__BB3_67:
	or.b32  	%r249, %r4, 3072;
	setp.ge.s32 	%p207, %r249, %r225;
	mov.b32 	%r2105, -1;
	@%p207 bra 	$L__BB3_69;
	ld.global.u32 	%r2105, [%rd19+12288];
$L__BB3_69:
	add.s32 	%r252, %r4, 3456;
	setp.ge.s32 	%p208, %r252, %r225;
	mov.b32 	%r2106, -1;
	@%p208 bra 	$L__BB3_71;
	ld.global.u32 	%r2106, [%rd19+13824];
$L__BB3_71:
	add.s32 	%r255, %r4, 3840;
	setp.ge.s32 	%p209, %r255, %r225;
	mov.b32 	%r2107, -1;
	@%p209 bra 	$L__BB3_73;
	ld.global.u32 	%r2107, [%rd19+15360];
$L__BB3_73:
	ld.param.u32 	%r2019, [_ZN3cub18CUB_300001_SM_10006detail10radix_sort30DeviceSegmentedRadixSortKernelINS1_5radix10policy_hubIfiiE10Policy1000ELb1ELNS0_9SortOrderE1EfiPiS9_iNS1_21identity_decomposer_tEEEvPKT2_PSB_PKT3_PSF_T4_T5_iiiT7__param_8];
	st.shared.u32 	[%r5], %r2097;
	st.shared.u32 	[%r5+1536], %r2098;
	st.shared.u32 	[%r5+3072], %r2099;
	st.shared.u32 	[%r5+4608], %r2100;
	st.shared.u32 	[%r5+6144], %r2101;
	st.shared.u32 	[%r5+7680], %r2102;
	st.shared.u32 	[%r5+9216], %r2103;
	st.shared.u32 	[%r5+10752], %r2104;
	st.shared.u32 	[%r5+12288], %r2105;
	st.shared.u32 	[%r5+13824], %r2106;
	st.shared.u32 	[%r5+15360], %r2107;
	bar.sync 	0;
	mad.lo.s32 	%r258, %r4, 40, %r5;
	ld.shared.u32 	%r1652, [%r258];
	ld.shared.u32 	%r1653, [%r258+4];
	ld.shared.u32 	%r1654, [%r258+8];
	ld.shared.u32 	%r1655, [%r258+12];
	ld.shared.u32 	%r1656, [%r258+16];
	ld.shared.u32 	%r1657, [%r258+20];
	ld.shared.u32 	%r1658, [%r258+24];
	ld.shared.u32 	%r1659, [%r258+28];
	ld.shared.u32 	%r1660, [%r258+32];
	ld.shared.u32 	%r1661, [%r258+36];
	ld.shared.u32 	%r1662, [%r258+40];
	bar.sync 	0;
	setp.gt.s32 	%p210, %r1652, -1;
	selp.b32 	%r1663, -2147483648, -1, %p210;
	xor.b32  	%r259, %r1663, %r1652;
	setp.gt.s32 	%p211, %r1653, -1;
	selp.b32 	%r1664, -2147483648, -1, %p211;
	xor.b32  	%r260, %r1664, %r1653;
	setp.gt.s32 	%p212, %r1654, -1;
	selp.b32 	%r1665, -2147483648, -1, %p212;
	xor.b32  	%r261, %r1665, %r1654;
	setp.gt.s32 	%p213, %r1655, -1;
	selp.b32 	%r1666, -2147483648, -1, %p213;
	xor.b32  	%r262, %r1666, %r1655;
	setp.gt.s32 	%p214, %r1656, -1;
	selp.b32 	%r1667, -2147483648, -1, %p214;
	xor.b32  	%r263, %r1667, %r1656;
	setp.gt.s32 	%p215, %r1657, -1;
	selp.b32 	%r1668, -2147483648, -1, %p215;
	xor.b32  	%r264, %r1668, %r1657;
	setp.gt.s32 	%p216, %r1658, -1;
	selp.b32 	%r1669, -2147483648, -1, %p216;
	xor.b32  	%r265, %r1669, %r1658;
	setp.gt.s32 	%p217, %r1659, -1;
	selp.b32 	%r1670, -2147483648, -1, %p217;
	xor.b32  	%r266, %r1670, %r1659;
	setp.gt.s32 	%p218, %r1660, -1;
	selp.b32 	%r1671, -2147483648, -1, %p218;
	xor.b32  	%r267, %r1671, %r1660;
	setp.gt.s32 	%p219, %r1661, -1;
	selp.b32 	%r1672, -2147483648, -1, %p219;
	xor.b32  	%r268, %r1672, %r1661;
	setp.gt.s32 	%p220, %r1662, -1;
	selp.b32 	%r1673, -2147483648, -1, %p220;
	xor.b32  	%r269, %r1673, %r1662;
	mov.b32 	%r1649, 0;
	st.shared.u32 	[%r5], %r1649;
	st.shared.u32 	[%r5+1536], %r1649;
	st.shared.u32 	[%r5+3072], %r1649;
	st.shared.u32 	[%r5+4608], %r1649;
	st.shared.u32 	[%r5+6144], %r1649;
	st.shared.u32 	[%r5+7680], %r1649;
	st.shared.u32 	[%r5+9216], %r1649;
	st.shared.u32 	[%r5+10752], %r1649;
	st.shared.u32 	[%r5+12288], %r1649;
	st.shared.u32 	[%r5+13824], %r1649;
	st.shared.u32 	[%r5+15360], %r1649;
	st.shared.u32 	[%r5+16896], %r1649;
	st.shared.u32 	[%r5+18432], %r1649;
	st.shared.u32 	[%r5+19968], %r1649;
	st.shared.u32 	[%r5+21504], %r1649;
	st.shared.u32 	[%r5+23040], %r1649;
	st.shared.u32 	[%r5+24576], %r1649;
	// begin inline asm
	bmsk.clamp.b32 %r1586, %r1649, %r2019;
	// end inline asm
	setp.eq.s32 	%p221, %r259, 2147483647;
	selp.b32 	%r1590, -2147483648, %r259, %p221;
	// begin inline asm
	shr.b32 %r1589, %r1590, %r373;
	// end inline asm
	and.b32  	%r1674, %r1586, %r1589;
	not.b32 	%r1675, %r1674;
	and.b32  	%r1676, %r1675, 15;
	mad.lo.s32 	%r1677, %r1676, 1536, %r5;
	shr.u32 	%r1678, %r1674, 3;
	and.b32  	%r1679, %r1678, 536870910;
	sub.s32 	%r271, %r1677, %r1679;
	ld.shared.u16 	%rs12, [%r271+2];
	add.s16 	%rs88, %rs12, 1;
	st.shared.u16 	[%r271+2], %rs88;
	setp.eq.s32 	%p222, %r260, 2147483647;
	selp.b32 	%r1593, -2147483648, %r260, %p222;
	// begin inline asm
	shr.b32 %r1592, %r1593, %r373;
	// end inline asm
	and.b32  	%r1680, %r1586, %r1592;
	not.b32 	%r1681, %r1680;
	and.b32  	%r1682, %r1681, 15;
	mad.lo.s32 	%r1683, %r1682, 1536, %r5;
	shr.u32 	%r1684, %r1680, 3;
	and.b32  	%r1685, %r1684, 536870910;
	sub.s32 	%r272, %r1683, %r1685;
	ld.shared.u16 	%rs13, [%r272+2];
	add.s16 	%rs89, %rs13, 1;
	st.shared.u16 	[%r272+2], %rs89;
	setp.eq.s32 	%p223, %r261, 2147483647;
	selp.b32 	%r1596, -2147483648, %r261, %p223;
	// begin inline asm
	shr.b32 %r1595, %r1596, %r373;
	// end inline asm
	and.b32  	%r1686, %r1586, %r1595;
	not.b32 	%r1687, %r1686;
	and.b32  	%r1688, %r1687, 15;
	mad.lo.s32 	%r1689, %r1688, 1536, %r5;
	shr.u32 	%r1690, %r1686, 3;
	and.b32  	%r1691, %r1690, 536870910;
	sub.s32 	%r273, %r1689, %r1691;
	ld.shared.u16 	%rs14, [%r273+2];
	add.s16 	%rs90, %rs14, 1;
	st.shared.u16 	[%r273+2], %rs90;
	setp.eq.s32 	%p224, %r262, 2147483647;
	selp.b32 	%r1599, -2147483648, %r262, %p224;
	// begin inline asm
	shr.b32 %r1598, %r1599, %r373;
	// end inline asm
	and.b32  	%r1692, %r1586, %r1598;
	not.b32 	%r1693, %r1692;
	and.b32  	%r1694, %r1693, 15;
	mad.lo.s32 	%r1695, %r1694, 1536, %r5;
	shr.u32 	%r1696, %r1692, 3;
	and.b32  	%r1697, %r1696, 536870910;
	sub.s32 	%r274, %r1695, %r1697;
	ld.shared.u16 	%rs15, [%r274+2];
	add.s16 	%rs91, %rs15, 1;
	st.shared.u16 	[%r274+2], %rs91;
	setp.eq.s32 	%p225, %r263, 2147483647;
	selp.b32 	%r1602, -2147483648, %r263, %p225;
	// begin inline asm
	shr.b32 %r1601, %r1602, %r373;
	// end inline asm
	and.b32  	%r1698, %r1586, %r1601;
	not.b32 	%r1699, %r1698;
	and.b32  	%r1700, %r1699, 15;
	mad.lo.s32 	%r1701, %r1700, 1536, %r5;
	shr.u32 	%r1702, %r1698, 3;
	and.b32  	%r1703, %r1702, 536870910;
	sub.s32 	%r275, %r1701, %r1703;
	ld.shared.u16 	%rs16, [%r275+2];
	add.s16 	%rs92, %rs16, 1;
	st.shared.u16 	[%r275+2], %rs92;
	setp.eq.s32 	%p226, %r264, 2147483647;
	selp.b32 	%r1605, -2147483648, %r264, %p226;
	// begin inline asm
	shr.b32 %r1604, %r1605, %r373;
	// end inline asm
	and.b32  	%r1704, %r1586, %r1604;
	not.b32 	%r1705, %r1704;
	and.b32  	%r1706, %r1705, 15;
	mad.lo.s32 	%r1707, %r1706, 1536, %r5;
	shr.u32 	%r1708, %r1704, 3;
	and.b32  	%r1709, %r1708, 536870910;
	sub.s32 	%r276, %r1707, %r1709;
	ld.shared.u16 	%rs17, [%r276+2];
	add.s16 	%rs93, %rs17, 1;
	st.shared.u16 	[%r276+2], %rs93;
	setp.eq.s32 	%p227, %r265, 2147483647;
	selp.b32 	%r1608, -2147483648, %r265, %p227;
	// begin inline asm
	shr.b32 %r1607, %r1608, %r373;
	// end inline asm
	and.b32  	%r1710, %r1586, %r1607;
	not.b32 	%r1711, %r1710;
	and.b32  	%r1712, %r1711, 15;
	mad.lo.s32 	%r1713, %r1712, 1536, %r5;
	shr.u32 	%r1714, %r1710, 3;
	and.b32  	%r1715, %r1714, 536870910;
	sub.s32 	%r277, %r1713, %r1715;
	ld.shared.u16 	%rs18, [%r277+2];
	add.s16 	%rs94, %rs18, 1;
	st.shared.u16 	[%r277+2], %rs94;
	setp.eq.s32 	%p228, %r266, 2147483647;
	selp.b32 	%r1611, -2147483648, %r266, %p228;
	// begin inline asm
	shr.b32 %r1610, %r1611, %r373;
	// end inline asm
	and.b32  	%r1716, %r1586, %r1610;
	not.b32 	%r1717, %r1716;
	and.b32  	%r1718, %r1717, 15;
	mad.lo.s32 	%r1719, %r1718, 1536, %r5;
	shr.u32 	%r1720, %r1716, 3;
	and.b32  	%r1721, %r1720, 536870910;
	sub.s32 	%r278, %r1719, %r1721;
	ld.shared.u16 	%rs19, [%r278+2];
	add.s16 	%rs95, %rs19, 1;
	st.shared.u16 	[%r278+2], %rs95;
	setp.eq.s32 	%p229, %r267, 2147483647;
	selp.b32 	%r1614, -2147483648, %r267, %p229;
	// begin inline asm
	shr.b32 %r1613, %r1614, %r373;
	// end inline asm
	and.b32  	%r1722, %r1586, %r1613;
	not.b32 	%r1723, %r1722;
	and.b32  	%r1724, %r1723, 15;
	mad.lo.s32 	%r1725, %r1724, 1536, %r5;
	shr.u32 	%r1726, %r1722, 3;
	and.b32  	%r1727, %r1726, 536870910;
	sub.s32 	%r279, %r1725, %r1727;
	ld.shared.u16 	%rs20, [%r279+2];
	add.s16 	%rs96, %rs20, 1;
	st.shared.u16 	[%r279+2], %rs96;
	setp.eq.s32 	%p230, %r268, 2147483647;
	selp.b32 	%r1617, -2147483648, %r268, %p230;
	// begin inline asm
	shr.b32 %r1616, %r1617, %r373;
	// end inline asm
	and.b32  	%r1728, %r1586, %r1616;
	not.b32 	%r1729, %r1728;
	and.b32  	%r1730, %r1729, 15;
	mad.lo.s32 	%r1731, %r1730, 1536, %r5;
	shr.u32 	%r1732, %r1728, 3;
	and.b32  	%r1733, %r1732, 536870910;
	sub.s32 	%r280, %r1731, %r1733;
	ld.shared.u16 	%rs21, [%r280+2];
	add.s16 	%rs97, %rs21, 1;
	st.shared.u16 	[%r280+2], %rs97;
	setp.eq.s32 	%p231, %r269, 2147483647;
	selp.b32 	%r1620, -2147483648, %r269, %p231;
	// begin inline asm
	shr.b32 %r1619, %r1620, %r373;
	// end inline asm
	and.b32  	%r1734, %r1586, %r1619;
	not.b32 	%r1735, %r1734;
	and.b32  	%r1736, %r1735, 15;
	mad.lo.s32 	%r1737, %r1736, 1536, %r5;
	shr.u32 	%r1738, %r1734, 3;
	and.b32  	%r1739, %r1738, 536870910;
	sub.s32 	%r281, %r1737, %r1739;
	ld.shared.u16 	%rs22, [%r281+2];
	add.s16 	%rs98, %rs22, 1;
	st.shared.u16 	[%r281+2], %rs98;
	bar.sync 	0;
	shl.b32 	%r1740, %r4, 6;
	add.s32 	%r1741, %r5, %r1740;
	ld.shared.u32 	%r282, [%r1741];
	ld.shared.u32 	%r1742, [%r1741+4];
	ld.shared.u32 	%r1743, [%r1741+8];
	ld.shared.u32 	%r1744, [%r1741+12];
	ld.shared.u32 	%r1745, [%r1741+16];
	ld.shared.u32 	%r1746, [%r1741+20];
	ld.shared.u32 	%r1747, [%r1741+24];
	ld.shared.u32 	%r1748, [%r1741+28];
	ld.shared.u32 	%r1749, [%r1741+32];
	ld.shared.u32 	%r1750, [%r1741+36];
	ld.shared.u32 	%r1751, [%r1741+40];
	ld.shared.u32 	%r1752, [%r1741+44];
	ld.shared.u32 	%r1753, [%r1741+48];
	ld.shared.u32 	%r1754, [%r1741+52];
	ld.shared.u32 	%r1755, [%r1741+56];
	ld.shared.u32 	%r1756, [%r1741+60];
	ld.shared.u32 	%r1757, [%r1741+64];
	add.s32 	%r283, %r1742, %r282;
	add.s32 	%r284, %r1743, %r283;
	add.s32 	%r285, %r1744, %r284;
	add.s32 	%r286, %r1745, %r285;
	add.s32 	%r287, %r1746, %r286;
	add.s32 	%r288, %r1747, %r287;
	add.s32 	%r289, %r1748, %r288;
	add.s32 	%r290, %r1749, %r289;
	add.s32 	%r291, %r1750, %r290;
	add.s32 	%r292, %r1751, %r291;
	add.s32 	%r293, %r1752, %r292;
	add.s32 	%r294, %r1753, %r293;
	add.s32 	%r295, %r1754, %r294;
	add.s32 	%r296, %r1755, %r295;
	add.s32 	%r297, %r1756, %r296;
	add.s32 	%r1626, %r1757, %r297;
	mov.b32 	%r1624, 1;
	mov.b32 	%r1651, -1;
	// begin inline asm
	{  .reg .u32 r0;  .reg .pred p;  shfl.sync.up.b32 r0|p, %r1626, %r1624, %r1649, %r1651;  @p add.u32 r0, r0, %r1626;  mov.u32 %r1622, r0;}
	// end inline asm
	mov.b32 	%r1630, 2;
	// begin inline asm
	{  .reg .u32 r0;  .reg .pred p;  shfl.sync.up.b32 r0|p, %r1622, %r1630, %r1649, %r1651;  @p add.u32 r0, r0, %r1622;  mov.u32 %r1628, r0;}
	// end inline asm
	mov.b32 	%r1636, 4;
	// begin inline asm
	{  .reg .u32 r0;  .reg .pred p;  shfl.sync.up.b32 r0|p, %r1628, %r1636, %r1649, %r1651;  @p add.u32 r0, r0, %r1628;  mov.u32 %r1634, r0;}
	// end inline asm
	mov.b32 	%r1642, 8;
	// begin inline asm
	{  .reg .u32 r0;  .reg .pred p;  shfl.sync.up.b32 r0|p, %r1634, %r1642, %r1649, %r1651;  @p add.u32 r0, r0, %r1634;  mov.u32 %r1640, r0;}
	// end inline asm
	mov.b32 	%r1648, 16;
	// begin inline asm
	{  .reg .u32 r0;  .reg .pred p;  shfl.sync.up.b32 r0|p, %r1640, %r1648, %r1649, %r1651;  @p add.u32 r0, r0, %r1640;  mov.u32 %r1646, r0;}
	// end inline asm
	setp.ne.s32 	%p232, %r801, 31;
	@%p232 bra 	$L__BB3_75;
	shr.u32 	%r1758, %r4, 3;
	and.b32  	%r1759, %r1758, 124;
	mov.u32 	%r1760, _ZZN3cub18CUB_300001_SM_10006detail10radix_sort30DeviceSegmentedRadixSortKernelINS1_5radix10policy_hubIfiiE10Policy1000ELb1ELNS0_9SortOrderE1EfiPiS9_iNS1_21identity_decomposer_tEEEvPKT2_PSB_PKT3_PSF_T4_T5_iiiT7_E12temp_storage;
	add.s32 	%r1761, %r1760, %r1759;
	st.shared.u32 	[%r1761+26112], %r1646;
$L__BB3_75:
	sub.s32 	%r1762, %r1646, %r1626;
	setp.gt.u32 	%p233, %r4, 31;
	bar.sync 	0;
	ld.shared.v4.u32 	{%r1763, %r1764, %r1765, %r1766}, [_ZZN3cub18CUB_300001_SM_10006detail10radix_sort30DeviceSegmentedRadixSortKernelINS1_5radix10policy_hubIfiiE10Policy1000ELb1ELNS0_9SortOrderE1EfiPiS9_iNS1_21identity_decomposer_tEEEvPKT2_PSB_PKT3_PSF_T4_T5_iiiT7_E12temp_storage+26112];
	shr.u32 	%r1767, %r4, 5;
	add.s32 	%r1768, %r1764, %r1763;
	setp.eq.s32 	%p234, %r1767, 2;
	selp.b32 	%r1769, %r1768, %r1763, %p234;
	add.s32 	%r1770, %r1768, %r1765;
	setp.eq.s32 	%p235, %r1767, 3;
	selp.b32 	%r1771, %r1770, %r1769, %p235;
	add.s32 	%r1772, %r1770, %r1766;
	setp.eq.s32 	%p236, %r1767, 4;
	selp.b32 	%r1773, %r1772, %r1771, %p236;
	ld.shared.v4.u32 	{%r1774, %r1775, %r1776, %r1777}, [_ZZN3cub18CUB_300001_SM_10006detail10radix_sort30DeviceSegmentedRadixSortKernelINS1_5radix10policy_hubIfiiE10Policy1000ELb1ELNS0_9SortOrderE1EfiPiS9_iNS1_21identity_decomposer_tEEEvPKT2_PSB_PKT3_PSF_T4_T5_iiiT7_E12temp_storage+26128];
	add.s32 	%r1778, %r1772, %r1774;
	setp.eq.s32 	%p237, %r1767, 5;
	selp.b32 	%r1779, %r1778, %r1773, %p237;
	add.s32 	%r1780, %r1778, %r1775;
	setp.eq.s32 	%p238, %r1767, 6;
	selp.b32 	%r1781, %r1780, %r1779, %p238;
	add.s32 	%r1782, %r1780, %r1776;
	setp.eq.s32 	%p239, %r1767, 7;
	selp.b32 	%r1783, %r1782, %r1781, %p239;
	add.s32 	%r1784, %r1782, %r1777;
	setp.eq.s32 	%p240, %r1767, 8;
	selp.b32 	%r1785, %r1784, %r1783, %p240;
	ld.shared.v4.u32 	{%r1786, %r1787, %r1788, %r1789}, [_ZZN3cub18CUB_300001_SM_10006detail10radix_sort30DeviceSegmentedRadixSortKernelINS1_5radix10policy_hubIfiiE10Policy1000ELb1ELNS0_9SortOrderE1EfiPiS9_iNS1_21identity_decomposer_tEEEvPKT2_PSB_PKT3_PSF_T4_T5_iiiT7_E12temp_storage+26144];
	add.s32 	%r1790, %r1784, %r1786;
	setp.eq.s32 	%p241, %r1767, 9;
	selp.b32 	%r1791, %r1790, %r1785, %p241;
	add.s32 	%r1792, %r1790, %r1787;
	setp.eq.s32 	%p242, %r1767, 10;
	selp.b32 	%r1793, %r1792, %r1791, %p242;
	add.s32 	%r1794, %r1792, %r1788;
	setp.eq.s32 	%p243, %r1767, 11;
	selp.b32 	%r1795, %r1794, %r1793, %p243;
	add.s32 	%r300, %r1794, %r1789;
	setp.ne.s32 	%p244, %r801, 0;
	selp.b32 	%r1796, %r1762, 0, %p244;
	add.s32 	%r1797, %r1795, %r1796;
	or.pred  	%p245, %p233, %p244;
	selp.b32 	%r2108, %r1797, %r1762, %p233;
	@%p245 bra 	$L__BB3_77;
	shl.b32 	%r2108, %r300, 16;
	st.shared.u32 	[_ZZN3cub18CUB_300001_SM_10006detail10radix_sort30DeviceSegmentedRadixSortKernelINS1_5radix10policy_hubIfiiE10Policy1000ELb1ELNS0_9SortOrderE1EfiPiS9_iNS1_21identity_decomposer_tEEEvPKT2_PSB_PKT3_PSF_T4_T5_iiiT7_E12temp_storage+26172], %r2108;
$L__BB3_77:
	bar.sync 	0;
	setp.eq.s32 	%p247, %r4, 0;
	ld.shared.u32 	%r1799, [_ZZN3cub18CUB_300001_SM_10006detail10radix_sort30DeviceSegmentedRadixSortKernelINS1_5radix10policy_hubIfiiE10Policy1000ELb1ELNS0_9SortOrderE1EfiPiS9_iNS1_21identity_decomposer_tEEEvPKT2_PSB_PKT3_PSF_T4_T5_iiiT7_E12temp_storage+26172];
	selp.b32 	%r1800, 0, %r1799, %p247;
	add.s32 	%r1801, %r2108, %r1800;
	add.s32 	%r1802, %r282, %r1801;
	add.s32 	%r1803, %r283, %r1801;
	add.s32 	%r1804, %r284, %r1801;
	add.s32 	%r1805, %r285, %r1801;
	add.s32 	%r1806, %r286, %r1801;
	add.s32 	%r1807, %r287, %r1801;
	add.s32 	%r1808, %r288, %r1801;
	add.s32 	%r1809, %r289, %r1801;
	add.s32 	%r1810, %r290, %r1801;
	add.s32 	%r1811, %r291, %r1801;
	add.s32 	%r1812, %r292, %r1801;
	add.s32 	%r1813, %r293, %r1801;
	add.s32 	%r1814, %r294, %r1801;
	add.s32 	%r1815, %r295, %r1801;
	add.s32 	%r1816, %r296, %r1801;
	add.s32 	%r1817, %r297, %r1801;
	shl.b32 	%r1818, %r4, 6;
	add.s32 	%r1819, %r5, %r1818;
	st.shared.u32 	[%r1819], %r1801;
	st.shared.u32 	[%r1819+4], %r1802;
	st.shared.u32 	[%r1819+8], %r1803;
	st.shared.u32 	[%r1819+12], %r1804;
	st.shared.u32 	[%r1819+16], %r1805;
	st.shared.u32 	[%r1819+20], %r1806;
	st.shared.u32 	[%r1819+24], %r1807;
	st.shared.u32 	[%r1819+28], %r1808;
	st.shared.u32 	[%r1819+32], %r1809;
	st.shared.u32 	[%r1819+36], %r1810;
	st.shared.u32 	[%r1819+40], %r1811;
	st.shared.u32 	[%r1819+44], %r1812;
	st.shared.u32 	[%r1819+48], %r1813;
	st.shared.u32 	[%r1819+52], %r1814;
	st.shared.u32 	[%r1819+56], %r1815;
	st.shared.u32 	[%r1819+60], %r1816;
	st.shared.u32 	[%r1819+64], %r1817;
	bar.sync 	0;
	cvt.u32.u16 	%r1820, %rs12;
	ld.shared.u16 	%r1821, [%r271+2];
	add.s32 	%r304, %r1821, %r1820;
	cvt.u32.u16 	%r1822, %rs13;
	ld.shared.u16 	%r1823, [%r272+2];
	add.s32 	%r305, %r1823, %r1822;
	cvt.u32.u16 	%r1824, %rs14;
	ld.shared.u16 	%r1825, [%r273+2];
	add.s32 	%r306, %r1825, %r1824;
	cvt.u32.u16 	%r1826, %rs15;
	ld.shared.u16 	%r1827, [%r274+2];
	add.s32 	%r307, %r1827, %r1826;
	cvt.u32.u16 	%r1828, %rs16;
	ld.shared.u16 	%r1829, [%r275+2];
	add.s32 	%r308, %r1829, %r1828;
	cvt.u32.u16 	%r1830, %rs17;
	ld.shared.u16 	%r1831, [%r276+2];
	add.s32 	%r309, %r1831, %r1830;
	cvt.u32.u16 	%r1832, %rs18;
	ld.shared.u16 	%r1833, [%r277+2];
	add.s32 	%r310, %r1833, %r1832;
	cvt.u32.u16 	%r1834, %rs19;
	ld.shared.u16 	%r1835, [%r278+2];
	add.s32 	%r311, %r1835, %r1834;
	cvt.u32.u16 	%r1836, %rs20;
	ld.shared.u16 	%r1837, [%r279+2];
	add.s32 	%r312, %r1837, %r1836;
	cvt.u32.u16 	%r1838, %rs21;
	ld.shared.u16 	%r1839, [%r280+2];
	add.s32 	%r313, %r1839, %r1838;
	cvt.u32.u16 	%r1840, %rs22;
	ld.shared.u16 	%r1841, [%r281+2];
	add.s32 	%r314, %r1841, %r1840;
	@%p233 bra 	$L__BB3_79;
	sub.s32 	%r1842, 31, %r4;
	and.b32  	%r1843, %r1842, 15;
	mov.u32 	%r1844, _ZZN3cub18CUB_300001_SM_10006detail10radix_sort30DeviceSegmentedRadixSortKernelINS1_5radix10policy_hubIfiiE10Policy1000ELb1ELNS0_9SortOrderE1EfiPiS9_iNS1_21identity_decomposer_tEEEvPKT2_PSB_PKT3_PSF_T4_T5_iiiT7_E12temp_storage;
	mad.lo.s32 	%r1845, %r1843, 1536, %r1844;
	shr.u32 	%r1846, %r1842, 3;
	and.b32  	%r1847, %r1846, 2;
	add.s32 	%r1848, %r1845, %r1847;
	ld.shared.u16 	%r2109, [%r1848];
$L__BB3_79:
	bar.sync 	0;
	@%p233 bra 	$L__BB3_81;
	st.shared.u32 	[%r5], %r2109;
$L__BB3_81:
	bar.sync 	0;
	bar.sync 	0;
	@%p233 bra 	$L__BB3_83;
	sub.s32 	%r1849, %r2093, %r2109;
	st.shared.u32 	[%r5+16896], %r1849;
$L__BB3_83:
	bar.sync 	0;
	shl.b32 	%r1853, %r304, 2;
	mov.u32 	%r1854, _ZZN3cub18CUB_300001_SM_10006detail10radix_sort30DeviceSegmentedRadixSortKernelINS1_5radix10policy_hubIfiiE10Policy1000ELb1ELNS0_9SortOrderE1EfiPiS9_iNS1_21identity_decomposer_tEEEvPKT2_PSB_PKT3_PSF_T4_T5_iiiT7_E12temp_storage;
	add.s32 	%r317, %r1854, %r1853;
	st.shared.u32 	[%r317], %r259;
	shl.b32 	%r1855, %r305, 2;
	add.s32 	%r318, %r1854, %r1855;
	st.shared.u32 	[%r318], %r260;
	shl.b32 	%r1856, %r306, 2;
	add.s32 	%r319, %r1854, %r1856;
	st.shared.u32 	[%r319], %r261;
	shl.b32 	%r1857, %r307, 2;
	add.s32 	%r320, %r1854, %r1857;
	st.shared.u32 	[%r320], %r262;
	shl.b32 	%r1858, %r308, 2;
	add.s32 	%r321, %r1854, %r1858;
	st.shared.u32 	[%r321], %r263;
	shl.b32 	%r1859, %r309, 2;
	add.s32 	%r322, %r1854, %r1859;
	st.shared.u32 	[%r322], %r264;
	shl.b32 	%r1860, %r310, 2;
	add.s32 	%r323, %r1854, %r1860;
	st.shared.u32 	[%r323], %r265;
	shl.b32 	%r1861, %r311, 2;
	add.s32 	%r324, %r1854, %r1861;
	st.shared.u32 	[%r324], %r266;
	shl.b32 	%r1862, %r312, 2;
	add.s32 	%r325, %r1854, %r1862;
	st.shared.u32 	[%r325], %r267;
	shl.b32 	%r1863, %r313, 2;
	add.s32 	%r326, %r1854, %r1863;
	st.shared.u32 	[%r326], %r268;
	shl.b32 	%r1864, %r314, 2;
	add.s32 	%r327, %r1854, %r1864;
	st.shared.u32 	[%r327], %r269;
	bar.sync 	0;
	ld.shared.u32 	%r328, [%r5];
	setp.eq.s32 	%p250, %r328, 2147483647;
	selp.b32 	%r1851, -2147483648, %r328, %p250;
	// begin inline asm
	shr.b32 %r1850, %r1851, %r373;
	// end inline asm
	and.b32  	%r1865, %r1586, %r1850;
	shl.b32 	%r1866, %r1865, 2;
	add.s32 	%r1867, %r1854, %r1866;
	ld.shared.u32 	%r329, [%r1867+16896];
	setp.ge.s32 	%p251, %r4, %r2096;
	@%p251 bra 	$L__BB3_85;
	setp.gt.s32 	%p252, %r328, -1;
	selp.b32 	%r1868, -1, -2147483648, %p252;
	xor.b32  	%r1869, %r1868, %r328;
	add.s32 	%r1870, %r4, %r329;
	mul.wide.u32 	%rd110, %r1870, 4;
	add.s64 	%rd111, %rd4, %rd110;
	st.global.u32 	[%rd111], %r1869;
$L__BB3_85:
	ld.shared.u32 	%r330, [%r5+1536];
	setp.eq.s32 	%p253, %r330, 2147483647;
	selp.b32 	%r1872, -2147483648, %r330, %p253;
	// begin inline asm
	shr.b32 %r1871, %r1872, %r373;
	// end inline asm
	and.b32  	%r1874, %r1586, %r1871;
	shl.b32 	%r1875, %r1874, 2;
	add.s32 	%r1877, %r1854, %r1875;
	ld.shared.u32 	%r331, [%r1877+16896];
	setp.ge.s32 	%p254, %r228, %r2096;
	@%p254 bra 	$L__BB3_87;
	setp.gt.s32 	%p255, %r330, -1;
	selp.b32 	%r1878, -1, -2147483648, %p255;
	xor.b32  	%r1879, %r1878, %r330;
	add.s32 	%r1880, %r228, %r331;
	mul.wide.u32 	%rd112, %r1880, 4;
	add.s64 	%rd113, %rd4, %rd112;
	st.global.u32 	[%rd113], %r1879;
$L__BB3_87:
	ld.shared.u32 	%r332, [%r5+3072];
	setp.eq.s32 	%p256, %r332, 2147483647;
	selp.b32 	%r1882, -2147483648, %r332, %p256;
	// begin inline asm
	shr.b32 %r1881, %r1882, %r373;
	// end inline asm
	and.b32  	%r1884, %r1586, %r1881;
	shl.b32 	%r1885, %r1884, 2;
	add.s32 	%r1887, %r1854, %r1885;
	ld.shared.u32 	%r333, [%r1887+16896];
	setp.ge.s32 	%p257, %r231, %r2096;
	@%p257 bra 	$L__BB3_89;
	setp.gt.s32 	%p258, %r332, -1;
	selp.b32 	%r1888, -1, -2147483648, %p258;
	xor.b32  	%r1889, %r1888, %r332;
	add.s32 	%r1890, %r231, %r333;
	mul.wide.u32 	%rd114, %r1890, 4;
	add.s64 	%rd115, %rd4, %rd114;
	st.global.u32 	[%rd115], %r1889;
$L__BB3_89:
	ld.shared.u32 	%r334, [%r5+4608];
	setp.eq.s32 	%p259, %r334, 2147483647;
	selp.b32 	%r1892, -2147483648, %r334, %p259;
	// begin inline asm
	shr.b32 %r1891, %r1892, %r373;
	// end inline asm
	and.b32  	%r1894, %r1586, %r1891;
	shl.b32 	%r1895, %r1894, 2;
	add.s32 	%r1897, %r1854, %r1895;
	ld.shared.u32 	%r335, [%r1897+16896];
	setp.ge.s32 	%p260, %r234, %r2096;
	@%p260 bra 	$L__BB3_91;
	setp.gt.s32 	%p261, %r334, -1;
	selp.b32 	%r1898, -1, -2147483648, %p261;
	xor.b32  	%r1899, %r1898, %r334;
	add.s32 	%r1900, %r234, %r335;
	mul.wide.u32 	%rd116, %r1900, 4;
	add.s64 	%rd117, %rd4, %rd116;
	st.global.u32 	[%rd117], %r1899;
$L__BB3_91:
	ld.shared.u32 	%r336, [%r5+6144];
	setp.eq.s32 	%p262, %r336, 2147483647;
	selp.b32 	%r1902, -2147483648, %r336, %p262;
	// begin inline asm
	shr.b32 %r1901, %r1902, %r373;
	// end inline asm
	and.b32  	%r1904, %r1586, %r1901;
	shl.b32 	%r1905, %r1904, 2;
	add.s32 	%r1907, %r1854, %r1905;
	ld.shared.u32 	%r337, [%r1907+16896];
	setp.ge.s32 	%p263, %r237, %r2096;
	@%p263 bra 	$L__BB3_93;
	setp.gt.s32 	%p264, %r336, -1;
	selp.b32 	%r1908, -1, -2147483648, %p264;
	xor.b32  	%r1909, %r1908, %r336;
	add.s32 	%r1910, %r237, %r337;
	mul.wide.u32 	%rd118, %r1910, 4;
	add.s64 	%rd119, %rd4, %rd118;
	st.global.u32 	[%rd119], %r1909;
$L__BB3_93:
	ld.shared.u32 	%r338, [%r5+7680];
	setp.eq.s32 	%p265, %r338, 2147483647;
	selp.b32 	%r1912, -2147483648, %r338, %p265;
	// begin inline asm
	shr.b32 %r1911, %r1912, %r373;
	// end inline asm
	and.b32  	%r1914, %r1586, %r1911;
	shl.b32 	%r1915, %r1914, 2;
	add.s32 	%r1917, %r1854, %r1915;
	ld.shared.u32 	%r339, [%r1917+16896];
	setp.ge.s32 	%p266, %r240, %r2096;
	@%p266 bra 	$L__BB3_95;
	setp.gt.s32 	%p267, %r338, -1;
	selp.b32 	%r1918, -1, -2147483648, %p267;
	xor.b32  	%r1919, %r1918, %r338;
	add.s32 	%r1920, %r240, %r339;
	mul.wide.u32 	%rd120, %r1920, 4;
	add.s64 	%rd121, %rd4, %rd120;
	st.global.u32 	[%rd121], %r1919;
$L__BB3_95:
	ld.shared.u32 	%r340, [%r5+9216];
	setp.eq.s32 	%p268, %r340, 2147483647;
	selp.b32 	%r1922, -2147483648, %r340, %p268;
	// begin inline asm
	shr.b32 %r1921, %r1922, %r373;
	// end inline asm
	and.b32  	%r1924, %r1586, %r1921;
	shl.b32 	%r1925, %r1924, 2;
	add.s32 	%r1927, %r1854, %r1925;
	ld.shared.u32 	%r341, [%r1927+16896];
	setp.ge.s32 	%p269, %r243, %r2096;
	@%p269 bra 	$L__BB3_97;
	setp.gt.s32 	%p270, %r340, -1;
	selp.b32 	%r1928, -1, -2147483648, %p270;
	xor.b32  	%r1929, %r1928, %r340;
	add.s32 	%r1930, %r243, %r341;
	mul.wide.u32 	%rd122, %r1930, 4;
	add.s64 	%rd123, %rd4, %rd122;
	st.global.u32 	[%rd123], %r1929;
$L__BB3_97:
	ld.shared.u32 	%r342, [%r5+10752];
	setp.eq.s32 	%p271, %r342, 2147483647;
	selp.b32 	%r1932, -2147483648, %r342, %p271;
	// begin inline asm
	shr.b32 %r1931, %r1932, %r373;
	// end inline asm
	and.b32  	%r1934, %r1586, %r1931;
	shl.b32 	%r1935, %r1934, 2;
	add.s32 	%r1937, %r1854, %r1935;
	ld.shared.u32 	%r343, [%r1937+16896];
	setp.ge.s32 	%p272, %r246, %r2096;
	@%p272 bra 	$L__BB3_99;
	setp.gt.s32 	%p273, %r342, -1;
	selp.b32 	%r1938, -1, -2147483648, %p273;
	xor.b32  	%r1939, %r1938, %r342;
	add.s32 	%r1940, %r246, %r343;
	mul.wide.u32 	%rd124, %r1940, 4;
	add.s64 	%rd125, %rd4, %rd124;
	st.global.u32 	[%rd125], %r1939;
$L__BB3_99:
	ld.shared.u32 	%r344, [%r5+12288];
	setp.eq.s32 	%p274, %r344, 2147483647;
	selp.b32 	%r1942, -2147483648, %r344, %p274;
	// begin inline asm
	shr.b32 %r1941, %r1942, %r373;
	// end inline asm
	and.b32  	%r1944, %r1586, %r1941;
	shl.b32 	%r1945, %r1944, 2;
	add.s32 	%r1947, %r1854, %r1945;
	ld.shared.u32 	%r345, [%r1947+16896];
	setp.ge.s32 	%p275, %r249, %r2096;
	@%p275 bra 	$L__BB3_101;
	setp.gt.s32 	%p276, %r344, -1;
	selp.b32 	%r1948, -1, -2147483648, %p276;
	xor.b32  	%r1949, %r1948, %r344;
	add.s32 	%r1950, %r249, %r345;
	mul.wide.u32 	%rd126, %r1950, 4;
	add.s64 	%rd127, %rd4, %rd126;
	st.global.u32 	[%rd127], %r1949;
$L__BB3_101:
	ld.shared.u32 	%r346, [%r5+13824];
	setp.eq.s32 	%p277, %r346, 2147483647;
	selp.b32 	%r1952, -2147483648, %r346, %p277;
	// begin inline asm
	shr.b32 %r1951, %r1952, %r373;
	// end inline asm
	and.b32  	%r1954, %r1586, %r1951;
	shl.b32 	%r1955, %r1954, 2;
	add.s32 	%r1957, %r1854, %r1955;
	ld.shared.u32 	%r347, [%r1957+16896];
	setp.ge.s32 	%p278, %r252, %r2096;
	@%p278 bra 	$L__BB3_103;
	setp.gt.s32 	%p279, %r346, -1;
	selp.b32 	%r1958, -1, -2147483648, %p279;
	xor.b32  	%r1959, %r1958, %r346;
	add.s32 	%r1960, %r252, %r347;
	mul.wide.u32 	%rd128, %r1960, 4;
	add.s64 	%rd129, %rd4, %rd128;
	st.global.u32 	[%rd129], %r1959;
$L__BB3_103:
	ld.shared.u32 	%r348, [%r5+15360];
	setp.eq.s32 	%p280, %r348, 2147483647;
	selp.b32 	%r1962, -2147483648, %r348, %p280;
	// begin inline asm
	shr.b32 %r1961, %r1962, %r373;
	// end inline asm
	and.b32  	%r1964, %r1586, %r1961;
	shl.b32 	%r1965, %r1964, 2;
	add.s32 	%r1967, %r1854, %r1965;
	ld.shared.u32 	%r349, [%r1967+16896];
	setp.ge.s32 	%p281, %r255, %r2096;
	@%p281 bra 	$L__BB3_105;
	setp.gt.s32 	%p282, %r348, -1;
	selp.b32 	%r1968, -1, -2147483648, %p282;
	xor.b32  	%r1969, %r1968, %r348;
	add.s32 	%r1970, %r255, %r349;
	mul.wide.u32 	%rd130, %r1970, 4;
	add.s64 	%rd131, %rd4, %rd130;
	st.global.u32 	[%rd131], %r1969;
$L__BB3_105:
	ld.param.u64 	%rd162, [_ZN3cub18CUB_300001_SM_10006detail10radix_sort30DeviceSegmentedRadixSortKernelINS1_5radix10policy_hubIfiiE10Policy1000ELb1ELNS0_9SortOrderE1EfiPiS9_iNS1_21identity_decomposer_tEEEvPKT2_PSB_PKT3_PSF_T4_T5_iiiT7__param_2];
	bar.sync 	0;
	shfl.sync.idx.b32	%r350|%p283, %r2096, 0, 31, -1;
	setp.ge.s32 	%p284, %r4, %r350;
	cvta.to.global.u64 	%rd132, %rd162;
	cvt.u64.u32 	%rd133, %r4;
	cvt.s64.s32 	%rd134, %r2095;
	add.s64 	%rd135, %rd133, %rd134;
	shl.b64 	%rd136, %rd135, 2;
	add.s64 	%rd20, %rd132, %rd136;
	@%p284 bra 	$L__BB3_107;
	ld.global.u32 	%r2110, [%rd20];
$L__BB3_107:
	setp.ge.s32 	%p285, %r228, %r350;
	@%p285 bra 	$L__BB3_109;
	ld.global.u32 	%r2111, [%rd20+1536];
$L__BB3_109:
	setp.ge.s32 	%p286, %r231, %r350;
	@%p286 bra 	$L__BB3_111;
	ld.global.u32 	%r2112, [%rd20+3072];
$L__BB3_111:
	setp.ge.s32 	%p287, %r234, %r350;
	@%p287 bra 	$L__BB3_113;
	ld.global.u32 	%r2113, [%rd20+4608];
$L__BB3_113:
	setp.ge.s32 	%p288, %r237, %r350;
	@%p288 bra 	$L__BB3_115;
	ld.global.u32 	%r2114, [%rd20+6144];
$L__BB3_115:
	setp.ge.s32 	%p289, %r240, %r350;
	@%p289 bra 	$L__BB3_117;
	ld.global.u32 	%r2115, [%rd20+7680];
$L__BB3_117:
	setp.ge.s32 	%p290, %r243, %r350;
	@%p290 bra 	$L__BB3_119;
	ld.global.u32 	%r2116, [%rd20+9216];
$L__BB3_119:
	setp.ge.s32 	%p291, %r246, %r350;
	@%p291 bra 	$L__BB3_121;
	ld.global.u32 	%r2117, [%rd20+10752];
$L__BB3_121:
	setp.ge.s32 	%p292, %r249, %r350;
	@%p292 bra 	$L__BB3_123;
	ld.global.u32 	%r2118, [%rd20+12288];
$L__BB3_123:
	setp.ge.s32 	%p293, %r252, %r350;
	@%p293 bra 	$L__BB3_125;
	ld.global.u32 	%r2119, [%rd20+13824];
$L__BB3_125:
	setp.ge.s32 	%p294, %r255, %r350;
	@%p294 bra 	$L__BB3_127;
	ld.global.u32 	%r2120, [%rd20+15360];
$L__BB3_127:
	setp.ge.s32 	%p295, %r4, %r2096;
	st.shared.u32 	[%r5], %r2110;
	st.shared.u32 	[%r5+1536], %r2111;
	st.shared.u32 	[%r5+3072], %r2112;
	st.shared.u32 	[%r5+4608], %r2113;
	st.shared.u32 	[%r5+6144], %r2114;
	st.shared.u32 	[%r5+7680], %r2115;
	st.shared.u32 	[%r5+9216], %r2116;
	st.shared.u32 	[%r5+10752], %r2117;
	st.shared.u32 	[%r5+12288], %r2118;
	st.shared.u32 	[%r5+13824], %r2119;
	st.shared.u32 	[%r5+15360], %r2120;
	bar.sync 	0;
	ld.shared.u32 	%r1982, [%r258];
	ld.shared.u32 	%r1983, [%r258+4];
	ld.shared.u32 	%r1984, [%r258+8];
	ld.shared.u32 	%r1985, [%r258+12];
	ld.shared.u32 	%r1986, [%r258+16];
	ld.shared.u32 	%r1987, [%r258+20];
	ld.shared.u32 	%r1988, [%r258+24];
	ld.shared.u32 	%r1989, [%r258+28];
	ld.shared.u32 	%r1990, [%r258+32];
	ld.shared.u32 	%r1991, [%r258+36];
	ld.shared.u32 	%r1992, [%r258+40];
	bar.sync 	0;
	bar.sync 	0;
	st.shared.u32 	[%r317], %r1982;
	st.shared.u32 	[%r318], %r1983;
	st.shared.u32 	[%r319], %r1984;
	st.shared.u32 	[%r320], %r1985;
	st.shared.u32 	[%r321], %r1986;
	st.shared.u32 	[%r322], %r1987;
	st.shared.u32 	[%r323], %r1988;
	st.shared.u32 	[%r324], %r1989;
	st.shared.u32 	[%r325], %r1990;
	st.shared.u32 	[%r326], %r1991;
	st.shared.u32 	[%r327], %r1992;
	bar.sync 	0;
	@%p295 bra 	$L__BB3_129;
	ld.shared.u32 	%r1993, [%r5];
	add.s32 	%r1994, %r4, %r329;
	mul.wide.u32 	%rd137, %r1994, 4;
	add.s64 	%rd138, %rd2, %rd137;
	st.global.u32 	[%rd138], %r1993;
$L__BB3_129:
	setp.ge.s32 	%p296, %r228, %r2096;
	@%p296 bra 	$L__BB3_131;
	ld.shared.u32 	%r1995, [%r5+1536];
	add.s32 	%r1996, %r228, %r331;
	mul.wide.u32 	%rd139, %r1996, 4;
	add.s64 	%rd140, %rd2, %rd139;
	st.global.u32 	[%rd140], %r1995;
$L__BB3_131:
	setp.ge.s32 	%p297, %r231, %r2096;
	@%p297 bra 	$L__BB3_133;
	ld.shared.u32 	%r1997, [%r5+3072];
	add.s32 	%r1998, %r231, %r333;
	mul.wide.u32 	%rd141, %r1998, 4;
	add.s64 	%rd142, %rd2, %rd141;
	st.global.u32 	[%rd142], %r1997;
$L__BB3_133:
	setp.ge.s32 	%p298, %r234, %r2096;
	@%p298 bra 	$L__BB3_135;
	ld.shared.u32 	%r1999, [%r5+4608];
	add.s32 	%r2000, %r234, %r335;
	mul.wide.u32 	%rd143, %r2000, 4;
	add.s64 	%rd144, %rd2, %rd143;
	st.global.u32 	[%rd144], %r1999;
$L__BB3_135:
	setp.ge.s32 	%p299, %r237, %r2096;
	@%p299 bra 	$L__BB3_137;
	ld.shared.u32 	%r2001, [%r5+6144];
	add.s32 	%r2002, %r237, %r337;
	mul.wide.u32 	%rd145, %r2002, 4;
	add.s64 	%rd146, %rd2, %rd145;
	st.global.u32 	[%rd146], %r2001;
$L__BB3_137:
	setp.ge.s32 	%p300, %r240, %r2096;
	@%p300 bra 	$L__BB3_139;
	ld.shared.u32 	%r2003, [%r5+7680];
	add.s32 	%r2004, %r240, %r339;
	mul.wide.u32 	%rd147, %r2004, 4;
	add.s64 	%rd148, %rd2, %rd147;
	st.global.u32 	[%rd148], %r2003;
$L__BB3_139:
	setp.ge.s32 	%p301, %r243, %r2096;
	@%p301 bra 	$L__BB3_141;
	ld.shared.u32 	%r2005, [%r5+9216];
	add.s32 	%r2006, %r243, %r341;
	mul.wide.u32 	%rd149, %r2006, 4;
	add.s64 	%rd150, %rd2, %rd149;
	st.global.u32 	[%rd150], %r2005;
$L__BB3_141:
	setp.ge.s32 	%p302, %r246, %r2096;
	@%p302 bra 	$L__BB3_143;
	ld.shared.u32 	%r2007, [%r5+10752];
	add.s32 	%r2008, %r246, %r343;
	mul.wide.u32 	%rd151, %r2008, 4;
	add.s64 	%rd152, %rd2, %rd151;
	st.global.u32 	[%rd152], %r2007;
$L__BB3_143:
	setp.ge.s32 	%p303, %r249, %r2096;
	@%p303 bra 	$L__BB3_145;
	ld.shared.u32 	%r2009, [%r5+12288];
	add.s32 	%r2010, %r249, %r345;
	mul.wide.u32 	%rd153, %r2010, 4;
	add.s64 	%rd154, %rd2, %rd153;
	st.global.u32 	[%rd154], %r2009;
$L__BB3_145:
	setp.ge.s32 	%p304, %r252, %r2096;
	@%p304 bra 	$L__BB3_147;
	ld.shared.u32 	%r2011, [%r5+13824];
	add.s32 	%r2012, %r252, %r347;
	mul.wide.u32 	%rd155, %r2012, 4;
	add.s64 	%rd156, %rd2, %rd155;
	st.global.u32 	[%rd156], %r2011;
$L__BB3_147:
	setp.ge.s32 	%p305, %r255, %r2096;
	@%p305 bra 	$L__BB3_245;
	ld.shared.u32 	%r2013, [%r5+15360];
	add.s32 	%r2014, %r255, %r349;
	mul.wide.u32 	%rd157, %r2014, 4;
	add.s64 	%rd158, %rd2, %rd157;
	st.global.u32 	[%rd158], %r2013;
	bra.uni 	$L__BB3_245;
$L__BB3_149:
	setp.lt.s32 	%p81, %r2096, 4224;
	mov.u32 	%r2055, %r2095;
	mov.u32 	%r2056, %r2096;
	@%p81 bra 	$L__BB3_152;
	add.s64 	%rd9, %rd1, 7680;
	add.s64 	%rd10, %rd4, 7680;
	mov.u32 	%r2056, %r2096;
	mov.u32 	%r2055, %r2095;
$L__BB3_151:
	cvt.s64.s32 	%rd44, %r2055;
	add.s64 	%rd45, %rd5, %rd44;
	shl.b64 	%rd46, %rd45, 2;
	add.s64 	%rd47, %rd9, %rd46;
	add.s64 	%rd48, %rd10, %rd46;
	ld.global.u32 	%r1064, [%rd47+-7680];
	ld.global.u32 	%r1065, [%rd47+-6144];
	ld.global.u32 	%r1066, [%rd47+-4608];
	ld.global.u32 	%r1067, [%rd47+-3072];
	ld.global.u32 	%r1068, [%rd47+-1536];
	ld.global.u32 	%r1069, [%rd47];
	ld.global.u32 	%r1070, [%rd47+1536];
	ld.global.u32 	%r1071, [%rd47+3072];
	ld.global.u32 	%r1072, [%rd47+4608];
	ld.global.u32 	%r1073, [%rd47+6144];
	ld.global.u32 	%r1074, [%rd47+7680];
	bar.sync 	0;
	st.global.u32 	[%rd48+-7680], %r1064;
	st.global.u32 	[%rd48+-6144], %r1065;
	st.global.u32 	[%rd48+-4608], %r1066;
	st.global.u32 	[%rd48+-3072], %r1067;
	st.global.u32 	[%rd48+-1536], %r1068;
	st.global.u32 	[%rd48], %r1069;
	st.global.u32 	[%rd48+1536], %r1070;
	st.global.u32 	[%rd48+3072], %r1071;
	st.global.u32 	[%rd48+4608], %r1072;
	st.global.u32 	[%rd48+6144], %r1073;
	st.global.u32 	[%rd48+7680], %r1074;
	add.s32 	%r2055, %r2055, 4224;
	add.s32 	%r2056, %r2056, -4224;
	setp.gt.s32 	%p82, %r2056, 4223;
	@%p82 bra 	$L__BB3_151;
$L__BB3_152:
	setp.ge.s32 	%p83, %r2055, %r2;
	@%p83 bra 	$L__BB3_197;
	cvt.s64.s32 	%rd49, %r2055;
	setp.ge.s32 	%p84, %r4, %r2056;
	add.s64 	%rd11, %rd5, %rd49;
	shl.b64 	%rd50, %rd11, 2;
	add.s64 	%rd12, %rd1, %rd50;
	@%p84 bra 	$L__BB3_155;
	ld.global.u32 	%r2057, [%rd12];
$L__BB3_155:
	add.s32 	%r82, %r4, 384;
	setp.ge.s32 	%p85, %r82, %r2056;
	@%p85 bra 	$L__BB3_157;
	ld.global.u32 	%r2058, [%rd12+1536];
$L__BB3_157:
	add.s32 	%r85, %r4, 768;
	setp.ge.s32 	%p86, %r85, %r2056;
	@%p86 bra 	$L__BB3_159;
	ld.global.u32 	%r2059, [%rd12+3072];
$L__BB3_159:
	add.s32 	%r88, %r4, 1152;
	setp.ge.s32 	%p87, %r88, %r2056;
	@%p87 bra 	$L__BB3_161;
	ld.global.u32 	%r2060, [%rd12+4608];
$L__BB3_161:
	add.s32 	%r91, %r4, 1536;
	setp.ge.s32 	%p88, %r91, %r2056;
	@%p88 bra 	$L__BB3_163;
	ld.global.u32 	%r2061, [%rd12+6144];
$L__BB3_163:
	add.s32 	%r94, %r4, 1920;
	setp.ge.s32 	%p89, %r94, %r2056;
	@%p89 bra 	$L__BB3_165;
	ld.global.u32 	%r2062, [%rd12+7680];
$L__BB3_165:
	add.s32 	%r97, %r4, 2304;
	setp.ge.s32 	%p90, %r97, %r2056;
	@%p90 bra 	$L__BB3_167;
	ld.global.u32 	%r2063, [%rd12+9216];
$L__BB3_167:
	add.s32 	%r100, %r4, 2688;
	setp.ge.s32 	%p91, %r100, %r2056;
	@%p91 bra 	$L__BB3_169;
	ld.global.u32 	%r2064, [%rd12+10752];
$L__BB3_169:
	or.b32  	%r103, %r4, 3072;
	setp.ge.s32 	%p92, %r103, %r2056;
	@%p92 bra 	$L__BB3_171;
	ld.global.u32 	%r2065, [%rd12+12288];
$L__BB3_171:
	add.s32 	%r106, %r4, 3456;
	setp.ge.s32 	%p93, %r106, %r2056;
	@%p93 bra 	$L__BB3_173;
	ld.global.u32 	%r2066, [%rd12+13824];
$L__BB3_173:
	add.s32 	%r109, %r4, 3840;
	setp.ge.s32 	%p94, %r109, %r2056;
	@%p94 bra 	$L__BB3_175;
	ld.global.u32 	%r2067, [%rd12+15360];
$L__BB3_175:
	setp.ge.s32 	%p95, %r4, %r2056;
	bar.sync 	0;
	add.s64 	%rd13, %rd4, %rd50;
	@%p95 bra 	$L__BB3_177;
	st.global.u32 	[%rd13], %r2057;
$L__BB3_177:
	setp.ge.s32 	%p96, %r82, %r2056;
	@%p96 bra 	$L__BB3_179;
	st.global.u32 	[%rd13+1536], %r2058;
$L__BB3_179:
	setp.ge.s32 	%p97, %r85, %r2056;
	@%p97 bra 	$L__BB3_181;
	st.global.u32 	[%rd13+3072], %r2059;
$L__BB3_181:
	setp.ge.s32 	%p98, %r88, %r2056;
	@%p98 bra 	$L__BB3_183;
	st.global.u32 	[%rd13+4608], %r2060;
$L__BB3_183:
	setp.ge.s32 	%p99, %r91, %r2056;
	@%p99 bra 	$L__BB3_185;
	st.global.u32 	[%rd13+6144], %r2061;
$L__BB3_185:
	setp.ge.s32 	%p100, %r94, %r2056;
	@%p100 bra 	$L__BB3_187;
	st.global.u32 	[%rd13+7680], %r2062;
$L__BB3_187:
	setp.ge.s32 	%p101, %r97, %r2056;
	@%p101 bra 	$L__BB3_189;
	st.global.u32 	[%rd13+9216], %r2063;
$L__BB3_189:
	setp.ge.s32 	%p102, %r100, %r2056;
	@%p102 bra 	$L__BB3_191;
	st.global.u32 	[%rd13+10752], %r2064;
$L__BB3_191:
	setp.ge.s32 	%p103, %r103, %r2056;
	@%p103 bra 	$L__BB3_193;
	st.global.u32 	[%rd13+12288], %r2065;
$L__BB3_193:
	setp.ge.s32 	%p104, %r106, %r2056;
	@%p104 bra 	$L__BB3_195;
	st.global.u32 	[%rd13+13824], %r2066;
$L__BB3_195:
	setp.ge.s32 	%p105, %r109, %r2056;
	@%p105 bra 	$L__BB3_197;
	st.global.u32 	[%rd13+15360], %r2067;
$L__BB3_197:
	setp.lt.s32 	%p106, %r2096, 4224;
	@%p106 bra 	$L__BB3_200;
	add.s64 	%rd14, %rd3, 7680;
	add.s64 	%rd15, %rd2, 7680;
$L__BB3_199:
	cvt.s64.s32 	%rd52, %r2095;
	add.s64 	%rd53, %rd5, %rd52;
	shl.b64 	%rd54, %rd53, 2;
	add.s64 	%rd55, %rd14, %rd54;
	add.s64 	%rd56, %rd15, %rd54;
	ld.global.u32 	%r1086, [%rd55+-7680];
	ld.global.u32 	%r1087, [%rd55+-6144];
	ld.global.u32 	%r1088, [%rd55+-4608];
	ld.global.u32 	%r1089, [%rd55+-3072];
	ld.global.u32 	%r1090, [%rd55+-1536];
	ld.global.u32 	%r1091, [%rd55];
	ld.global.u32 	%r1092, [%rd55+1536];
	ld.global.u32 	%r1093, [%rd55+3072];
	ld.global.u32 	%r1094, [%rd55+4608];
	ld.global.u32 	%r1095, [%rd55+6144];
	ld.global.u32 	%r1096, [%rd55+7680];
	bar.sync 	0;
	st.global.u32 	[%rd56+-7680], %r1086;
	st.global.u32 	[%rd56+-6144], %r1087;
	st.global.u32 	[%rd56+-4608], %r1088;
	st.global.u32 	[%rd56+-3072], %r1089;
	st.global.u32 	[%rd56+-1536], %r1090;
	st.global.u32 	[%rd56], %r1091;
	st.global.u32 	[%rd56+1536], %r1092;
	st.global.u32 	[%rd56+3072], %r1093;
	st.global.u32 	[%rd56+4608], %r1094;
	st.global.u32 	[%rd56+6144], %r1095;
	st.global.u32 	[%rd56+7680], %r1096;
	add.s32 	%r2095, %r2095, 4224;
	add.s32 	%r2096, %r2096, -4224;
	setp.gt.s32 	%p107, %r2096, 4223;
	@%p107 bra 	$L__BB3_199;
$L__BB3_200:
	setp.ge.s32 	%p108, %r2095, %r2;
	@%p108 bra 	$L__BB3_245;
	cvt.s64.s32 	%rd57, %r2095;
	setp.ge.s32 	%p109, %r4, %r2096;
	add.s64 	%rd16, %rd5, %rd57;
	shl.b64 	%rd58, %rd16, 2;
	add.s64 	%rd17, %rd3, %rd58;
	@%p109 bra 	$L__BB3_203;
	ld.global.u32 	%r2072, [%rd17];
$L__BB3_203:
	add.s32 	%r120, %r4, 384;
	setp.ge.s32 	%p110, %r120, %r2096;
	@%p110 bra 	$L__BB3_205;
	ld.global.u32 	%r2073, [%rd17+1536];
$L__BB3_205:
	add.s32 	%r123, %r4, 768;
	setp.ge.s32 	%p111, %r123, %r2096;
	@%p111 bra 	$L__BB3_207;
	ld.global.u32 	%r2074, [%rd17+3072];
$L__BB3_207:
	add.s32 	%r126, %r4, 1152;
	setp.ge.s32 	%p112, %r126, %r2096;
	@%p112 bra 	$L__BB3_209;
	ld.global.u32 	%r2075, [%rd17+4608];
$L__BB3_209:
	add.s32 	%r129, %r4, 1536;
	setp.ge.s32 	%p113, %r129, %r2096;
	@%p113 bra 	$L__BB3_211;
	ld.global.u32 	%r2076, [%rd17+6144];
$L__BB3_211:
	add.s32 	%r132, %r4, 1920;
	setp.ge.s32 	%p114, %r132, %r2096;
	@%p114 bra 	$L__BB3_213;
	ld.global.u32 	%r2077, [%rd17+7680];
$L__BB3_213:
	add.s32 	%r135, %r4, 2304;
	setp.ge.s32 	%p115, %r135, %r2096;
	@%p115 bra 	$L__BB3_215;
	ld.global.u32 	%r2078, [%rd17+9216];
$L__BB3_215:
	add.s32 	%r138, %r4, 2688;
	setp.ge.s32 	%p116, %r138, %r2096;
	@%p116 bra 	$L__BB3_217;
	ld.global.u32 	%r2079, [%rd17+10752];
$L__BB3_217:
	or.b32  	%r141, %r4, 3072;
	setp.ge.s32 	%p117, %r141, %r2096;
	@%p117 bra 	$L__BB3_219;
	ld.global.u32 	%r2080, [%rd17+12288];
$L__BB3_219:
	add.s32 	%r144, %r4, 3456;
	setp.ge.s32 	%p118, %r144, %r2096;
	@%p118 bra 	$L__BB3_221;
	ld.global.u32 	%r2081, [%rd17+13824];
$L__BB3_221:
	add.s32 	%r147, %r4, 3840;
	setp.ge.s32 	%p119, %r147, %r2096;
	@%p119 bra 	$L__BB3_223;
	ld.global.u32 	%r2082, [%rd17+15360];
$L__BB3_223:
	setp.ge.s32 	%p120, %r4, %r2096;
	bar.sync 	0;
	add.s64 	%rd18, %rd2, %rd58;
	@%p120 bra 	$L__BB3_225;
	st.global.u32 	[%rd18], %r2072;
$L__BB3_225:
	setp.ge.s32 	%p121, %r120, %r2096;
	@%p121 bra 	$L__BB3_227;
	st.global.u32 	[%rd18+1536], %r2073;
$L__BB3_227:
	setp.ge.s32 	%p122, %r123, %r2096;
	@%p122 bra 	$L__BB3_229;
	st.global.u32 	[%rd18+3072], %r2074;
$L__BB3_229:
	setp.ge.s32 	%p123, %r126, %r2096;
	@%p123 bra 	$L__BB3_231;
	st.global.u32 	[%rd18+4608], %r2075;
$L__BB3_231:
	setp.ge.s32 	%p124, %r129, %r2096;
	@%p124 bra 	$L__BB3_233;
	st.global.u32 	[%rd18+6144], %r2076;
$L__BB3_233:
	setp.ge.s32 	%p125, %r132, %r2096;
	@%p125 bra 	$L__BB3_235;
	st.global.u32 	[%rd18+7680], %r2077;
$L__BB3_235:
	setp.ge.s32 	%p126, %r135, %r2096;
	@%p126 bra 	$L__BB3_237;
	st.global.u32 	[%rd18+9216], %r2078;
$L__BB3_237:
	setp.ge.s32 	%p127, %r138, %r2096;
	@%p127 bra 	$L__BB3_239;
	st.global.u32 	[%rd18+10752], %r2079;
$L__BB3_239:
	setp.ge.s32 	%p128, %r141, %r2096;
	@%p128 bra 	$L__BB3_241;
	st.global.u32 	[%rd18+12288], %r2080;
$L__BB3_241:
	setp.ge.s32 	%p129, %r144, %r2096;
	@%p129 bra 	$L__BB3_243;
	st.global.u32 	[%rd18+13824], %r2081;
$L__BB3_243:
	setp.ge.s32 	%p130, %r147, %r2096;
	@%p130 bra 	$L__BB3_245;
	st.global.u32 	[%rd18+15360], %r2082;
$L__BB3_245:
	ret;

}


// ===== COMPILED SASS (sm_100) =====

	.target	sm_100

	.elftype	@"ET_EXEC"


//--------------------- .note.nv.tkinfo           --------------------------
	.section	.note.nv.tkinfo,"",@"SHT_NOTE"
	.sectionflags	@"SHF_NOTE_NV_TKINFO"
	.tkinfo
        /*0018*/ 	.word	0x00000002
        /*0030*/ 	.string	""
        /*0030*/ 	.string	"ptxas"
        /*0030*/ 	.string	"Cuda compilation tools, release 13.0, V13.0.88"
        /*0030*/ 	.string	"Build cuda_13.0.r13.0/compiler.36424714_0"
        /*0030*/ 	.string	"-arch sm_100 -m 64 "



//--------------------- .note.nv.cuinfo           --------------------------
	.section	.note.nv.cuinfo,"",@"SHT_NOTE"
	.sectionflags	@"SHF_NOTE_NV_CUINFO"
        /*0018*/ 	.short	0x0002
        /*001a*/ 	.short	0x0064
        /*001c*/ 	.short	0x0082
	.zero		2


//--------------------- .nv.info                  --------------------------
	.section	.nv.info,"",@"SHT_CUDA_INFO"
	.align	4


	//----- nvinfo : EIATTR_REGCOUNT
	.align		4
        /*0000*/ 	.byte	0x04, 0x2f
        /*0002*/ 	.short	(.L_41 - .L_40)
	.align		4
.L_40:
        /*0004*/ 	.word	index@(_Z12init_indicesPiii)
        /*0008*/ 	.word	0x0000000c


	//----- nvinfo : EIATTR_FRAME_SIZE
	.align		4
.L_41:
        /*000c*/ 	.byte	0x04, 0x11
        /*000e*/ 	.short	(.L_43 - .L_42)
	.align		4
.L_42:
        /*0010*/ 	.word	index@(_Z12init_indicesPiii)
        /*0014*/ 	.word	0x00000000


	//----- nvinfo : EIATTR_REGCOUNT
	.align		4
.L_43:
        /*0018*/ 	.byte	0x04, 0x2f
        /*001a*/ 	.short	(.L_45 - .L_44)
	.align		4
.L_44:
        /*001c*/ 	.word	index@(_ZN3cub18CUB_300001_SM_10006detail11EmptyKernelIvEEvv)
        /*0020*/ 	.word	0x00000004


	//----- nvinfo : EIATTR_FRAME_SIZE
	.align		4
.L_45:
        /*0024*/ 	.byte	0x04, 0x11
        /*0026*/ 	.short	(.L_47 - .L_46)
	.align		4
.L_46:
        /*0028*/ 	.word	index@(_ZN3cub18CUB_300001_SM_10006detail11EmptyKernelIvEEvv)
        /*002c*/ 	.word	0x00000000


	//----- nvinfo : EIATTR_REGCOUNT
	.align		4
.L_47:
        /*0030*/ 	.byte	0x04, 0x2f
        /*0032*/ 	.short	(.L_49 - .L_48)
	.align		4
.L_48:
        /*0034*/ 	.word	index@(_ZN3cub18CUB_300001_SM_10006detail10radix_sort30DeviceSegmentedRadixSortKernelINS1_5radix10policy_hubIfiiE10Policy1000ELb0ELNS0_9SortOrderE1EfiPiS9_iNS1_21identity_decomposer_tEEEvPKT2_PSB_PKT3_PSF_T4_T5_iiiT7_)
        /*0038*/ 	.word	0x000000ff


	//----- nvinfo : EIATTR_FRAME_SIZE
	.align		4
.L_49:
        /*003c*/ 	.byte	0x04, 0x11
        /*003e*/ 	.short	(.L_51 - .L_50)
	.align		4
.L_50:
        /*0040*/ 	.word	index@(_ZN3cub18CUB_300001_SM_10006detail10radix_sort30DeviceSegmentedRadixSortKernelINS1_5radix10policy_hubIfiiE10Policy1000ELb0ELNS0_9SortOrderE1EfiPiS9_iNS1_21identity_decomposer_tEEEvPKT2_PSB_PKT3_PSF_T4_T5_iiiT7_)
        /*0044*/ 	.word	0x00000000


	//----- nvinfo : EIATTR_REGCOUNT
	.align		4
.L_51:
        /*0048*/ 	.byte	0x04, 0x2f
        /*004a*/ 	.short	(.L_53 - .L_52)
	.align		4
.L_52:
        /*004c*/ 	.word	index@(_ZN3cub18CUB_300001_SM_10006detail10radix_sort30DeviceSegmentedRadixSortKernelINS1_5radix10policy_hubIfiiE10Policy1000ELb1ELNS0_9SortOrderE1EfiPiS9_iNS1_21identity_decomposer_tEEEvPKT2_PSB_PKT3_PSF_T4_T5_iiiT7_)
        /*0050*/ 	.word	0x00000050


	//----- nvinfo : EIATTR_FRAME_SIZE
	.align		4
.L_53:
        /*0054*/ 	.byte	0x04, 0x11
        /*0056*/ 	.short	(.L_55 - .L_54)
	.align		4
.L_54:
        /*0058*/ 	.word	index@(_ZN3cub18CUB_300001_SM_10006detail10radix_sort30DeviceSegmentedRadixSortKernelINS1_5radix10policy_hubIfiiE10Policy1000ELb1ELNS0_9SortOrderE1EfiPiS9_iNS1_21identity_decomposer_tEEEvPKT2_PSB_PKT3_PSF_T4_T5_iiiT7_)
        /*005c*/ 	.word	0x00000000


	//----- nvinfo : EIATTR_MIN_STACK_SIZE
	.align		4
.L_55:
        /*0060*/ 	.byte	0x04, 0x12
        /*0062*/ 	.short	(.L_57 - .L_56)
	.align		4
.L_56:
        /*0064*/ 	.word	index@(_ZN3cub18CUB_300001_SM_10006detail10radix_sort30DeviceSegmentedRadixSortKernelINS1_5radix10policy_hubIfiiE10Policy1000ELb1ELNS0_9SortOrderE1EfiPiS9_iNS1_21identity_decomposer_tEEEvPKT2_PSB_PKT3_PSF_T4_T5_iiiT7_)
        /*0068*/ 	.word	0x00000000


	//----- nvinfo : EIATTR_MIN_STACK_SIZE
	.align		4
.L_57:
        /*006c*/ 	.byte	0x04, 0x12
        /*006e*/ 	.short	(.L_59 - .L_58)
	.align		4
.L_58:
        /*0070*/ 	.word	index@(_ZN3cub18CUB_300001_SM_10006detail10radix_sort30DeviceSegmentedRadixSortKernelINS1_5radix10policy_hubIfiiE10Policy1000ELb0ELNS0_9SortOrderE1EfiPiS9_iNS1_21identity_decomposer_tEEEvPKT2_PSB_PKT3_PSF_T4_T5_iiiT7_)
        /*0074*/ 	.word	0x00000000


	//----- nvinfo : EIATTR_MIN_STACK_SIZE
	.align		4
.L_59:
        /*0078*/ 	.byte	0x04, 0x12
        /*007a*/ 	.short	(.L_61 - .L_60)
	.align		4
.L_60:
        /*007c*/ 	.word	index@(_ZN3cub18CUB_300001_SM_10006detail11EmptyKernelIvEEvv)
        /*0080*/ 	.word	0x00000000


	//----- nvinfo : EIATTR_MIN_STACK_SIZE
	.align		4
.L_61:
        /*0084*/ 	.byte	0x04, 0x12
        /*0086*/ 	.short	(.L_63 - .L_62)
	.align		4
.L_62:
        /*0088*/ 	.word	index@(_Z12init_indicesPiii)
        /*008c*/ 	.word	0x00000000
.L_63:


//--------------------- .nv.compat                --------------------------
	.section	.nv.compat,"",@"SHT_CUDA_COMPAT_INFO"
	.align	4
        /*0000*/ 	.byte	0x02, 0x09, 0x00, 0x00, 0x02, 0x02, 0x01, 0x00, 0x02, 0x05, 0x05, 0x00, 0x03, 0x07, 0x01, 0x01
        /*0010*/ 	.byte	0x02, 0x03, 0x00, 0x00, 0x02, 0x06, 0x01, 0x00, 0x04, 0x0b, 0x08, 0x00, 0x09, 0x00, 0x00, 0x00
        /*0020*/ 	.byte	0x00, 0x00, 0x00, 0x00


//--------------------- .nv.info._ZN3cub18CUB_300001_SM_10006detail10radix_sort30DeviceSegmentedRadixSortKernelINS1_5radix10policy_hubIfiiE10Policy1000ELb1ELNS0_9SortOrderE1EfiPiS9_iNS1_21identity_decomposer_tEEEvPKT2_PSB_PKT3_PSF_T4_T5_iiiT7_ --------------------------
	.section	.nv.info._ZN3cub18CUB_300001_SM_10006detail10radix_sort30DeviceSegmentedRadixSortKernelINS1_5radix10policy_hubIfiiE10Policy1000ELb1ELNS0_9SortOrderE1EfiPiS9_iNS1_21identity_decomposer_tEEEvPKT2_PSB_PKT3_PSF_T4_T5_iiiT7_,"",@"SHT_CUDA_INFO"
	.sectionflags	@""
	.align	4


	//----- nvinfo : EIATTR_CUDA_API_VERSION
	.align		4
        /*0000*/ 	.byte	0x04, 0x37
        /*0002*/ 	.short	(.L_65 - .L_64)
.L_64:
        /*0004*/ 	.word	0x00000082


	//----- nvinfo : EIATTR_KPARAM_INFO
	.align		4
.L_65:
        /*0008*/ 	.byte	0x04, 0x17
        /*000a*/ 	.short	(.L_67 - .L_66)
.L_66:
        /*000c*/ 	.word	0x00000000
        /*0010*/ 	.short	0x0009
        /*0012*/ 	.short	0x003c
        /*0014*/ 	.byte	0x00, 0xf0, 0x05, 0x00


	//----- nvinfo : EIATTR_KPARAM_INFO
	.align		4
.L_67:
        /*0018*/ 	.byte	0x04, 0x17
        /*001a*/ 	.short	(.L_69 - .L_68)
.L_68:
        /*001c*/ 	.word	0x00000000
        /*0020*/ 	.short	0x0008
        /*0022*/ 	.short	0x0038
        /*0024*/ 	.byte	0x00, 0xf0, 0x11, 0x00


	//----- nvinfo : EIATTR_KPARAM_INFO
	.align		4
.L_69:
        /*0028*/ 	.byte	0x04, 0x17
        /*002a*/ 	.short	(.L_71 - .L_70)
.L_70:
        /*002c*/ 	.word	0x00000000
        /*0030*/ 	.short	0x0007
        /*0032*/ 	.short	0x0034
        /*0034*/ 	.byte	0x00, 0xf0, 0x11, 0x00


	//----- nvinfo : EIATTR_KPARAM_INFO
	.align		4
.L_71:
        /*0038*/ 	.byte	0x04, 0x17
        /*003a*/ 	.short	(.L_73 - .L_72)
.L_72:
        /*003c*/ 	.word	0x00000000
        /*0040*/ 	.short	0x0006
        /*0042*/ 	.short	0x0030
        /*0044*/ 	.byte	0x00, 0xf0, 0x11, 0x00


	//----- nvinfo : EIATTR_KPARAM_INFO
	.align		4
.L_73:
        /*0048*/ 	.byte	0x04, 0x17
        /*004a*/ 	.short	(.L_75 - .L_74)
.L_74:
        /*004c*/ 	.word	0x00000000
        /*0050*/ 	.short	0x0005
        /*0052*/ 	.short	0x0028
        /*0054*/ 	.byte	0x00, 0xf5, 0x21, 0x00


	//----- nvinfo : EIATTR_KPARAM_INFO
	.align		4
.L_75:
        /*0058*/ 	.byte	0x04, 0x17
        /*005a*/ 	.short	(.L_77 - .L_76)
.L_76:
        /*005c*/ 	.word	0x00000000
        /*0060*/ 	.short	0x0004
        /*0062*/ 	.short	0x0020
        /*0064*/ 	.byte	0x00, 0xf5, 0x21, 0x00


	//----- nvinfo : EIATTR_KPARAM_INFO
	.align		4
.L_77:
        /*0068*/ 	.byte	0x04, 0x17
        /*006a*/ 	.short	(.L_79 - .L_78)
.L_78:
        /*006c*/ 	.word	0x00000000
        /*0070*/ 	.short	0x0003
        /*0072*/ 	.short	0x0018
        /*0074*/ 	.byte	0x00, 0xf5, 0x21, 0x00


	//----- nvinfo : EIATTR_KPARAM_INFO
	.align		4
.L_79:
        /*0078*/ 	.byte	0x04, 0x17
        /*007a*/ 	.short	(.L_81 - .L_80)
.L_80:
        /*007c*/ 	.word	0x00000000
        /*0080*/ 	.short	0x0002
        /*0082*/ 	.short	0x0010
        /*0084*/ 	.byte	0x00, 0xf5, 0x21, 0x00


	//----- nvinfo : EIATTR_KPARAM_INFO
	.align		4
.L_81:
        /*0088*/ 	.byte	0x04, 0x17
        /*008a*/ 	.short	(.L_83 - .L_82)
.L_82:
        /*008c*/ 	.word	0x00000000
        /*0090*/ 	.short	0x0001
        /*0092*/ 	.short	0x0008
        /*0094*/ 	.byte	0x00, 0xf5, 0x21, 0x00


	//----- nvinfo : EIATTR_KPARAM_INFO
	.align		4
.L_83:
        /*0098*/ 	.byte	0x04, 0x17
        /*009a*/ 	.short	(.L_85 - .L_84)
.L_84:
        /*009c*/ 	.word	0x00000000
        /*00a0*/ 	.short	0x0000
        /*00a2*/ 	.short	0x0000
        /*00a4*/ 	.byte	0x00, 0xf5, 0x21, 0x00


	//----- nvinfo : EIATTR_SPARSE_MMA_MASK
	.align		4
.L_85:
        /*00a8*/ 	.byte	0x03, 0x50
        /*00aa*/ 	.short	0x0000


	//----- nvinfo : EIATTR_MAXREG_COUNT
	.align		4
        /*00ac*/ 	.byte	0x03, 0x1b
        /*00ae*/ 	.short	0x00a8


	//----- nvinfo : EIATTR_NUM_BARRIERS
	.align		4
        /*00b0*/ 	.byte	0x02, 0x4c
        /*00b2*/ 	.byte	0x01
	.zero		1


	//----- nvinfo : EIATTR_MERCURY_ISA_VERSION
	.align		4
        /*00b4*/ 	.byte	0x03, 0x5f
        /*00b6*/ 	.short	0x0101


	//----- nvinfo : EIATTR_COOP_GROUP_MASK_REGIDS
	.align		4
        /*00b8*/ 	.byte	0x04, 0x29
        /*00ba*/ 	.short	(.L_87 - .L_86)


	//   ....[0]....
.L_86:
        /*00bc*/ 	.word	0xffffffff


	//   ....[1]....
        /*00c0*/ 	.word	0xffffffff


	//   ....[2]....
        /*00c4*/ 	.word	0xffffffff


	//   ....[3]....
        /*00c8*/ 	.word	0xffffffff


	//   ....[4]....
        /*00cc*/ 	.word	0xffffffff


	//   ....[5]....
        /*00d0*/ 	.word	0xffffffff


	//   ....[6]....
        /*00d4*/ 	.word	0xffffffff


	//   ....[7]....
        /*00d8*/ 	.word	0xffffffff


	//   ....[8]....
        /*00dc*/ 	.word	0xffffffff


	//   ....[9]....
        /*00e0*/ 	.word	0xffffffff


	//   ....[10]....
        /*00e4*/ 	.word	0xffffffff


	//   ....[11]....
        /*00e8*/ 	.word	0xffffffff


	//   ....[12]....
        /*00ec*/ 	.word	0xffffffff


	//   ....[13]....
        /*00f0*/ 	.word	0xffffffff


	//   ....[14]....
        /*00f4*/ 	.word	0xffffffff


	//   ....[15]....
        /*00f8*/ 	.word	0xffffffff


	//   ....[16]....
        /*00fc*/ 	.word	0xffffffff


	//   ....[17]....
        /*0100*/ 	.word	0x05000018


	//   ....[18]....
        /*0104*/ 	.word	0x05000018


	//   ....[19]....
        /*0108*/ 	.word	0x05000018


	//   ....[20]....
        /*010c*/ 	.word	0x05000018


	//   ....[21]....
        /*0110*/ 	.word	0x05000018


	//----- nvinfo : EIATTR_COOP_GROUP_INSTR_OFFSETS
	.align		4
.L_87:
        /*0114*/ 	.byte	0x04, 0x28
        /*0116*/ 	.short	(.L_89 - .L_88)


	//   ....[0]....
.L_88:
        /*0118*/ 	.word	0x00003290


	//   ....[1]....
        /*011c*/ 	.word	0x000032b0


	//   ....[2]....
        /*0120*/ 	.word	0x000032d0


	//   ....[3]....
        /*0124*/ 	.word	0x000032f0


	//   ....[4]....
        /*0128*/ 	.word	0x00003310


	//   ....[5]....
        /*012c*/ 	.word	0x00004670


	//   ....[6]....
        /*0130*/ 	.word	0x00004690


	//   ....[7]....
        /*0134*/ 	.word	0x000046c0


	//   ....[8]....
        /*0138*/ 	.word	0x000046f0


	//   ....[9]....
        /*013c*/ 	.word	0x00004710


	//   ....[10]....
        /*0140*/ 	.word	0x000060b0


	//   ....[11]....
        /*0144*/ 	.word	0x00007340


	//   ....[12]....
        /*0148*/ 	.word	0x00007360


	//   ....[13]....
        /*014c*/ 	.word	0x00007380


	//   ....[14]....
        /*0150*/ 	.word	0x000073a0


	//   ....[15]....
        /*0154*/ 	.word	0x000073e0


	//   ....[16]....
        /*0158*/ 	.word	0x00008b90


	//   ....[17]....
        /*015c*/ 	.word	0x0000a3a0


	//   ....[18]....
        /*0160*/ 	.word	0x0000a410


	//   ....[19]....
        /*0164*/ 	.word	0x0000a480


	//   ....[20]....
        /*0168*/ 	.word	0x0000a4f0


	//   ....[21]....
        /*016c*/ 	.word	0x0000a560


	//----- nvinfo : EIATTR_VRC_CTA_INIT_COUNT
	.align		4
.L_89:
        /*0170*/ 	.byte	0x02, 0x4a
	.zero		1
	.zero		1


	//----- nvinfo : EIATTR_EXIT_INSTR_OFFSETS
	.align		4
        /*0174*/ 	.byte	0x04, 0x1c
        /*0176*/ 	.short	(.L_91 - .L_90)


	//   ....[0]....
.L_90:
        /*0178*/ 	.word	0x000000b0


	//   ....[1]....
        /*017c*/ 	.word	0x00006090


	//   ....[2]....
        /*0180*/ 	.word	0x00009440


	//   ....[3]....
        /*0184*/ 	.word	0x000094a0


	//   ....[4]....
        /*0188*/ 	.word	0x00009eb0


	//   ....[5]....
        /*018c*/ 	.word	0x0000a320


	//   ....[6]....
        /*0190*/ 	.word	0x0000a340


	//----- nvinfo : EIATTR_MAX_THREADS
	.align		4
.L_91:
        /*0194*/ 	.byte	0x04, 0x05
        /*0196*/ 	.short	(.L_93 - .L_92)
.L_92:
        /*0198*/ 	.word	0x00000180
        /*019c*/ 	.word	0x00000001
        /*01a0*/ 	.word	0x00000001


	//----- nvinfo : EIATTR_CRS_STACK_SIZE
	.align		4
.L_93:
        /*01a4*/ 	.byte	0x04, 0x1e
        /*01a6*/ 	.short	(.L_95 - .L_94)
.L_94:
        /*01a8*/ 	.word	0x00000000


	//----- nvinfo : EIATTR_CBANK_PARAM_SIZE
	.align		4
.L_95:
        /*01ac*/ 	.byte	0x03, 0x19
        /*01ae*/ 	.short	0x003d


	//----- nvinfo : EIATTR_PARAM_CBANK
	.align		4
        /*01b0*/ 	.byte	0x04, 0x0a
        /*01b2*/ 	.short	(.L_97 - .L_96)
	.align		4
.L_96:
        /*01b4*/ 	.word	index@(.nv.constant0._ZN3cub18CUB_300001_SM_10006detail10radix_sort30DeviceSegmentedRadixSortKernelINS1_5radix10policy_hubIfiiE10Policy1000ELb1ELNS0_9SortOrderE1EfiPiS9_iNS1_21identity_decomposer_tEEEvPKT2_PSB_PKT3_PSF_T4_T5_iiiT7_)
        /*01b8*/ 	.short	0x0380
        /*01ba*/ 	.short	0x003d


	//----- nvinfo : EIATTR_SW_WAR
	.align		4
.L_97:
        /*01bc*/ 	.byte	0x04, 0x36
        /*01be*/ 	.short	(.L_99 - .L_98)
.L_98:
        /*01c0*/ 	.word	0x00000008
.L_99:


//--------------------- .nv.info._ZN3cub18CUB_300001_SM_10006detail10radix_sort30DeviceSegmentedRadixSortKernelINS1_5radix10policy_hubIfiiE10Policy1000ELb0ELNS0_9SortOrderE1EfiPiS9_iNS1_21identity_decomposer_tEEEvPKT2_PSB_PKT3_PSF_T4_T5_iiiT7_ --------------------------
	.section	.nv.info._ZN3cub18CUB_300001_SM_10006detail10radix_sort30DeviceSegmentedRadixSortKernelINS1_5radix10policy_hubIfiiE10Policy1000ELb0ELNS0_9SortOrderE1EfiPiS9_iNS1_21identity_decomposer_tEEEvPKT2_PSB_PKT3_PSF_T4_T5_iiiT7_,"",@"SHT_CUDA_INFO"
	.sectionflags	@""
	.align	4


	//----- nvinfo : EIATTR_CUDA_API_VERSION
	.align		4
        /*0000*/ 	.byte	0x04, 0x37
        /*0002*/ 	.short	(.L_101 - .L_100)
.L_100:
        /*0004*/ 	.word	0x00000082


	//----- nvinfo : EIATTR_KPARAM_INFO
	.align		4
.L_101:
        /*0008*/ 	.byte	0x04, 0x17
        /*000a*/ 	.short	(.L_103 - .L_102)
.L_102:
        /*000c*/ 	.word	0x00000000
        /*0010*/ 	.short	0x0009
        /*0012*/ 	.short	0x003c
        /*0014*/ 	.byte	0x00, 0xf0, 0x05, 0x00


	//----- nvinfo : EIATTR_KPARAM_INFO
	.align		4
.L_103:
        /*0018*/ 	.byte	0x04, 0x17
        /*001a*/ 	.short	(.L_105 - .L_104)
.L_104:
        /*001c*/ 	.word	0x00000000
        /*0020*/ 	.short	0x0008
        /*0022*/ 	.short	0x0038
        /*0024*/ 	.byte	0x00, 0xf0, 0x11, 0x00


	//----- nvinfo : EIATTR_KPARAM_INFO
	.align		4
.L_105:
        /*0028*/ 	.byte	0x04, 0x17
        /*002a*/ 	.short	(.L_107 - .L_106)
.L_106:
        /*002c*/ 	.word	0x00000000
        /*0030*/ 	.short	0x0007
        /*0032*/ 	.short	0x0034
        /*0034*/ 	.byte	0x00, 0xf0, 0x11, 0x00


	//----- nvinfo : EIATTR_KPARAM_INFO
	.align		4
.L_107:
        /*0038*/ 	.byte	0x04, 0x17
        /*003a*/ 	.short	(.L_109 - .L_108)
.L_108:
        /*003c*/ 	.word	0x00000000
        /*0040*/ 	.short	0x0006
        /*0042*/ 	.short	0x0030
        /*0044*/ 	.byte	0x00, 0xf0, 0x11, 0x00


	//----- nvinfo : EIATTR_KPARAM_INFO
	.align		4
.L_109:
        /*0048*/ 	.byte	0x04, 0x17
        /*004a*/ 	.short	(.L_111 - .L_110)
.L_110:
        /*004c*/ 	.word	0x00000000
        /*0050*/ 	.short	0x0005
        /*0052*/ 	.short	0x0028
        /*0054*/ 	.byte	0x00, 0xf5, 0x21, 0x00


	//----- nvinfo : EIATTR_KPARAM_INFO
	.align		4
.L_111:
        /*0058*/ 	.byte	0x04, 0x17
        /*005a*/ 	.short	(.L_113 - .L_112)
.L_112:
        /*005c*/ 	.word	0x00000000
        /*0060*/ 	.short	0x0004
        /*0062*/ 	.short	0x0020
        /*0064*/ 	.byte	0x00, 0xf5, 0x21, 0x00


	//----- nvinfo : EIATTR_KPARAM_INFO
	.align		4
.L_113:
        /*0068*/ 	.byte	0x04, 0x17
        /*006a*/ 	.short	(.L_115 - .L_114)
.L_114:
        /*006c*/ 	.word	0x00000000
        /*0070*/ 	.short	0x0003
        /*0072*/ 	.short	0x0018
        /*0074*/ 	.byte	0x00, 0xf5, 0x21, 0x00


	//----- nvinfo : EIATTR_KPARAM_INFO
	.align		4
.L_115:
        /*0078*/ 	.byte	0x04, 0x17
        /*007a*/ 	.short	(.L_117 - .L_116)
.L_116:
        /*007c*/ 	.word	0x00000000
        /*0080*/ 	.short	0x0002
        /*0082*/ 	.short	0x0010
        /*0084*/ 	.byte	0x00, 0xf5, 0x21, 0x00


	//----- nvinfo : EIATTR_KPARAM_INFO
	.align		4
.L_117:
        /*0088*/ 	.byte	0x04, 0x17
        /*008a*/ 	.short	(.L_119 - .L_118)
.L_118:
        /*008c*/ 	.word	0x00000000
        /*0090*/ 	.short	0x0001
        /*0092*/ 	.short	0x0008
        /*0094*/ 	.byte	0x00, 0xf5, 0x21, 0x00


	//----- nvinfo : EIATTR_KPARAM_INFO
	.align		4
.L_119:
        /*0098*/ 	.byte	0x04, 0x17
        /*009a*/ 	.short	(.L_121 - .L_120)
.L_120:
        /*009c*/ 	.word	0x00000000
        /*00a0*/ 	.short	0x0000
        /*00a2*/ 	.short	0x0000
        /*00a4*/ 	.byte	0x00, 0xf5, 0x21, 0x00


	//----- nvinfo : EIATTR_SPARSE_MMA_MASK
	.align		4
.L_121:
        /*00a8*/ 	.byte	0x03, 0x50
        /*00aa*/ 	.short	0x0000


	//----- nvinfo : EIATTR_MAXREG_COUNT
	.align		4
        /*00ac*/ 	.byte	0x03, 0x1b
        /*00ae*/ 	.short	0x00ff


	//----- nvinfo : EIATTR_NUM_BARRIERS
	.align		4
        /*00b0*/ 	.byte	0x02, 0x4c
        /*00b2*/ 	.byte	0x01
	.zero		1


	//----- nvinfo : EIATTR_MERCURY_ISA_VERSION
	.align		4
        /*00b4*/ 	.byte	0x03, 0x5f
        /*00b6*/ 	.short	0x0101


	//----- nvinfo : EIATTR_COOP_GROUP_MASK_REGIDS
	.align		4
        /*00b8*/ 	.byte	0x04, 0x29
        /*00ba*/ 	.short	(.L_123 - .L_122)


	//   ....[0]....
.L_122:
        /*00bc*/ 	.word	0xffffffff


	//   ....[1]....
        /*00c0*/ 	.word	0xffffffff


	//   ....[2]....
        /*00c4*/ 	.word	0xffffffff


	//   ....[3]....
        /*00c8*/ 	.word	0xffffffff


	//   ....[4]....
        /*00cc*/ 	.word	0xffffffff


	//   ....[5]....
        /*00d0*/ 	.word	0xffffffff


	//   ....[6]....
        /*00d4*/ 	.word	0xffffffff


	//   ....[7]....
        /*00d8*/ 	.word	0xffffffff


	//   ....[8]....
        /*00dc*/ 	.word	0xffffffff


	//   ....[9]....
        /*00e0*/ 	.word	0xffffffff


	//   ....[10]....
        /*00e4*/ 	.word	0xffffffff


	//   ....[11]....
        /*00e8*/ 	.word	0xffffffff


	//   ....[12]....
        /*00ec*/ 	.word	0xffffffff


	//   ....[13]....
        /*00f0*/ 	.word	0xffffffff


	//   ....[14]....
        /*00f4*/ 	.word	0xffffffff


	//   ....[15]....
        /*00f8*/ 	.word	0xffffffff


	//   ....[16]....
        /*00fc*/ 	.word	0xffffffff


	//   ....[17]....
        /*0100*/ 	.word	0x05000013


	//   ....[18]....
        /*0104*/ 	.word	0x05000013


	//   ....[19]....
        /*0108*/ 	.word	0x05000013


	//   ....[20]....
        /*010c*/ 	.word	0x05000013


	//   ....[21]....
        /*0110*/ 	.word	0x05000013


	//----- nvinfo : EIATTR_COOP_GROUP_INSTR_OFFSETS
	.align		4
.L_123:
        /*0114*/ 	.byte	0x04, 0x28
        /*0116*/ 	.short	(.L_125 - .L_124)


	//   ....[0]....
.L_124:
        /*0118*/ 	.word	0x00006f40


	//   ....[1]....
        /*011c*/ 	.word	0x00006f60


	//   ....[2]....
        /*0120*/ 	.word	0x00006f80


	//   ....[3]....
        /*0124*/ 	.word	0x00006fa0


	//   ....[4]....
        /*0128*/ 	.word	0x00006fc0


	//   ....[5]....
        /*012c*/ 	.word	0x0000a760


	//   ....[6]....
        /*0130*/ 	.word	0x0000a780


	//   ....[7]....
        /*0134*/ 	.word	0x0000a7a0


	//   ....[8]....
        /*0138*/ 	.word	0x0000a7c0


	//   ....[9]....
        /*013c*/ 	.word	0x0000a7e0


	//   ....[10]....
        /*0140*/ 	.word	0x0000ea50


	//   ....[11]....
        /*0144*/ 	.word	0x000124b0


	//   ....[12]....
        /*0148*/ 	.word	0x000124d0


	//   ....[13]....
        /*014c*/ 	.word	0x000124f0


	//   ....[14]....
        /*0150*/ 	.word	0x00012510


	//   ....[15]....
        /*0154*/ 	.word	0x00012540


	//   ....[16]....
        /*0158*/ 	.word	0x00016440


	//   ....[17]....
        /*015c*/ 	.word	0x0001b310


	//   ....[18]....
        /*0160*/ 	.word	0x0001b380


	//   ....[19]....
        /*0164*/ 	.word	0x0001b3f0


	//   ....[20]....
        /*0168*/ 	.word	0x0001b460


	//   ....[21]....
        /*016c*/ 	.word	0x0001b4d0


	//----- nvinfo : EIATTR_VRC_CTA_INIT_COUNT
	.align		4
.L_125:
        /*0170*/ 	.byte	0x02, 0x4a
	.zero		1
	.zero		1


	//----- nvinfo : EIATTR_EXIT_INSTR_OFFSETS
	.align		4
        /*0174*/ 	.byte	0x04, 0x1c
        /*0176*/ 	.short	(.L_127 - .L_126)


	//   ....[0]....
.L_126:
        /*0178*/ 	.word	0x000000b0


	//   ....[1]....
        /*017c*/ 	.word	0x0000ea30


	//   ....[2]....
        /*0180*/ 	.word	0x00018110


	//   ....[3]....
        /*0184*/ 	.word	0x00018170


	//   ....[4]....
        /*0188*/ 	.word	0x0001a040


	//   ....[5]....
        /*018c*/ 	.word	0x0001b290


	//   ....[6]....
        /*0190*/ 	.word	0x0001b2b0


	//----- nvinfo : EIATTR_MAX_THREADS
	.align		4
.L_127:
        /*0194*/ 	.byte	0x04, 0x05
        /*0196*/ 	.short	(.L_129 - .L_128)
.L_128:
        /*0198*/ 	.word	0x000000c0
        /*019c*/ 	.word	0x00000001
        /*01a0*/ 	.word	0x00000001


	//----- nvinfo : EIATTR_CRS_STACK_SIZE
	.align		4
.L_129:
        /*01a4*/ 	.byte	0x04, 0x1e
        /*01a6*/ 	.short	(.L_131 - .L_130)
.L_130:
        /*01a8*/ 	.word	0x00000000


	//----- nvinfo : EIATTR_CBANK_PARAM_SIZE
	.align		4
.L_131:
        /*01ac*/ 	.byte	0x03, 0x19
        /*01ae*/ 	.short	0x003d


	//----- nvinfo : EIATTR_PARAM_CBANK
	.align		4
        /*01b0*/ 	.byte	0x04, 0x0a
        /*01b2*/ 	.short	(.L_133 - .L_132)
	.align		4
.L_132:
        /*01b4*/ 	.word	index@(.nv.constant0._ZN3cub18CUB_300001_SM_10006detail10radix_sort30DeviceSegmentedRadixSortKernelINS1_5radix10policy_hubIfiiE10Policy1000ELb0ELNS0_9SortOrderE1EfiPiS9_iNS1_21identity_decomposer_tEEEvPKT2_PSB_PKT3_PSF_T4_T5_iiiT7_)
        /*01b8*/ 	.short	0x0380
        /*01ba*/ 	.short	0x003d


	//----- nvinfo : EIATTR_SW_WAR
	.align		4
.L_133:
        /*01bc*/ 	.byte	0x04, 0x36
        /*01be*/ 	.short	(.L_135 - .L_134)
.L_134:
        /*01c0*/ 	.word	0x00000008
.L_135:


//--------------------- .nv.info._ZN3cub18CUB_300001_SM_10006detail11EmptyKernelIvEEvv --------------------------
	.section	.nv.info._ZN3cub18CUB_300001_SM_10006detail11EmptyKernelIvEEvv,"",@"SHT_CUDA_INFO"
	.sectionflags	@""
	.align	4


	//----- nvinfo : EIATTR_CUDA_API_VERSION
	.align		4
        /*0000*/ 	.byte	0x04, 0x37
        /*0002*/ 	.short	(.L_137 - .L_136)
.L_136:
        /*0004*/ 	.word	0x00000082


	//----- nvinfo : EIATTR_SPARSE_MMA_MASK
	.align		4
.L_137:
        /*0008*/ 	.byte	0x03, 0x50
        /*000a*/ 	.short	0x0000


	//----- nvinfo : EIATTR_MAXREG_COUNT
	.align		4
        /*000c*/ 	.byte	0x03, 0x1b
        /*000e*/ 	.short	0x00ff


	//----- nvinfo : EIATTR_MERCURY_ISA_VERSION
	.align		4
        /*0010*/ 	.byte	0x03, 0x5f
        /*0012*/ 	.short	0x0101


	//----- nvinfo : EIATTR_VRC_CTA_INIT_COUNT
	.align		4
        /*0014*/ 	.byte	0x02, 0x4a
	.zero		1
	.zero		1


	//----- nvinfo : EIATTR_EXIT_INSTR_OFFSETS
	.align		4
        /*0018*/ 	.byte	0x04, 0x1c
        /*001a*/ 	.short	(.L_139 - .L_138)


	//   ....[0]....
.L_138:
        /*001c*/ 	.word	0x00000010


	//----- nvinfo : EIATTR_SW_WAR
	.align		4
.L_139:
        /*0020*/ 	.byte	0x04, 0x36
        /*0022*/ 	.short	(.L_141 - .L_140)
.L_140:
        /*0024*/ 	.word	0x00000008
.L_141:


//--------------------- .nv.info._Z12init_indicesPiii --------------------------
	.section	.nv.info._Z12init_indicesPiii,"",@"SHT_CUDA_INFO"
	.sectionflags	@""
	.align	4


	//----- nvinfo : EIATTR_CUDA_API_VERSION
	.align		4
        /*0000*/ 	.byte	0x04, 0x37
        /*0002*/ 	.short	(.L_143 - .L_142)
.L_142:
        /*0004*/ 	.word	0x00000082


	//----- nvinfo : EIATTR_KPARAM_INFO
	.align		4
.L_143:
        /*0008*/ 	.byte	0x04, 0x17
        /*000a*/ 	.short	(.L_145 - .L_144)
.L_144:
        /*000c*/ 	.word	0x00000000
        /*0010*/ 	.short	0x0002
        /*0012*/ 	.short	0x000c
        /*0014*/ 	.byte	0x00, 0xf0, 0x11, 0x00


	//----- nvinfo : EIATTR_KPARAM_INFO
	.align		4
.L_145:
        /*0018*/ 	.byte	0x04, 0x17
        /*001a*/ 	.short	(.L_147 - .L_146)
.L_146:
        /*001c*/ 	.word	0x00000000
        /*0020*/ 	.short	0x0001
        /*0022*/ 	.short	0x0008
        /*0024*/ 	.byte	0x00, 0xf0, 0x11, 0x00


	//----- nvinfo : EIATTR_KPARAM_INFO
	.align		4
.L_147:
        /*0028*/ 	.byte	0x04, 0x17
        /*002a*/ 	.short	(.L_149 - .L_148)
.L_148:
        /*002c*/ 	.word	0x00000000
        /*0030*/ 	.short	0x0000
        /*0032*/ 	.short	0x0000
        /*0034*/ 	.byte	0x00, 0xf5, 0x21, 0x00


	//----- nvinfo : EIATTR_SPARSE_MMA_MASK
	.align		4
.L_149:
        /*0038*/ 	.byte	0x03, 0x50
        /*003a*/ 	.short	0x0000


	//----- nvinfo : EIATTR_MAXREG_COUNT
	.align		4
        /*003c*/ 	.byte	0x03, 0x1b
        /*003e*/ 	.short	0x00ff


	//----- nvinfo : EIATTR_MERCURY_ISA_VERSION
	.align		4
        /*0040*/ 	.byte	0x03, 0x5f
        /*0042*/ 	.short	0x0101


	//----- nvinfo : EIATTR_VRC_CTA_INIT_COUNT
	.align		4
        /*0044*/ 	.byte	0x02, 0x4a
	.zero		1
	.zero		1


	//----- nvinfo : EIATTR_EXIT_INSTR_OFFSETS
	.align		4
        /*0048*/ 	.byte	0x04, 0x1c
        /*004a*/ 	.short	(.L_151 - .L_150)


	//   ....[0]....
.L_150:
        /*004c*/ 	.word	0x00000070


	//   ....[1]....
        /*0050*/ 	.word	0x00000220


	//----- nvinfo : EIATTR_CBANK_PARAM_SIZE
	.align		4
.L_151:
        /*0054*/ 	.byte	0x03, 0x19
        /*0056*/ 	.short	0x0010


	//----- nvinfo : EIATTR_PARAM_CBANK
	.align		4
        /*0058*/ 	.byte	0x04, 0x0a
        /*005a*/ 	.short	(.L_153 - .L_152)
	.align		4
.L_152:
        /*005c*/ 	.word	index@(.nv.constant0._Z12init_indicesPiii)
        /*0060*/ 	.short	0x0380
        /*0062*/ 	.short	0x0010


	//----- nvinfo : EIATTR_SW_WAR
	.align		4
.L_153:
        /*0064*/ 	.byte	0x04, 0x36
        /*0066*/ 	.short	(.L_155 - .L_154)
.L_154:
        /*0068*/ 	.word	0x00000008
.L_155:


//--------------------- .nv.callgraph             --------------------------
	.section	.nv.callgraph,"",@"SHT_CUDA_CALLGRAPH"
	.align	4
	.sectionentsize	8
	.align		4
        /*0000*/ 	.word	0x00000000
	.align		4
        /*0004*/ 	.word	0xffffffff
	.align		4
        /*0008*/ 	.word	0x00000000
	.align		4
        /*000c*/ 	.word	0xfffffffe
	.align		4
        /*0010*/ 	.word	0x00000000
	.align		4
        /*0014*/ 	.word	0xfffffffd
	.align		4
        /*0018*/ 	.word	0x00000000
	.align		4
        /*001c*/ 	.word	0xfffffffc


//--------------------- .nv.constant4             --------------------------
	.section	.nv.constant4,"a",@progbits
	.align	8
	.align		8
.nv.constant4:
        /*0000*/ 	.dword	_ZN34_INTERNAL_ec7a2ed7_4_k_cu_d3df6b5e4cuda3std3__45__cpo5beginE
	.align		8
        /*0008*/ 	.dword	_ZN34_INTERNAL_ec7a2ed7_4_k_cu_d3df6b5e4cuda3std3__45__cpo3endE
	.align		8
        /*0010*/ 	.dword	_ZN34_INTERNAL_ec7a2ed7_4_k_cu_d3df6b5e4cuda3std3__45__cpo6cbeginE
	.align		8
        /*0018*/ 	.dword	_ZN34_INTERNAL_ec7a2ed7_4_k_cu_d3df6b5e4cuda3std3__45__cpo4cendE
	.align		8
        /*0020*/ 	.dword	_ZN34_INTERNAL_ec7a2ed7_4_k_cu_d3df6b5e4cuda3std3__45__cpo6rbeginE
	.align		8
        /*0028*/ 	.dword	_ZN34_INTERNAL_ec7a2ed7_4_k_cu_d3df6b5e4cuda3std3__45__cpo4rendE
	.align		8
        /*0030*/ 	.dword	_ZN34_INTERNAL_ec7a2ed7_4_k_cu_d3df6b5e4cuda3std3__45__cpo7crbeginE
	.align		8
        /*0038*/ 	.dword	_ZN34_INTERNAL_ec7a2ed7_4_k_cu_d3df6b5e4cuda3std3__45__cpo5crendE
	.align		8
        /*0040*/ 	.dword	_ZN34_INTERNAL_ec7a2ed7_4_k_cu_d3df6b5e4cuda3std3__436_GLOBAL__N__ec7a2ed7_4_k_cu_d3df6b5e6ignoreE
	.align		8
        /*0048*/ 	.dword	_ZN34_INTERNAL_ec7a2ed7_4_k_cu_d3df6b5e4cuda3std3__419piecewise_constructE
	.align		8
        /*0050*/ 	.dword	_ZN34_INTERNAL_ec7a2ed7_4_k_cu_d3df6b5e4cuda3std3__48in_placeE
	.align		8
        /*0058*/ 	.dword	_ZN34_INTERNAL_ec7a2ed7_4_k_cu_d3df6b5e4cuda3std3__420unreachable_sentinelE
	.align		8
        /*0060*/ 	.dword	_ZN34_INTERNAL_ec7a2ed7_4_k_cu_d3df6b5e4cuda3std3__47nulloptE
	.align		8
        /*0068*/ 	.dword	_ZN34_INTERNAL_ec7a2ed7_4_k_cu_d3df6b5e4cuda3std3__48unexpectE
	.align		8
        /*0070*/ 	.dword	_ZN34_INTERNAL_ec7a2ed7_4_k_cu_d3df6b5e4cuda3std6ranges3__45__cpo4swapE
	.align		8
        /*0078*/ 	.dword	_ZN34_INTERNAL_ec7a2ed7_4_k_cu_d3df6b5e4cuda3std6ranges3__45__cpo9iter_moveE
	.align		8
        /*0080*/ 	.dword	_ZN34_INTERNAL_ec7a2ed7_4_k_cu_d3df6b5e4cuda3std6ranges3__45__cpo5beginE
	.align		8
        /*0088*/ 	.dword	_ZN34_INTERNAL_ec7a2ed7_4_k_cu_d3df6b5e4cuda3std6ranges3__45__cpo3endE
	.align		8
        /*0090*/ 	.dword	_ZN34_INTERNAL_ec7a2ed7_4_k_cu_d3df6b5e4cuda3std6ranges3__45__cpo6cbeginE
	.align		8
        /*0098*/ 	.dword	_ZN34_INTERNAL_ec7a2ed7_4_k_cu_d3df6b5e4cuda3std6ranges3__45__cpo4cendE
	.align		8
        /*00a0*/ 	.dword	_ZN34_INTERNAL_ec7a2ed7_4_k_cu_d3df6b5e4cuda3std6ranges3__45__cpo7advanceE
	.align		8
        /*00a8*/ 	.dword	_ZN34_INTERNAL_ec7a2ed7_4_k_cu_d3df6b5e4cuda3std6ranges3__45__cpo9iter_swapE
	.align		8
        /*00b0*/ 	.dword	_ZN34_INTERNAL_ec7a2ed7_4_k_cu_d3df6b5e4cuda3std6ranges3__45__cpo4nextE
	.align		8
        /*00b8*/ 	.dword	_ZN34_INTERNAL_ec7a2ed7_4_k_cu_d3df6b5e4cuda3std6ranges3__45__cpo4prevE
	.align		8
        /*00c0*/ 	.dword	_ZN34_INTERNAL_ec7a2ed7_4_k_cu_d3df6b5e4cuda3std6ranges3__45__cpo4dataE
	.align		8
        /*00c8*/ 	.dword	_ZN34_INTERNAL_ec7a2ed7_4_k_cu_d3df6b5e4cuda3std6ranges3__45__cpo5cdataE
	.align		8
        /*00d0*/ 	.dword	_ZN34_INTERNAL_ec7a2ed7_4_k_cu_d3df6b5e4cuda3std6ranges3__45__cpo4sizeE
	.align		8
        /*00d8*/ 	.dword	_ZN34_INTERNAL_ec7a2ed7_4_k_cu_d3df6b5e4cuda3std6ranges3__45__cpo5ssizeE
	.align		8
        /*00e0*/ 	.dword	_ZN34_INTERNAL_ec7a2ed7_4_k_cu_d3df6b5e4cuda3std6ranges3__45__cpo8distanceE
	.align		8
        /*00e8*/ 	.dword	_ZN34_INTERNAL_ec7a2ed7_4_k_cu_d3df6b5e6thrust24THRUST_300001_SM_1000_NS6system6detail10sequential3seqE
	.align		8
        /*00f0*/ 	.dword	_ZN34_INTERNAL_ec7a2ed7_4_k_cu_d3df6b5e6thrust24THRUST_300001_SM_1000_NS12placeholders2_1E
	.align		8
        /*00f8*/ 	.dword	_ZN34_INTERNAL_ec7a2ed7_4_k_cu_d3df6b5e6thrust24THRUST_300001_SM_1000_NS12placeholders2_2E
	.align		8
        /*0100*/ 	.dword	_ZN34_INTERNAL_ec7a2ed7_4_k_cu_d3df6b5e6thrust24THRUST_300001_SM_1000_NS12placeholders2_3E
	.align		8
        /*0108*/ 	.dword	_ZN34_INTERNAL_ec7a2ed7_4_k_cu_d3df6b5e6thrust24THRUST_300001_SM_1000_NS12placeholders2_4E
	.align		8
        /*0110*/ 	.dword	_ZN34_INTERNAL_ec7a2ed7_4_k_cu_d3df6b5e6thrust24THRUST_300001_SM_1000_NS12placeholders2_5E
	.align		8
        /*0118*/ 	.dword	_ZN34_INTERNAL_ec7a2ed7_4_k_cu_d3df6b5e6thrust24THRUST_300001_SM_1000_NS12placeholders2_6E
	.align		8
        /*0120*/ 	.dword	_ZN34_INTERNAL_ec7a2ed7_4_k_cu_d3df6b5e6thrust24THRUST_300001_SM_1000_NS12placeholders2_7E
	.align		8
        /*0128*/ 	.dword	_ZN34_INTERNAL_ec7a2ed7_4_k_cu_d3df6b5e6thrust24THRUST_300001_SM_1000_NS12placeholders2_8E
	.align		8
        /*0130*/ 	.dword	_ZN34_INTERNAL_ec7a2ed7_4_k_cu_d3df6b5e6thrust24THRUST_300001_SM_1000_NS12placeholders2_9E
	.align		8
        /*0138*/ 	.dword	_ZN34_INTERNAL_ec7a2ed7_4_k_cu_d3df6b5e6thrust24THRUST_300001_SM_1000_NS12placeholders3_10E


//--------------------- .text._ZN3cub18CUB_300001_SM_10006detail10radix_sort30DeviceSegmentedRadixSortKernelINS1_5radix10policy_hubIfiiE10Policy1000ELb1ELNS0_9SortOrderE1EfiPiS9_iNS1_21identity_decomposer_tEEEvPKT2_PSB_PKT3_PSF_T4_T5_iiiT7_ --------------------------
	.section	.text._ZN3cub18CUB_300001_SM_10006detail10radix_sort30DeviceSegmentedRadixSortKernelINS1_5radix10policy_hubIfiiE10Policy1000ELb1ELNS0_9SortOrderE1EfiPiS9_iNS1_21identity_decomposer_tEEEvPKT2_PSB_PKT3_PSF_T4_T5_iiiT7_,"ax",@progbits
	.align	128
        .global         _ZN3cub18CUB_300001_SM_10006detail10radix_sort30DeviceSegmentedRadixSortKernelINS1_5radix10policy_hubIfiiE10Policy1000ELb1ELNS0_9SortOrderE1EfiPiS9_iNS1_21identity_decomposer_tEEEvPKT2_PSB_PKT3_PSF_T4_T5_iiiT7_
        .type           _ZN3cub18CUB_300001_SM_10006detail10radix_sort30DeviceSegmentedRadixSortKernelINS1_5radix10policy_hubIfiiE10Policy1000ELb1ELNS0_9SortOrderE1EfiPiS9_iNS1_21identity_decomposer_tEEEvPKT2_PSB_PKT3_PSF_T4_T5_iiiT7_,@function
        .size           _ZN3cub18CUB_300001_SM_10006detail10radix_sort30DeviceSegmentedRadixSortKernelINS1_5radix10policy_hubIfiiE10Policy1000ELb1ELNS0_9SortOrderE1EfiPiS9_iNS1_21identity_decomposer_tEEEvPKT2_PSB_PKT3_PSF_T4_T5_iiiT7_,(.L_x_78 - _ZN3cub18CUB_300001_SM_10006detail10radix_sort30DeviceSegmentedRadixSortKernelINS1_5radix10policy_hubIfiiE10Policy1000ELb1ELNS0_9SortOrderE1EfiPiS9_iNS1_21identity_decomposer_tEEEvPKT2_PSB_PKT3_PSF_T4_T5_iiiT7_)
        .other          _ZN3cub18CUB_300001_SM_10006detail10radix_sort30DeviceSegmentedRadixSortKernelINS1_5radix10policy_hubIfiiE10Policy1000ELb1ELNS0_9SortOrderE1EfiPiS9_iNS1_21identity_decomposer_tEEEvPKT2_PSB_PKT3_PSF_T4_T5_iiiT7_,@"STO_CUDA_ENTRY STV_DEFAULT"
_ZN3cub18CUB_300001_SM_10006detail10radix_sort30DeviceSegmentedRadixSortKernelINS1_5radix10policy_hubIfiiE10Policy1000ELb1ELNS0_9SortOrderE1EfiPiS9_iNS1_21identity_decomposer_tEEEvPKT2_PSB_PKT3_PSF_T4_T5_iiiT7_:
.text._ZN3cub18CUB_300001_SM_10006detail10radix_sort30DeviceSegmentedRadixSortKernelINS1_5radix10policy_hubIfiiE10Policy1000ELb1ELNS0_9SortOrderE1EfiPiS9_iNS1_21identity_decomposer_tEEEvPKT2_PSB_PKT3_PSF_T4_T5_iiiT7_:
[----:B------:R-:W-:Y:S01]  /*0000*/  LDC R1, c[0x0][0x37c] ;  /* 0x0000df00ff017b82 */ /* 0x000fe20000000800 */
[----:B------:R-:W0:Y:S07]  /*0010*/  S2R R7, SR_CTAID.X ;  /* 0x0000000000077919 */ /* 0x000e2e0000002500 */
[----:B------:R-:W0:Y:S01]  /*0020*/  LDC.64 R4, c[0x0][0x3a8] ;  /* 0x0000ea00ff047b82 */ /* 0x000e220000000a00 */
[----:B------:R-:W1:Y:S07]  /*0030*/  LDCU.64 UR8, c[0x0][0x358] ;  /* 0x00006b00ff0877ac */ /* 0x000e6e0008000a00 */
[----:B------:R-:W2:Y:S01]  /*0040*/  LDC.64 R2, c[0x0][0x3a0] ;  /* 0x0000e800ff027b82 */ /* 0x000ea20000000a00 */
[----:B0-----:R-:W-:-:S04]  /*0050*/  IMAD.WIDE.U32 R4, R7, 0x4, R4 ;  /* 0x0000000407047825 */ /* 0x001fc800078e0004 */
[----:B--2---:R-:W-:Y:S02]  /*0060*/  IMAD.WIDE.U32 R2, R7, 0x4, R2 ;  /* 0x0000000407027825 */ /* 0x004fe400078e0002 */
[----:B-1----:R-:W2:Y:S04]  /*0070*/  LDG.E R4, desc[UR8][R4.64] ;  /* 0x0000000804047981 */ /* 0x002ea8000c1e1900 */
[----:B------:R-:W2:Y:S02]  /*0080*/  LDG.E R27, desc[UR8][R2.64] ;  /* 0x00000008021b7981 */ /* 0x000ea4000c1e1900 */
[----:B--2---:R-:W-:-:S05]  /*0090*/  IMAD.IADD R5, R4, 0x1, -R27 ;  /* 0x0000000104057824 */ /* 0x004fca00078e0a1b */
[----:B------:R-:W-:-:S13]  /*00a0*/  ISETP.GE.AND P0, PT, R5, 0x1, PT ;  /* 0x000000010500780c */ /* 0x000fda0003f06270 */
[----:B------:R-:W-:Y:S05]  /*00b0*/  @!P0 EXIT ;  /* 0x000000000000894d */ /* 0x000fea0003800000 */
[----:B------:R-:W0:Y:S01]  /*00c0*/  S2R R0, SR_CgaCtaId ;  /* 0x0000000000007919 */ /* 0x000e220000008800 */
[----:B------:R-:W-:Y:S01]  /*00d0*/  MOV R3, 0x400 ;  /* 0x0000040000037802 */ /* 0x000fe20000000f00 */
[----:B------:R-:W1:Y:S01]  /*00e0*/  LDCU.64 UR4, c[0x0][0x380] ;  /* 0x00007000ff0477ac */ /* 0x000e620008000a00 */
[----:B------:R-:W-:Y:S01]  /*00f0*/  ISETP.GE.U32.AND P0, PT, R5, 0x17b80, PT ;  /* 0x00017b800500780c */ /* 0x000fe20003f06070 */
[----:B------:R-:W2:Y:S01]  /*0100*/  S2R R71, SR_TID.X ;  /* 0x0000000000477919 */ /* 0x000ea20000002100 */
[----:B------:R-:W-:Y:S01]  /*0110*/  CS2R R10, SRZ ;  /* 0x00000000000a7805 */ /* 0x000fe2000001ff00 */
[----:B------:R-:W-:Y:S01]  /*0120*/  UMOV UR6, 0x1e00 ;  /* 0x00001e0000067882 */ /* 0x000fe20000000000 */
[----:B------:R-:W-:Y:S01]  /*0130*/  UMOV UR7, 0x0 ;  /* 0x0000000000077882 */ /* 0x000fe20000000000 */
[----:B------:R-:W-:Y:S01]  /*0140*/  CS2R R8, SRZ ;  /* 0x0000000000087805 */ /* 0x000fe2000001ff00 */
[----:B------:R-:W-:Y:S01]  /*0150*/  IMAD.MOV.U32 R7, RZ, RZ, R27 ;  /* 0x000000ffff077224 */ /* 0x000fe200078e001b */
[----:B-1----:R-:W-:Y:S01]  /*0160*/  UIMAD.WIDE.U32 UR6, UR4, 0x1, UR6 ;  /* 0x00000001040678a5 */ /* 0x002fe2000f8e0006 */
[----:B0-----:R-:W-:-:S02]  /*0170*/  LEA R3, R0, R3, 0x18 ;  /* 0x0000000300037211 */ /* 0x001fc400078ec0ff */
[----:B--2---:R-:W-:-:S03]  /*0180*/  SHF.R.U32.HI R2, RZ, 0x5, R71 ;  /* 0x00000005ff027819 */ /* 0x004fc60000011647 */
[--C-:B------:R-:W-:Y:S02]  /*0190*/  IMAD R0, R71, 0x4, R3.reuse ;  /* 0x0000000447007824 */ /* 0x100fe400078e0203 */
[----:B------:R-:W-:-:S03]  /*01a0*/  IMAD R2, R2, 0x600, R3 ;  /* 0x0000060002027824 */ /* 0x000fc600078e0203 */
[----:B------:R0:W-:Y:S04]  /*01b0*/  STS [R0], RZ ;  /* 0x000000ff00007388 */ /* 0x0001e80000000800 */
[----:B------:R0:W-:Y:S04]  /*01c0*/  STS [R0+0x600], RZ ;  /* 0x000600ff00007388 */ /* 0x0001e80000000800 */
[----:B------:R0:W-:Y:S04]  /*01d0*/  STS [R0+0xc00], RZ ;  /* 0x000c00ff00007388 */ /* 0x0001e80000000800 */
[----:B------:R0:W-:Y:S04]  /*01e0*/  STS [R0+0x1200], RZ ;  /* 0x001200ff00007388 */ /* 0x0001e80000000800 */
[----:B------:R0:W-:Y:S04]  /*01f0*/  STS [R0+0x1800], RZ ;  /* 0x001800ff00007388 */ /* 0x0001e80000000800 */
[----:B------:R0:W-:Y:S04]  /*0200*/  STS [R0+0x1e00], RZ ;  /* 0x001e00ff00007388 */ /* 0x0001e80000000800 */
[----:B------:R0:W-:Y:S04]  /*0210*/  STS [R0+0x2400], RZ ;  /* 0x002400ff00007388 */ /* 0x0001e80000000800 */
[----:B------:R0:W-:Y:S01]  /*0220*/  STS [R0+0x2a00], RZ ;  /* 0x002a00ff00007388 */ /* 0x0001e20000000800 */
[----:B------:R-:W-:Y:S05]  /*0230*/  @!P0 BRA `(.L_x_0) ;  /* 0x0000001000788947 */ /* 0x000fea0003800000 */
[----:B------:R-:W-:Y:S01]  /*0240*/  IMAD.MOV.U32 R11, RZ, RZ, RZ ;  /* 0x000000ffff0b7224 */ /* 0x000fe200078e00ff */
[----:B------:R-:W-:Y:S01]  /*0250*/  UIADD3 UR5, UPT, UPT, UR7, UR5, URZ ;  /* 0x0000000507057290 */ /* 0x000fe2000fffe0ff */
[----:B------:R-:W-:-:S11]  /*0260*/  IMAD.MOV.U32 R7, RZ, RZ, R27 ;  /* 0x000000ffff077224 */ /* 0x000fd600078e001b */
.L_x_4:
[----:B------:R-:W-:Y:S01]  /*0270*/  IMAD.IADD R6, R4, 0x1, -R7 ;  /* 0x0000000104067824 */ /* 0x000fe200078e0a07 */
[----:B-1----:R-:W1:Y:S01]  /*0280*/  LDCU UR11, c[0x0][0x3b4] ;  /* 0x00007680ff0b77ac */ /* 0x002e620008000800 */
[----:B------:R-:W2:Y:S01]  /*0290*/  LDCU UR12, c[0x0][0x3b8] ;  /* 0x00007700ff0c77ac */ /* 0x000ea20008000800 */
[----:B---3--:R-:W-:-:S05]  /*02a0*/  UMOV UR4, URZ ;  /* 0x000000ff00047c82 */ /* 0x008fca0008000000 */
.L_x_1:
[----:B---3--:R-:W-:-:S04]  /*02b0*/  IADD3 R12, P0, PT, R71, R7, RZ ;  /* 0x00000007470c7210 */ /* 0x008fc80007f1e0ff */
[----:B------:R-:W-:Y:S02]  /*02c0*/  LEA.HI.X.SX32 R13, R7, RZ, 0x1, P0 ;  /* 0x000000ff070d7211 */ /* 0x000fe400000f0eff */
[----:B------:R-:W-:-:S04]  /*02d0*/  LEA R20, P0, R12, UR6, 0x2 ;  /* 0x000000060c147c11 */ /* 0x000fc8000f8010ff */
[----:B------:R-:W-:-:S05]  /*02e0*/  LEA.HI.X R21, R12, UR5, R13, 0x2, P0 ;  /* 0x000000050c157c11 */ /* 0x000fca00080f140d */
[----:B------:R-:W3:Y:S04]  /*02f0*/  LDG.E R15, desc[UR8][R20.64+-0x1e00] ;  /* 0xffe20008140f7981 */ /* 0x000ee8000c1e1900 */
[----:B------:R-:W4:Y:S04]  /*0300*/  LDG.E R19, desc[UR8][R20.64+-0x1800] ;  /* 0xffe8000814137981 */ /* 0x000f28000c1e1900 */
[----:B------:R-:W5:Y:S04]  /*0310*/  LDG.E R22, desc[UR8][R20.64+-0x1200] ;  /* 0xffee000814167981 */ /* 0x000f68000c1e1900 */
[----:B------:R-:W5:Y:S04]  /*0320*/  LDG.E R23, desc[UR8][R20.64+-0xc00] ;  /* 0xfff4000814177981 */ /* 0x000f68000c1e1900 */
[----:B------:R-:W5:Y:S04]  /*0330*/  LDG.E R24, desc[UR8][R20.64+-0x600] ;  /* 0xfffa000814187981 */ /* 0x000f68000c1e1900 */
[----:B------:R-:W5:Y:S01]  /*0340*/  LDG.E R14, desc[UR8][R20.64] ;  /* 0x00000008140e7981 */ /* 0x000f62000c1e1900 */
[----:B------:R-:W-:-:S03]  /*0350*/  IMAD.MOV.U32 R12, RZ, RZ, -0x80000000 ;  /* 0x80000000ff0c7424 */ /* 0x000fc600078e00ff */
[----:B------:R-:W5:Y:S01]  /*0360*/  LDG.E R13, desc[UR8][R20.64+0x600] ;  /* 0x00060008140d7981 */ /* 0x000f62000c1e1900 */
[----:B--2---:R-:W-:-:S03]  /*0370*/  UBMSK UR10, URZ, UR12 ;  /* 0x0000000cff0a729b */ /* 0x004fc60008000000 */
[----:B------:R-:W2:Y:S01]  /*0380*/  LDG.E R18, desc[UR8][R20.64+0x1e00] ;  /* 0x001e000814127981 */ /* 0x000ea2000c1e1900 */
[----:B---3--:R-:W-:-:S04]  /*0390*/  ISETP.GT.AND P0, PT, R15, -0x1, PT ;  /* 0xffffffff0f00780c */ /* 0x008fc80003f04270 */
[----:B------:R-:W-:-:S04]  /*03a0*/  SEL R16, R12, 0xffffffff, P0 ;  /* 0xffffffff0c107807 */ /* 0x000fc80000000000 */
[----:B------:R-:W-:Y:S02]  /*03b0*/  LOP3.LUT R16, R16, R15, RZ, 0x3c, !PT ;  /* 0x0000000f10107212 */ /* 0x000fe400078e3cff */
[----:B------:R-:W3:Y:S02]  /*03c0*/  LDG.E R15, desc[UR8][R20.64+0xc00] ;  /* 0x000c0008140f7981 */ /* 0x000ee4000c1e1900 */
[----:B------:R-:W-:-:S04]  /*03d0*/  ISETP.NE.AND P0, PT, R16, 0x7fffffff, PT ;  /* 0x7fffffff1000780c */ /* 0x000fc80003f05270 */
[----:B------:R-:W-:-:S04]  /*03e0*/  SEL R16, R16, 0x80000000, P0 ;  /* 0x8000000010107807 */ /* 0x000fc80000000000 */
[----:B-1----:R-:W-:-:S04]  /*03f0*/  SHF.R.U32.HI R16, RZ, UR11, R16 ;  /* 0x0000000bff107c19 */ /* 0x002fc80008011610 */
[----:B------:R-:W-:-:S04]  /*0400*/  LOP3.LUT R16, R16, UR10, RZ, 0xc0, !PT ;  /* 0x0000000a10107c12 */ /* 0x000fc8000f8ec0ff */
[----:B------:R-:W-:Y:S02]  /*0410*/  SHF.R.U32.HI R17, RZ, 0x2, R16 ;  /* 0x00000002ff117819 */ /* 0x000fe40000011610 */
[----:B------:R-:W-:-:S03]  /*0420*/  LOP3.LUT R16, R16, 0x3, RZ, 0xc0, !PT ;  /* 0x0000000310107812 */ /* 0x000fc600078ec0ff */
[----:B------:R-:W-:-:S04]  /*0430*/  IMAD R17, R17, 0x600, R0 ;  /* 0x0000060011117824 */ /* 0x000fc800078e0200 */
[----:B------:R-:W-:Y:S02]  /*0440*/  IMAD.IADD R25, R16, 0x1, R17 ;  /* 0x0000000110197824 */ /* 0x000fe400078e0211 */
[----:B------:R-:W2:Y:S04]  /*0450*/  LDG.E R17, desc[UR8][R20.64+0x1200] ;  /* 0x0012000814117981 */ /* 0x000ea8000c1e1900 */
[----:B------:R1:W2:Y:S01]  /*0460*/  LDG.E R16, desc[UR8][R20.64+0x1800] ;  /* 0x0018000814107981 */ /* 0x0002a2000c1e1900 */
[----:B------:R-:W-:Y:S01]  /*0470*/  BAR.SYNC.DEFER_BLOCKING 0x0 ;  /* 0x0000000000007b1d */ /* 0x000fe20000010000 */
[----:B----4-:R-:W-:-:S04]  /*0480*/  ISETP.GT.AND P0, PT, R19, -0x1, PT ;  /* 0xffffffff1300780c */ /* 0x010fc80003f04270 */
[----:B------:R-:W-:-:S04]  /*0490*/  SEL R28, R12, 0xffffffff, P0 ;  /* 0xffffffff0c1c7807 */ /* 0x000fc80000000000 */
[----:B------:R-:W-:Y:S01]  /*04a0*/  LOP3.LUT R28, R28, R19, RZ, 0x3c, !PT ;  /* 0x000000131c1c7212 */ /* 0x000fe200078e3cff */
[----:B------:R-:W4:Y:S03]  /*04b0*/  LDS.U8 R26, [R25] ;  /* 0x00000000191a7984 */ /* 0x000f260000000000 */
[----:B------:R-:W-:-:S04]  /*04c0*/  ISETP.NE.AND P0, PT, R28, 0x7fffffff, PT ;  /* 0x7fffffff1c00780c */ /* 0x000fc80003f05270 */
[----:B------:R-:W-:-:S04]  /*04d0*/  SEL R28, R28, 0x80000000, P0 ;  /* 0x800000001c1c7807 */ /* 0x000fc80000000000 */
[----:B------:R-:W-:-:S04]  /*04e0*/  SHF.R.U32.HI R28, RZ, UR11, R28 ;  /* 0x0000000bff1c7c19 */ /* 0x000fc8000801161c */
[----:B------:R-:W-:-:S04]  /*04f0*/  LOP3.LUT R28, R28, UR10, RZ, 0xc0, !PT ;  /* 0x0000000a1c1c7c12 */ /* 0x000fc8000f8ec0ff */
[----:B------:R-:W-:Y:S02]  /*0500*/  SHF.R.U32.HI R19, RZ, 0x2, R28 ;  /* 0x00000002ff137819 */ /* 0x000fe4000001161c */
[----:B------:R-:W-:-:S03]  /*0510*/  LOP3.LUT R28, R28, 0x3, RZ, 0xc0, !PT ;  /* 0x000000031c1c7812 */ /* 0x000fc600078ec0ff */
[----:B------:R-:W-:-:S04]  /*0520*/  IMAD R19, R19, 0x600, R0 ;  /* 0x0000060013137824 */ /* 0x000fc800078e0200 */
[----:B------:R-:W-:Y:S01]  /*0530*/  IMAD.IADD R19, R28, 0x1, R19 ;  /* 0x000000011c137824 */ /* 0x000fe200078e0213 */
[----:B-----5:R-:W-:Y:S01]  /*0540*/  ISETP.GT.AND P0, PT, R22, -0x1, PT ;  /* 0xffffffff1600780c */ /* 0x020fe20003f04270 */
[----:B----4-:R-:W-:-:S05]  /*0550*/  VIADD R26, R26, 0x1 ;  /* 0x000000011a1a7836 */ /* 0x010fca0000000000 */
[----:B------:R-:W-:Y:S04]  /*0560*/  STS.U8 [R25], R26 ;  /* 0x0000001a19007388 */ /* 0x000fe80000000000 */
[----:B-1----:R-:W1:Y:S01]  /*0570*/  LDS.U8 R20, [R19] ;  /* 0x0000000013147984 */ /* 0x002e620000000000 */
[----:B------:R-:W-:-:S04]  /*0580*/  SEL R21, R12, 0xffffffff, P0 ;  /* 0xffffffff0c157807 */ /* 0x000fc80000000000 */
[----:B------:R-:W-:-:S04]  /*0590*/  LOP3.LUT R21, R21, R22, RZ, 0x3c, !PT ;  /* 0x0000001615157212 */ /* 0x000fc800078e3cff */
[----:B------:R-:W-:-:S04]  /*05a0*/  ISETP.NE.AND P0, PT, R21, 0x7fffffff, PT ;  /* 0x7fffffff1500780c */ /* 0x000fc80003f05270 */
[----:B------:R-:W-:-:S04]  /*05b0*/  SEL R21, R21, 0x80000000, P0 ;  /* 0x8000000015157807 */ /* 0x000fc80000000000 */
[----:B------:R-:W-:-:S04]  /*05c0*/  SHF.R.U32.HI R21, RZ, UR11, R21 ;  /* 0x0000000bff157c19 */ /* 0x000fc80008011615 */
[----:B------:R-:W-:-:S04]  /*05d0*/  LOP3.LUT R21, R21, UR10, RZ, 0xc0, !PT ;  /* 0x0000000a15157c12 */ /* 0x000fc8000f8ec0ff */
[----:B------:R-:W-:Y:S02]  /*05e0*/  SHF.R.U32.HI R29, RZ, 0x2, R21 ;  /* 0x00000002ff1d7819 */ /* 0x000fe40000011615 */
[----:B------:R-:W-:-:S03]  /*05f0*/  LOP3.LUT R21, R21, 0x3, RZ, 0xc0, !PT ;  /* 0x0000000315157812 */ /* 0x000fc600078ec0ff */
[----:B------:R-:W-:-:S04]  /*0600*/  IMAD R22, R29, 0x600, R0 ;  /* 0x000006001d167824 */ /* 0x000fc800078e0200 */
[----:B------:R-:W-:Y:S02]  /*0610*/  IMAD.IADD R21, R21, 0x1, R22 ;  /* 0x0000000115157824 */ /* 0x000fe400078e0216 */
[----:B-1----:R-:W-:-:S05]  /*0620*/  VIADD R20, R20, 0x1 ;  /* 0x0000000114147836 */ /* 0x002fca0000000000 */
[----:B------:R-:W-:Y:S04]  /*0630*/  STS.U8 [R19], R20 ;  /* 0x0000001413007388 */ /* 0x000fe80000000000 */
[----:B------:R-:W1:Y:S01]  /*0640*/  LDS.U8 R22, [R21] ;  /* 0x0000000015167984 */ /* 0x000e620000000000 */
[----:B------:R-:W-:-:S04]  /*0650*/  ISETP.GT.AND P0, PT, R23, -0x1, PT ;  /* 0xffffffff1700780c */ /* 0x000fc80003f04270 */
        /* <DEDUP_REMOVED lines=55> */
[----:B---3--:R-:W-:-:S04]  /*09d0*/  ISETP.GT.AND P0, PT, R15, -0x1, PT ;  /* 0xffffffff0f00780c */ /* 0x008fc80003f04270 */
        /* <DEDUP_REMOVED lines=13> */
[----:B--2---:R-:W-:-:S04]  /*0ab0*/  ISETP.GT.AND P0, PT, R17, -0x1, PT ;  /* 0xffffffff1100780c */ /* 0x004fc80003f04270 */
        /* <DEDUP_REMOVED lines=41> */
[----:B------:R-:W-:-:S04]  /*0d50*/  UIADD3 UR4, UPT, UPT, UR4, -0x1080, URZ ;  /* 0xffffef8004047890 */ /* 0x000fc8000fffe0ff */
[----:B------:R-:W-:Y:S01]  /*0d60*/  UISETP.NE.AND UP0, UPT, UR4, -0x17b80, UPT ;  /* 0xfffe84800400788c */ /* 0x000fe2000bf05270 */
[----:B------:R-:W-:Y:S02]  /*0d70*/  VIADD R6, R6, 0xffffef80 ;  /* 0xffffef8006067836 */ /* 0x000fe40000000000 */
[----:B------:R-:W-:Y:S02]  /*0d80*/  VIADD R7, R7, 0x1080 ;  /* 0x0000108007077836 */ /* 0x000fe40000000000 */
[----:B-1----:R-:W-:-:S05]  /*0d90*/  VIADD R15, R14, 0x1 ;  /* 0x000000010e0f7836 */ /* 0x002fca0000000000 */
[----:B------:R3:W-:Y:S01]  /*0da0*/  STS.U8 [R12], R15 ;  /* 0x0000000f0c007388 */ /* 0x0007e20000000000 */
[----:B------:R-:W-:Y:S05]  /*0db0*/  BRA.U UP0, `(.L_x_1) ;  /* 0xfffffff5003c7547 */ /* 0x000fea000b83ffff */
[----:B------:R-:W-:Y:S01]  /*0dc0*/  BAR.SYNC.DEFER_BLOCKING 0x0 ;  /* 0x0000000000007b1d */ /* 0x000fe20000010000 */
[----:B------:R-:W-:-:S05]  /*0dd0*/  ISETP.GT.U32.AND P0, PT, R71, 0xff, PT ;  /* 0x000000ff4700780c */ /* 0x000fca0003f04070 */
[----:B------:R-:W-:Y:S08]  /*0de0*/  BSSY.RECONVERGENT B0, `(.L_x_2) ;  /* 0x0000058000007945 */ /* 0x000ff00003800200 */
[----:B------:R-:W-:Y:S05]  /*0df0*/  @P0 BRA `(.L_x_3) ;  /* 0x0000000400580947 */ /* 0x000fea0003800000 */
[----:B------:R-:W3:Y:S02]  /*0e00*/  S2R R13, SR_LANEID ;  /* 0x00000000000d7919 */ /* 0x000ee40000000000 */
[----:B---3--:R-:W-:-:S05]  /*0e10*/  IMAD R12, R13, 0x4, R2 ;  /* 0x000000040d0c7824 */ /* 0x008fca00078e0202 */
[----:B------:R-:W1:Y:S04]  /*0e20*/  LDS R13, [R12] ;  /* 0x000000000c0d7984 */ /* 0x000e680000000800 */
[----:B------:R-:W2:Y:S04]  /*0e30*/  LDS R16, [R12+0x80] ;  /* 0x000080000c107984 */ /* 0x000ea80000000800 */
[----:B------:R-:W3:Y:S04]  /*0e40*/  LDS R19, [R12+0x100] ;  /* 0x000100000c137984 */ /* 0x000ee80000000800 */
[----:B------:R-:W4:Y:S04]  /*0e50*/  LDS R20, [R12+0x180] ;  /* 0x000180000c147984 */ /* 0x000f280000000800 */
[----:B------:R-:W5:Y:S04]  /*0e60*/  LDS R21, [R12+0x200] ;  /* 0x000200000c157984 */ /* 0x000f680000000800 */
[----:B------:R-:W0:Y:S04]  /*0e70*/  LDS R22, [R12+0x280] ;  /* 0x000280000c167984 */ /* 0x000e280000000800 */
[----:B------:R-:W0:Y:S04]  /*0e80*/  LDS R23, [R12+0x300] ;  /* 0x000300000c177984 */ /* 0x000e280000000800 */
[----:B------:R-:W0:Y:S04]  /*0e90*/  LDS R24, [R12+0x380] ;  /* 0x000380000c187984 */ /* 0x000e280000000800 */
[----:B------:R-:W0:Y:S04]  /*0ea0*/  LDS R25, [R12+0x400] ;  /* 0x000400000c197984 */ /* 0x000e280000000800 */
[----:B------:R-:W0:Y:S01]  /*0eb0*/  LDS R26, [R12+0x480] ;  /* 0x000480000c1a7984 */ /* 0x000e220000000800 */
[----:B-1----:R-:W-:-:S03]  /*0ec0*/  PRMT R15, R13, 0x7770, RZ ;  /* 0x000077700d0f7816 */ /* 0x002fc600000000ff */
[----:B------:R-:W1:Y:S01]  /*0ed0*/  LDS R28, [R12+0x500] ;  /* 0x000500000c1c7984 */ /* 0x000e620000000800 */
[----:B------:R-:W-:Y:S02]  /*0ee0*/  PRMT R14, R13, 0x7771, RZ ;  /* 0x000077710d0e7816 */ /* 0x000fe400000000ff */
[C---:B--2---:R-:W-:Y:S02]  /*0ef0*/  PRMT R17, R16.reuse, 0x7770, RZ ;  /* 0x0000777010117816 */ /* 0x044fe400000000ff */
[----:B------:R-:W-:Y:S02]  /*0f00*/  PRMT R18, R16, 0x7771, RZ ;  /* 0x0000777110127816 */ /* 0x000fe400000000ff */
[----:B------:R-:W-:Y:S02]  /*0f10*/  IADD3 R15, PT, PT, R17, R8, R15 ;  /* 0x00000008110f7210 */ /* 0x000fe40007ffe00f */
[----:B------:R-:W-:Y:S02]  /*0f20*/  IADD3 R14, PT, PT, R18, R9, R14 ;  /* 0x00000009120e7210 */ /* 0x000fe40007ffe00e */
[----:B------:R-:W-:-:S02]  /*0f30*/  PRMT R9, R13, 0x7772, RZ ;  /* 0x000077720d097816 */ /* 0x000fc400000000ff */
[----:B------:R-:W-:Y:S02]  /*0f40*/  PRMT R8, R13, 0x7773, RZ ;  /* 0x000077730d087816 */ /* 0x000fe400000000ff */
[C---:B------:R-:W-:Y:S02]  /*0f50*/  PRMT R13, R16.reuse, 0x7772, RZ ;  /* 0x00007772100d7816 */ /* 0x040fe400000000ff */
[----:B------:R-:W-:Y:S02]  /*0f60*/  PRMT R16, R16, 0x7773, RZ ;  /* 0x0000777310107816 */ /* 0x000fe400000000ff */
[----:B------:R-:W-:Y:S02]  /*0f70*/  IADD3 R9, PT, PT, R13, R10, R9 ;  /* 0x0000000a0d097210 */ /* 0x000fe40007ffe009 */
[----:B------:R-:W-:Y:S02]  /*0f80*/  IADD3 R8, PT, PT, R16, R11, R8 ;  /* 0x0000000b10087210 */ /* 0x000fe40007ffe008 */
[----:B---3--:R-:W-:-:S02]  /*0f90*/  PRMT R18, R19, 0x7770, RZ ;  /* 0x0000777013127816 */ /* 0x008fc400000000ff */
[C---:B------:R-:W-:Y:S02]  /*0fa0*/  PRMT R11, R19.reuse, 0x7771, RZ ;  /* 0x00007771130b7816 */ /* 0x040fe400000000ff */
[C---:B------:R-:W-:Y:S02]  /*0fb0*/  PRMT R10, R19.reuse, 0x7772, RZ ;  /* 0x00007772130a7816 */ /* 0x040fe400000000ff */
[C---:B----4-:R-:W-:Y:S02]  /*0fc0*/  PRMT R17, R20.reuse, 0x7770, RZ ;  /* 0x0000777014117816 */ /* 0x050fe400000000ff */
[C---:B------:R-:W-:Y:S02]  /*0fd0*/  PRMT R13, R20.reuse, 0x7771, RZ ;  /* 0x00007771140d7816 */ /* 0x040fe400000000ff */
[----:B------:R-:W-:Y:S02]  /*0fe0*/  PRMT R19, R19, 0x7773, RZ ;  /* 0x0000777313137816 */ /* 0x000fe400000000ff */
[----:B------:R-:W-:-:S02]  /*0ff0*/  PRMT R16, R20, 0x7772, RZ ;  /* 0x0000777214107816 */ /* 0x000fc400000000ff */
[----:B------:R-:W-:Y:S02]  /*1000*/  PRMT R20, R20, 0x7773, RZ ;  /* 0x0000777314147816 */ /* 0x000fe400000000ff */
[----:B------:R-:W-:Y:S02]  /*1010*/  IADD3 R15, PT, PT, R17, R15, R18 ;  /* 0x0000000f110f7210 */ /* 0x000fe40007ffe012 */
[----:B------:R-:W-:Y:S02]  /*1020*/  IADD3 R8, PT, PT, R20, R8, R19 ;  /* 0x0000000814087210 */ /* 0x000fe40007ffe013 */
[----:B------:R2:W3:Y:S01]  /*1030*/  LDS R19, [R12+0x580] ;  /* 0x000580000c137984 */ /* 0x0004e20000000800 */
[----:B------:R-:W-:Y:S02]  /*1040*/  IADD3 R11, PT, PT, R13, R14, R11 ;  /* 0x0000000e0d0b7210 */ /* 0x000fe40007ffe00b */
[----:B------:R-:W-:Y:S02]  /*1050*/  IADD3 R9, PT, PT, R16, R9, R10 ;  /* 0x0000000910097210 */ /* 0x000fe40007ffe00a */
[----:B-----5:R-:W-:-:S02]  /*1060*/  PRMT R10, R21, 0x7770, RZ ;  /* 0x00007770150a7816 */ /* 0x020fc400000000ff */
[C---:B------:R-:W-:Y:S02]  /*1070*/  PRMT R14, R21.reuse, 0x7771, RZ ;  /* 0x00007771150e7816 */ /* 0x040fe400000000ff */
[C---:B------:R-:W-:Y:S02]  /*1080*/  PRMT R16, R21.reuse, 0x7772, RZ ;  /* 0x0000777215107816 */ /* 0x040fe400000000ff */
[C---:B0-----:R-:W-:Y:S02]  /*1090*/  PRMT R13, R22.reuse, 0x7770, RZ ;  /* 0x00007770160d7816 */ /* 0x041fe400000000ff */
[C---:B------:R-:W-:Y:S02]  /*10a0*/  PRMT R17, R22.reuse, 0x7771, RZ ;  /* 0x0000777116117816 */ /* 0x040fe400000000ff */
[----:B------:R-:W-:Y:S02]  /*10b0*/  PRMT R18, R22, 0x7772, RZ ;  /* 0x0000777216127816 */ /* 0x000fe400000000ff */
[----:B------:R-:W-:-:S02]  /*10c0*/  PRMT R21, R21, 0x7773, RZ ;  /* 0x0000777315157816 */ /* 0x000fc400000000ff */
[----:B------:R-:W-:Y:S02]  /*10d0*/  PRMT R22, R22, 0x7773, RZ ;  /* 0x0000777316167816 */ /* 0x000fe400000000ff */
[----:B------:R-:W-:Y:S02]  /*10e0*/  IADD3 R10, PT, PT, R13, R15, R10 ;  /* 0x0000000f0d0a7210 */ /* 0x000fe40007ffe00a */
[----:B------:R-:W-:Y:S02]  /*10f0*/  IADD3 R11, PT, PT, R17, R11, R14 ;  /* 0x0000000b110b7210 */ /* 0x000fe40007ffe00e */
[----:B------:R-:W-:Y:S02]  /*1100*/  IADD3 R9, PT, PT, R18, R9, R16 ;  /* 0x0000000912097210 */ /* 0x000fe40007ffe010 */
[C---:B------:R-:W-:Y:S02]  /*1110*/  PRMT R13, R23.reuse, 0x7770, RZ ;  /* 0x00007770170d7816 */ /* 0x040fe400000000ff */
[----:B--2---:R-:W-:-:S02]  /*1120*/  PRMT R12, R23, 0x7771, RZ ;  /* 0x00007771170c7816 */ /* 0x004fc400000000ff */
[C---:B------:R-:W-:Y:S02]  /*1130*/  PRMT R14, R23.reuse, 0x7772, RZ ;  /* 0x00007772170e7816 */ /* 0x040fe400000000ff */
[C---:B------:R-:W-:Y:S02]  /*1140*/  PRMT R15, R24.reuse, 0x7770, RZ ;  /* 0x00007770180f7816 */ /* 0x040fe400000000ff */
[C---:B------:R-:W-:Y:S02]  /*1150*/  PRMT R16, R24.reuse, 0x7771, RZ ;  /* 0x0000777118107816 */ /* 0x040fe400000000ff */
[----:B------:R-:W-:Y:S02]  /*1160*/  PRMT R17, R24, 0x7772, RZ ;  /* 0x0000777218117816 */ /* 0x000fe400000000ff */
[----:B------:R-:W-:Y:S02]  /*1170*/  IADD3 R8, PT, PT, R22, R8, R21 ;  /* 0x0000000816087210 */ /* 0x000fe40007ffe015 */
[----:B------:R-:W-:-:S02]  /*1180*/  PRMT R23, R23, 0x7773, RZ ;  /* 0x0000777317177816 */ /* 0x000fc400000000ff */
[----:B------:R-:W-:Y:S02]  /*1190*/  PRMT R24, R24, 0x7773, RZ ;  /* 0x0000777318187816 */ /* 0x000fe400000000ff */
[----:B------:R-:W-:Y:S02]  /*11a0*/  IADD3 R10, PT, PT, R15, R10, R13 ;  /* 0x0000000a0f0a7210 */ /* 0x000fe40007ffe00d */
[----:B------:R-:W-:Y:S02]  /*11b0*/  IADD3 R11, PT, PT, R16, R11, R12 ;  /* 0x0000000b100b7210 */ /* 0x000fe40007ffe00c */
[----:B------:R-:W-:Y:S02]  /*11c0*/  IADD3 R9, PT, PT, R17, R9, R14 ;  /* 0x0000000911097210 */ /* 0x000fe40007ffe00e */
[C---:B------:R-:W-:Y:S02]  /*11d0*/  PRMT R13, R25.reuse, 0x7770, RZ ;  /* 0x00007770190d7816 */ /* 0x040fe400000000ff */
[----:B------:R-:W-:-:S02]  /*11e0*/  PRMT R12, R25, 0x7771, RZ ;  /* 0x00007771190c7816 */ /* 0x000fc400000000ff */
        /* <DEDUP_REMOVED lines=10> */
[----:B------:R-:W-:Y:S02]  /*1290*/  IADD3 R11, PT, PT, R16, R11, R12 ;  /* 0x0000000b100b7210 */ /* 0x000fe40007ffe00c */
[----:B-1----:R-:W-:-:S02]  /*12a0*/  PRMT R9, R28, 0x7770, RZ ;  /* 0x000077701c097816 */ /* 0x002fc400000000ff */
[C---:B---3--:R-:W-:Y:S02]  /*12b0*/  PRMT R8, R19.reuse, 0x7770, RZ ;  /* 0x0000777013087816 */ /* 0x048fe400000000ff */
[C---:B------:R-:W-:Y:S02]  /*12c0*/  PRMT R12, R28.reuse, 0x7771, RZ ;  /* 0x000077711c0c7816 */ /* 0x040fe400000000ff */
[C---:B------:R-:W-:Y:S02]  /*12d0*/  PRMT R13, R28.reuse, 0x7772, RZ ;  /* 0x000077721c0d7816 */ /* 0x040fe400000000ff */
[C---:B------:R-:W-:Y:S02]  /*12e0*/  PRMT R15, R19.reuse, 0x7771, RZ ;  /* 0x00007771130f7816 */ /* 0x040fe400000000ff */
[----:B------:R-:W-:Y:S02]  /*12f0*/  PRMT R16, R19, 0x7772, RZ ;  /* 0x0000777213107816 */ /* 0x000fe400000000ff */
[----:B------:R-:W-:-:S02]  /*1300*/  PRMT R28, R28, 0x7773, RZ ;  /* 0x000077731c1c7816 */ /* 0x000fc400000000ff */
[----:B------:R-:W-:Y:S02]  /*1310*/  PRMT R19, R19, 0x7773, RZ ;  /* 0x0000777313137816 */ /* 0x000fe400000000ff */
[----:B------:R-:W-:Y:S02]  /*1320*/  IADD3 R8, PT, PT, R8, R10, R9 ;  /* 0x0000000a08087210 */ /* 0x000fe40007ffe009 */
[----:B------:R-:W-:Y:S02]  /*1330*/  IADD3 R9, PT, PT, R15, R11, R12 ;  /* 0x0000000b0f097210 */ /* 0x000fe40007ffe00c */
[----:B------:R-:W-:Y:S02]  /*1340*/  IADD3 R10, PT, PT, R16, R14, R13 ;  /* 0x0000000e100a7210 */ /* 0x000fe40007ffe00d */
[----:B------:R-:W-:-:S07]  /*1350*/  IADD3 R11, PT, PT, R19, R25, R28 ;  /* 0x00000019130b7210 */ /* 0x000fce0007ffe01c */
.L_x_3:
[----:B------:R-:W-:Y:S05]  /*1360*/  BSYNC.RECONVERGENT B0 ;  /* 0x0000000000007941 */ /* 0x000fea0003800200 */
.L_x_2:
[----:B------:R-:W-:Y:S01]  /*1370*/  BAR.SYNC.DEFER_BLOCKING 0x0 ;  /* 0x0000000000007b1d */ /* 0x000fe20000010000 */
[----:B------:R-:W-:-:S05]  /*1380*/  ISETP.GT.AND P0, PT, R6, 0x17b7f, PT ;  /* 0x00017b7f0600780c */ /* 0x000fca0003f04270 */
        /* <DEDUP_REMOVED lines=8> */
[----:B------:R-:W-:Y:S05]  /*1410*/  @P0 BRA `(.L_x_4) ;  /* 0xffffffec00940947 */ /* 0x000fea000383ffff */
.L_x_0:
[----:B------:R-:W-:Y:S01]  /*1420*/  IMAD.IADD R13, R4, 0x1, -R7 ;  /* 0x00000001040d7824 */ /* 0x000fe200078e0a07 */
[----:B------:R-:W2:Y:S04]  /*1430*/  LDCU UR11, c[0x0][0x3b4] ;  /* 0x00007680ff0b77ac */ /* 0x000ea80008000800 */
[----:B------:R-:W-:Y:S01]  /*1440*/  ISETP.GE.AND P0, PT, R13, 0x1080, PT ;  /* 0x000010800d00780c */ /* 0x000fe20003f06270 */
[----:B------:R-:W4:-:S12]  /*1450*/  LDCU UR12, c[0x0][0x3b4] ;  /* 0x00007680ff0c77ac */ /* 0x000f180008000800 */
[----:B------:R-:W-:Y:S05]  /*1460*/  @!P0 BRA `(.L_x_5) ;  /* 0x0000000800d48947 */ /* 0x000fea0003800000 */
[----:B------:R-:W5:Y:S01]  /*1470*/  LDCU.64 UR4, c[0x0][0x380] ;  /* 0x00007000ff0477ac */ /* 0x000f620008000a00 */
[----:B------:R-:W0:Y:S01]  /*1480*/  LDCU UR6, c[0x0][0x3b4] ;  /* 0x00007680ff0677ac */ /* 0x000e220008000800 */
[----:B------:R-:W0:Y:S01]  /*1490*/  LDCU UR7, c[0x0][0x3b8] ;  /* 0x00007700ff0777ac */ /* 0x000e220008000800 */
[----:B-----5:R-:W-:-:S04]  /*14a0*/  UIADD3 UR4, UP0, UPT, UR4, 0x1e00, URZ ;  /* 0x00001e0004047890 */ /* 0x020fc8000ff1e0ff */
[----:B0-----:R-:W-:-:S12]  /*14b0*/  UIADD3.X UR5, UPT, UPT, URZ, UR5, URZ, UP0, !UPT ;  /* 0x00000005ff057290 */ /* 0x001fd800087fe4ff */
.L_x_6:
[----:B0-----:R-:W-:-:S04]  /*14c0*/  IADD3 R6, P0, PT, R71, R7, RZ ;  /* 0x0000000747067210 */ /* 0x001fc80007f1e0ff */
[----:B---3--:R-:W-:Y:S02]  /*14d0*/  LEA.HI.X.SX32 R15, R7, RZ, 0x1, P0 ;  /* 0x000000ff070f7211 */ /* 0x008fe400000f0eff */
[----:B------:R-:W-:-:S04]  /*14e0*/  LEA R20, P0, R6, UR4, 0x2 ;  /* 0x0000000406147c11 */ /* 0x000fc8000f8010ff */
[----:B------:R-:W-:-:S05]  /*14f0*/  LEA.HI.X R21, R6, UR5, R15, 0x2, P0 ;  /* 0x0000000506157c11 */ /* 0x000fca00080f140f */
[----:B------:R-:W3:Y:S04]  /*1500*/  LDG.E R15, desc[UR8][R20.64+-0x1e00] ;  /* 0xffe20008140f7981 */ /* 0x000ee8000c1e1900 */
[----:B------:R-:W5:Y:S04]  /*1510*/  LDG.E R19, desc[UR8][R20.64+-0x1800] ;  /* 0xffe8000814137981 */ /* 0x000f68000c1e1900 */
[----:B------:R-:W2:Y:S04]  /*1520*/  LDG.E R22, desc[UR8][R20.64+-0x1200] ;  /* 0xffee000814167981 */ /* 0x000ea8000c1e1900 */
[----:B------:R-:W4:Y:S04]  /*1530*/  LDG.E R23, desc[UR8][R20.64+-0xc00] ;  /* 0xfff4000814177981 */ /* 0x000f28000c1e1900 */
[----:B------:R-:W4:Y:S04]  /*1540*/  LDG.E R24, desc[UR8][R20.64+-0x600] ;  /* 0xfffa000814187981 */ /* 0x000f28000c1e1900 */
[----:B------:R-:W4:Y:S01]  /*1550*/  LDG.E R14, desc[UR8][R20.64] ;  /* 0x00000008140e7981 */ /* 0x000f22000c1e1900 */
[----:B------:R-:W-:-:S03]  /*1560*/  IMAD.MOV.U32 R6, RZ, RZ, -0x80000000 ;  /* 0x80000000ff067424 */ /* 0x000fc600078e00ff */
[----:B------:R-:W4:Y:S01]  /*1570*/  LDG.E R12, desc[UR8][R20.64+0x600] ;  /* 0x00060008140c7981 */ /* 0x000f22000c1e1900 */
[----:B------:R-:W-:-:S03]  /*1580*/  UBMSK UR10, URZ, UR7 ;  /* 0x00000007ff0a729b */ /* 0x000fc60008000000 */
[----:B------:R-:W4:Y:S01]  /*1590*/  LDG.E R18, desc[UR8][R20.64+0x1e00] ;  /* 0x001e000814127981 */ /* 0x000f22000c1e1900 */
[----:B---3--:R-:W-:-:S04]  /*15a0*/  ISETP.GT.AND P0, PT, R15, -0x1, PT ;  /* 0xffffffff0f00780c */ /* 0x008fc80003f04270 */
[----:B------:R-:W-:-:S04]  /*15b0*/  SEL R16, R6, 0xffffffff, P0 ;  /* 0xffffffff06107807 */ /* 0x000fc80000000000 */
[----:B------:R-:W-:Y:S02]  /*15c0*/  LOP3.LUT R16, R16, R15, RZ, 0x3c, !PT ;  /* 0x0000000f10107212 */ /* 0x000fe400078e3cff */
[----:B------:R-:W3:Y:S02]  /*15d0*/  LDG.E R15, desc[UR8][R20.64+0xc00] ;  /* 0x000c0008140f7981 */ /* 0x000ee4000c1e1900 */
        /* <DEDUP_REMOVED lines=8> */
[----:B------:R-:W3:Y:S04]  /*1660*/  LDG.E R17, desc[UR8][R20.64+0x1200] ;  /* 0x0012000814117981 */ /* 0x000ee8000c1e1900 */
[----:B------:R0:W3:Y:S01]  /*1670*/  LDG.E R16, desc[UR8][R20.64+0x1800] ;  /* 0x0018000814107981 */ /* 0x0000e2000c1e1900 */
[----:B------:R-:W-:Y:S01]  /*1680*/  BAR.SYNC.DEFER_BLOCKING 0x0 ;  /* 0x0000000000007b1d */ /* 0x000fe20000010000 */
[----:B-----5:R-:W-:-:S04]  /*1690*/  ISETP.GT.AND P0, PT, R19, -0x1, PT ;  /* 0xffffffff1300780c */ /* 0x020fc80003f04270 */
[----:B------:R-:W-:-:S04]  /*16a0*/  SEL R28, R6, 0xffffffff, P0 ;  /* 0xffffffff061c7807 */ /* 0x000fc80000000000 */
[----:B------:R-:W-:Y:S01]  /*16b0*/  LOP3.LUT R28, R28, R19, RZ, 0x3c, !PT ;  /* 0x000000131c1c7212 */ /* 0x000fe200078e3cff */
[----:B------:R-:W5:Y:S03]  /*16c0*/  LDS.U8 R26, [R25] ;  /* 0x00000000191a7984 */ /* 0x000f660000000000 */
        /* <DEDUP_REMOVED lines=8> */
[----:B--2---:R-:W-:Y:S01]  /*1750*/  ISETP.GT.AND P0, PT, R22, -0x1, PT ;  /* 0xffffffff1600780c */ /* 0x004fe20003f04270 */
[----:B-----5:R-:W-:-:S05]  /*1760*/  VIADD R26, R26, 0x1 ;  /* 0x000000011a1a7836 */ /* 0x020fca0000000000 */
[----:B------:R-:W-:Y:S04]  /*1770*/  STS.U8 [R25], R26 ;  /* 0x0000001a19007388 */ /* 0x000fe80000000000 */
[----:B0-----:R-:W0:Y:S01]  /*1780*/  LDS.U8 R20, [R19] ;  /* 0x0000000013147984 */ /* 0x001e220000000000 */
        /* <DEDUP_REMOVED lines=10> */
[----:B0-----:R-:W-:-:S05]  /*1830*/  VIADD R20, R20, 0x1 ;  /* 0x0000000114147836 */ /* 0x001fca0000000000 */
[----:B------:R-:W-:Y:S04]  /*1840*/  STS.U8 [R19], R20 ;  /* 0x0000001413007388 */ /* 0x000fe80000000000 */
[----:B------:R-:W0:Y:S01]  /*1850*/  LDS.U8 R22, [R21] ;  /* 0x0000000015167984 */ /* 0x000e220000000000 */
[----:B----4-:R-:W-:-:S04]  /*1860*/  ISETP.GT.AND P0, PT, R23, -0x1, PT ;  /* 0xffffffff1700780c */ /* 0x010fc80003f04270 */
        /* <DEDUP_REMOVED lines=111> */
[----:B------:R-:W-:-:S05]  /*1f60*/  VIADD R13, R13, 0xffffef80 ;  /* 0xffffef800d0d7836 */ /* 0x000fca0000000000 */
[----:B------:R-:W-:Y:S01]  /*1f70*/  ISETP.GT.AND P0, PT, R13, 0x107f, PT ;  /* 0x0000107f0d00780c */ /* 0x000fe20003f04270 */
[----:B------:R-:W-:Y:S02]  /*1f80*/  VIADD R7, R7, 0x1080 ;  /* 0x0000108007077836 */ /* 0x000fe40000000000 */
[----:B0-----:R-:W-:-:S05]  /*1f90*/  VIADD R17, R12, 0x1 ;  /* 0x000000010c117836 */ /* 0x001fca0000000000 */
[----:B------:R0:W-:Y:S05]  /*1fa0*/  STS.U8 [R6], R17 ;  /* 0x0000001106007388 */ /* 0x0001ea0000000000 */
[----:B------:R-:W-:Y:S05]  /*1fb0*/  @P0 BRA `(.L_x_6) ;  /* 0xfffffff400400947 */ /* 0x000fea000383ffff */
.L_x_5:
[----:B------:R-:W-:Y:S01]  /*1fc0*/  ISETP.GE.AND P0, PT, R71, R13, PT ;  /* 0x0000000d4700720c */ /* 0x000fe20003f06270 */
[----:B------:R-:W-:-:S12]  /*1fd0*/  BSSY.RECONVERGENT B0, `(.L_x_7) ;  /* 0x0000071000007945 */ /* 0x000fd80003800200 */
[----:B------:R-:W-:Y:S05]  /*1fe0*/  @P0 BRA `(.L_x_8) ;  /* 0x0000000400bc0947 */ /* 0x000fea0003800000 */
[----:B0-----:R-:W-:Y:S01]  /*1ff0*/  LOP3.LUT R6, RZ, R71, RZ, 0x33, !PT ;  /* 0x00000047ff067212 */ /* 0x001fe200078e33ff */
[----:B------:R-:W0:Y:S01]  /*2000*/  LDCU UR4, c[0x0][0x3b8] ;  /* 0x00007700ff0477ac */ /* 0x000e220008000800 */
[----:B------:R-:W-:Y:S03]  /*2010*/  BSSY.RECONVERGENT B1, `(.L_x_9) ;  /* 0x0000025000017945 */ /* 0x000fe60003800200 */
[----:B---3--:R-:W-:-:S04]  /*2020*/  IMAD.IADD R12, R6, 0x1, R13 ;  /* 0x00000001060c7824 */ /* 0x008fc800078e020d */
[C---:B------:R-:W-:Y:S01]  /*2030*/  IMAD.HI.U32 R6, R12.reuse, -0x55555555, RZ ;  /* 0xaaaaaaab0c067827 */ /* 0x040fe200078e00ff */
[----:B------:R-:W-:-:S04]  /*2040*/  ISETP.GE.U32.AND P1, PT, R12, 0x480, PT ;  /* 0x000004800c00780c */ /* 0x000fc80003f26070 */
[----:B------:R-:W-:-:S04]  /*2050*/  SHF.R.U32.HI R6, RZ, 0x8, R6 ;  /* 0x00000008ff067819 */ /* 0x000fc80000011606 */
[----:B------:R-:W-:Y:S02]  /*2060*/  LOP3.LUT R14, R6, 0x3, RZ, 0xc0, !PT ;  /* 0x00000003060e7812 */ /* 0x000fe400078ec0ff */
[----:B0-----:R-:W-:Y:S02]  /*2070*/  BMSK R12, RZ, UR4 ;  /* 0x00000004ff0c7c1b */ /* 0x001fe40008000000 */
[----:B------:R-:W-:Y:S01]  /*2080*/  ISETP.NE.AND P0, PT, R14, 0x3, PT ;  /* 0x000000030e00780c */ /* 0x000fe20003f05270 */
[----:B------:R-:W-:-:S12]  /*2090*/  IMAD.MOV.U32 R14, RZ, RZ, R71 ;  /* 0x000000ffff0e7224 */ /* 0x000fd800078e0047 */
[----:B------:R-:W-:Y:S05]  /*20a0*/  @!P0 BRA `(.L_x_10) ;  /* 0x00000000006c8947 */ /* 0x000fea0003800000 */
[----:B------:R-:W0:Y:S01]  /*20b0*/  LDC.64 R18, c[0x0][0x380] ;  /* 0x0000e000ff127b82 */ /* 0x000e220000000a00 */
[----:B------:R-:W-:Y:S02]  /*20c0*/  VIADD R15, R6, 0x1 ;  /* 0x00000001060f7836 */ /* 0x000fe40000000000 */
[----:B------:R-:W-:-:S03]  /*20d0*/  IMAD.IADD R21, R71, 0x1, R7 ;  /* 0x0000000147157824 */ /* 0x000fc600078e0207 */
[----:B------:R-:W-:-:S05]  /*20e0*/  LOP3.LUT R15, R15, 0x3, RZ, 0xc0, !PT ;  /* 0x000000030f0f7812 */ /* 0x000fca00078ec0ff */
[----:B------:R-:W-:Y:S02]  /*20f0*/  IMAD R14, R15, 0x180, R71 ;  /* 0x000001800f0e7824 */ /* 0x000fe400078e0247 */
[----:B------:R-:W-:-:S07]  /*2100*/  IMAD.MOV R15, RZ, RZ, -R15 ;  /* 0x000000ffff0f7224 */ /* 0x000fce00078e0a0f */
.L_x_11:
[----:B0--3--:R-:W-:-:S06]  /*2110*/  IMAD.WIDE R16, R21, 0x4, R18 ;  /* 0x0000000415107825 */ /* 0x009fcc00078e0212 */
[----:B------:R-:W3:Y:S01]  /*2120*/  LDG.E R16, desc[UR8][R16.64] ;  /* 0x0000000810107981 */ /* 0x000ee2000c1e1900 */
[----:B------:R-:W-:Y:S02]  /*2130*/  IMAD.MOV.U32 R23, RZ, RZ, -0x80000000 ;  /* 0x80000000ff177424 */ /* 0x000fe400078e00ff */
[----:B------:R-:W-:Y:S02]  /*2140*/  VIADD R15, R15, 0x1 ;  /* 0x000000010f0f7836 */ /* 0x000fe40000000000 */
[----:B------:R-:W-:Y:S01]  /*2150*/  VIADD R21, R21, 0x180 ;  /* 0x0000018015157836 */ /* 0x000fe20000000000 */
[----:B---3--:R-:W-:-:S04]  /*2160*/  ISETP.GT.AND P0, PT, R16, -0x1, PT ;  /* 0xffffffff1000780c */ /* 0x008fc80003f04270 */
[----:B------:R-:W-:-:S04]  /*2170*/  SEL R23, R23, 0xffffffff, P0 ;  /* 0xffffffff17177807 */ /* 0x000fc80000000000 */
[----:B------:R-:W-:-:S04]  /*2180*/  LOP3.LUT R23, R23, R16, RZ, 0x3c, !PT ;  /* 0x0000001017177212 */ /* 0x000fc800078e3cff */
[----:B------:R-:W-:-:S04]  /*2190*/  ISETP.NE.AND P0, PT, R23, 0x7fffffff, PT ;  /* 0x7fffffff1700780c */ /* 0x000fc80003f05270 */
[----:B------:R-:W-:Y:S02]  /*21a0*/  SEL R23, R23, 0x80000000, P0 ;  /* 0x8000000017177807 */ /* 0x000fe40000000000 */
[----:B------:R-:W-:Y:S02]  /*21b0*/  ISETP.NE.AND P0, PT, R15, RZ, PT ;  /* 0x000000ff0f00720c */ /* 0x000fe40003f05270 */
[----:B--2---:R-:W-:-:S04]  /*21c0*/  SHF.R.U32.HI R23, RZ, UR11, R23 ;  /* 0x0000000bff177c19 */ /* 0x004fc80008011617 */
[----:B------:R-:W-:-:S04]  /*21d0*/  LOP3.LUT R23, R12, R23, RZ, 0xc0, !PT ;  /* 0x000000170c177212 */ /* 0x000fc800078ec0ff */
[----:B------:R-:W-:Y:S02]  /*21e0*/  SHF.R.U32.HI R25, RZ, 0x2, R23 ;  /* 0x00000002ff197819 */ /* 0x000fe40000011617 */
[----:B------:R-:W-:-:S03]  /*21f0*/  LOP3.LUT R23, R23, 0x3, RZ, 0xc0, !PT ;  /* 0x0000000317177812 */ /* 0x000fc600078ec0ff */
[----:B------:R-:W-:-:S04]  /*2200*/  IMAD R6, R25, 0x600, R0 ;  /* 0x0000060019067824 */ /* 0x000fc800078e0200 */
[----:B------:R-:W-:-:S05]  /*2210*/  IMAD.IADD R6, R23, 0x1, R6 ;  /* 0x0000000117067824 */ /* 0x000fca00078e0206 */
[----:B------:R-:W0:Y:S02]  /*2220*/  LDS.U8 R16, [R6] ;  /* 0x0000000006107984 */ /* 0x000e240000000000 */
[----:B0-----:R-:W-:-:S05]  /*2230*/  VIADD R17, R16, 0x1 ;  /* 0x0000000110117836 */ /* 0x001fca0000000000 */
[----:B------:R3:W-:Y:S01]  /*2240*/  STS.U8 [R6], R17 ;  /* 0x0000001106007388 */ /* 0x0007e20000000000 */
[----:B------:R-:W-:Y:S05]  /*2250*/  @P0 BRA `(.L_x_11) ;  /* 0xfffffffc00ac0947 */ /* 0x000fea000383ffff */
.L_x_10:
[----:B--2-4-:R-:W-:Y:S05]  /*2260*/  BSYNC.RECONVERGENT B1 ;  /* 0x0000000000017941 */ /* 0x014fea0003800200 */
.L_x_9:
[----:B------:R-:W-:Y:S05]  /*2270*/  @!P1 BRA `(.L_x_8) ;  /* 0x0000000400189947 */ /* 0x000fea0003800000 */
[----:B---3--:R-:W0:Y:S01]  /*2280*/  LDC.64 R16, c[0x0][0x380] ;  /* 0x0000e000ff107b82 */ /* 0x008e220000000a00 */
[----:B------:R-:W-:Y:S01]  /*2290*/  IMAD.IADD R15, R14, 0x1, R7 ;  /* 0x000000010e0f7824 */ /* 0x000fe200078e0207 */
[----:B0-----:R-:W-:-:S05]  /*22a0*/  IADD3 R6, P0, PT, R16, 0xc00, RZ ;  /* 0x00000c0010067810 */ /* 0x001fca0007f1e0ff */
[----:B------:R-:W-:-:S08]  /*22b0*/  IMAD.X R7, RZ, RZ, R17, P0 ;  /* 0x000000ffff077224 */ /* 0x000fd000000e0611 */
.L_x_12:
[----:B------:R-:W-:-:S05]  /*22c0*/  IMAD.WIDE R16, R15, 0x4, R6 ;  /* 0x000000040f107825 */ /* 0x000fca00078e0206 */
[----:B0-----:R-:W2:Y:S04]  /*22d0*/  LDG.E R18, desc[UR8][R16.64+-0xc00] ;  /* 0xfff4000810127981 */ /* 0x001ea8000c1e1900 */
[----:B------:R-:W3:Y:S04]  /*22e0*/  LDG.E R20, desc[UR8][R16.64+-0x600] ;  /* 0xfffa000810147981 */ /* 0x000ee8000c1e1900 */
[----:B------:R-:W4:Y:S04]  /*22f0*/  LDG.E R22, desc[UR8][R16.64] ;  /* 0x0000000810167981 */ /* 0x000f28000c1e1900 */
[----:B------:R0:W5:Y:S01]  /*2300*/  LDG.E R24, desc[UR8][R16.64+0x600] ;  /* 0x0006000810187981 */ /* 0x000162000c1e1900 */
[----:B------:R-:W-:-:S02]  /*2310*/  IMAD.MOV.U32 R25, RZ, RZ, -0x80000000 ;  /* 0x80000000ff197424 */ /* 0x000fc400078e00ff */
[----:B------:R-:W-:Y:S02]  /*2320*/  VIADD R14, R14, 0x600 ;  /* 0x000006000e0e7836 */ /* 0x000fe40000000000 */
[----:B------:R-:W-:Y:S01]  /*2330*/  VIADD R15, R15, 0x600 ;  /* 0x000006000f0f7836 */ /* 0x000fe20000000000 */
[----:B--2---:R-:W-:-:S04]  /*2340*/  ISETP.GT.AND P0, PT, R18, -0x1, PT ;  /* 0xffffffff1200780c */ /* 0x004fc80003f04270 */
[----:B------:R-:W-:-:S04]  /*2350*/  SEL R19, R25, 0xffffffff, P0 ;  /* 0xffffffff19137807 */ /* 0x000fc80000000000 */
[----:B------:R-:W-:-:S04]  /*2360*/  LOP3.LUT R19, R19, R18, RZ, 0x3c, !PT ;  /* 0x0000001213137212 */ /* 0x000fc800078e3cff */
[----:B------:R-:W-:-:S04]  /*2370*/  ISETP.NE.AND P0, PT, R19, 0x7fffffff, PT ;  /* 0x7fffffff1300780c */ /* 0x000fc80003f05270 */
[----:B------:R-:W-:Y:S02]  /*2380*/  SEL R19, R19, 0x80000000, P0 ;  /* 0x8000000013137807 */ /* 0x000fe40000000000 */
[----:B---3--:R-:W-:Y:S02]  /*2390*/  ISETP.GT.AND P0, PT, R20, -0x1, PT ;  /* 0xffffffff1400780c */ /* 0x008fe40003f04270 */
[----:B------:R-:W-:Y:S02]  /*23a0*/  SHF.R.U32.HI R19, RZ, UR12, R19 ;  /* 0x0000000cff137c19 */ /* 0x000fe40008011613 */
[----:B0-----:R-:W-:Y:S02]  /*23b0*/  SEL R17, R25, 0xffffffff, P0 ;  /* 0xffffffff19117807 */ /* 0x001fe40000000000 */
[----:B------:R-:W-:Y:S02]  /*23c0*/  LOP3.LUT R19, R12, R19, RZ, 0xc0, !PT ;  /* 0x000000130c137212 */ /* 0x000fe400078ec0ff */
[----:B------:R-:W-:-:S02]  /*23d0*/  LOP3.LUT R17, R17, R20, RZ, 0x3c, !PT ;  /* 0x0000001411117212 */ /* 0x000fc400078e3cff */
[----:B------:R-:W-:Y:S02]  /*23e0*/  SHF.R.U32.HI R21, RZ, 0x2, R19 ;  /* 0x00000002ff157819 */ /* 0x000fe40000011613 */
[----:B------:R-:W-:Y:S02]  /*23f0*/  LOP3.LUT R19, R19, 0x3, RZ, 0xc0, !PT ;  /* 0x0000000313137812 */ /* 0x000fe400078ec0ff */
[----:B------:R-:W-:Y:S01]  /*2400*/  ISETP.NE.AND P0, PT, R17, 0x7fffffff, PT ;  /* 0x7fffffff1100780c */ /* 0x000fe20003f05270 */
[----:B------:R-:W-:-:S03]  /*2410*/  IMAD R18, R21, 0x600, R0 ;  /* 0x0000060015127824 */ /* 0x000fc600078e0200 */
[----:B------:R-:W-:Y:S01]  /*2420*/  SEL R17, R17, 0x80000000, P0 ;  /* 0x8000000011117807 */ /* 0x000fe20000000000 */
[----:B------:R-:W-:Y:S01]  /*2430*/  IMAD.IADD R18, R19, 0x1, R18 ;  /* 0x0000000113127824 */ /* 0x000fe200078e0212 */
[----:B----4-:R-:W-:Y:S02]  /*2440*/  ISETP.GT.AND P0, PT, R22, -0x1, PT ;  /* 0xffffffff1600780c */ /* 0x010fe40003f04270 */
[----:B------:R-:W-:Y:S02]  /*2450*/  SHF.R.U32.HI R17, RZ, UR12, R17 ;  /* 0x0000000cff117c19 */ /* 0x000fe40008011611 */
[----:B------:R-:W0:Y:S01]  /*2460*/  LDS.U8 R16, [R18] ;  /* 0x0000000012107984 */ /* 0x000e220000000000 */
[----:B------:R-:W-:Y:S02]  /*2470*/  SEL R21, R25, 0xffffffff, P0 ;  /* 0xffffffff19157807 */ /* 0x000fe40000000000 */
[----:B------:R-:W-:Y:S02]  /*2480*/  LOP3.LUT R17, R12, R17, RZ, 0xc0, !PT ;  /* 0x000000110c117212 */ /* 0x000fe400078ec0ff */
[----:B------:R-:W-:-:S02]  /*2490*/  LOP3.LUT R21, R21, R22, RZ, 0x3c, !PT ;  /* 0x0000001615157212 */ /* 0x000fc400078e3cff */
[----:B------:R-:W-:Y:S02]  /*24a0*/  SHF.R.U32.HI R19, RZ, 0x2, R17 ;  /* 0x00000002ff137819 */ /* 0x000fe40000011611 */
[----:B------:R-:W-:-:S03]  /*24b0*/  ISETP.NE.AND P0, PT, R21, 0x7fffffff, PT ;  /* 0x7fffffff1500780c */ /* 0x000fc60003f05270 */
[----:B------:R-:W-:Y:S01]  /*24c0*/  IMAD R20, R19, 0x600, R0 ;  /* 0x0000060013147824 */ /* 0x000fe200078e0200 */
[----:B------:R-:W-:Y:S02]  /*24d0*/  LOP3.LUT R19, R17, 0x3, RZ, 0xc0, !PT ;  /* 0x0000000311137812 */ /* 0x000fe400078ec0ff */
[----:B------:R-:W-:Y:S02]  /*24e0*/  SEL R21, R21, 0x80000000, P0 ;  /* 0x8000000015157807 */ /* 0x000fe40000000000 */
[----:B-----5:R-:W-:Y:S01]  /*24f0*/  ISETP.GT.AND P0, PT, R24, -0x1, PT ;  /* 0xffffffff1800780c */ /* 0x020fe20003f04270 */
[----:B------:R-:W-:Y:S01]  /*2500*/  IMAD.IADD R19, R19, 0x1, R20 ;  /* 0x0000000113137824 */ /* 0x000fe200078e0214 */
[----:B------:R-:W-:-:S04]  /*2510*/  SHF.R.U32.HI R21, RZ, UR12, R21 ;  /* 0x0000000cff157c19 */ /* 0x000fc80008011615 */
[----:B------:R-:W-:-:S04]  /*2520*/  LOP3.LUT R21, R12, R21, RZ, 0xc0, !PT ;  /* 0x000000150c157212 */ /* 0x000fc800078ec0ff */
[----:B------:R-:W-:Y:S02]  /*2530*/  SHF.R.U32.HI R23, RZ, 0x2, R21 ;  /* 0x00000002ff177819 */ /* 0x000fe40000011615 */
[----:B------:R-:W-:-:S03]  /*2540*/  LOP3.LUT R21, R21, 0x3, RZ, 0xc0, !PT ;  /* 0x0000000315157812 */ /* 0x000fc600078ec0ff */
[----:B------:R-:W-:-:S04]  /*2550*/  IMAD R20, R23, 0x600, R0 ;  /* 0x0000060017147824 */ /* 0x000fc800078e0200 */
[----:B------:R-:W-:Y:S01]  /*2560*/  IMAD.IADD R20, R21, 0x1, R20 ;  /* 0x0000000115147824 */ /* 0x000fe200078e0214 */
[----:B------:R-:W-:Y:S01]  /*2570*/  SEL R21, R25, 0xffffffff, P0 ;  /* 0xffffffff19157807 */ /* 0x000fe20000000000 */
[----:B0-----:R-:W-:-:S03]  /*2580*/  VIADD R17, R16, 0x1 ;  /* 0x0000000110117836 */ /* 0x001fc60000000000 */
[----:B------:R-:W-:Y:S02]  /*2590*/  LOP3.LUT R21, R21, R24, RZ, 0x3c, !PT ;  /* 0x0000001815157212 */ /* 0x000fe400078e3cff */
[----:B------:R0:W-:Y:S02]  /*25a0*/  STS.U8 [R18], R17 ;  /* 0x0000001112007388 */ /* 0x0001e40000000000 */
[C---:B------:R-:W-:Y:S02]  /*25b0*/  ISETP.NE.AND P0, PT, R21.reuse, 0x7fffffff, PT ;  /* 0x7fffffff1500780c */ /* 0x040fe40003f05270 */
[----:B------:R-:W2:Y:S02]  /*25c0*/  LDS.U8 R16, [R19] ;  /* 0x0000000013107984 */ /* 0x000ea40000000000 */
[----:B------:R-:W-:Y:S02]  /*25d0*/  SEL R21, R21, 0x80000000, P0 ;  /* 0x8000000015157807 */ /* 0x000fe40000000000 */
[----:B------:R-:W-:-:S02]  /*25e0*/  ISETP.GE.AND P0, PT, R14, R13, PT ;  /* 0x0000000d0e00720c */ /* 0x000fc40003f06270 */
[----:B------:R-:W-:-:S04]  /*25f0*/  SHF.R.U32.HI R21, RZ, UR12, R21 ;  /* 0x0000000cff157c19 */ /* 0x000fc80008011615 */
[----:B------:R-:W-:-:S04]  /*2600*/  LOP3.LUT R21, R12, R21, RZ, 0xc0, !PT ;  /* 0x000000150c157212 */ /* 0x000fc800078ec0ff */
[----:B------:R-:W-:Y:S02]  /*2610*/  SHF.R.U32.HI R23, RZ, 0x2, R21 ;  /* 0x00000002ff177819 */ /* 0x000fe40000011615 */
[----:B------:R-:W-:-:S03]  /*2620*/  LOP3.LUT R21, R21, 0x3, RZ, 0xc0, !PT ;  /* 0x0000000315157812 */ /* 0x000fc600078ec0ff */
[----:B0-----:R-:W-:-:S04]  /*2630*/  IMAD R18, R23, 0x600, R0 ;  /* 0x0000060017127824 */ /* 0x001fc800078e0200 */
[----:B------:R-:W-:Y:S02]  /*2640*/  IMAD.IADD R18, R21, 0x1, R18 ;  /* 0x0000000115127824 */ /* 0x000fe400078e0212 */
[----:B--2---:R-:W-:-:S05]  /*2650*/  VIADD R16, R16, 0x1 ;  /* 0x0000000110107836 */ /* 0x004fca0000000000 */
[----:B------:R-:W-:Y:S04]  /*2660*/  STS.U8 [R19], R16 ;  /* 0x0000001013007388 */ /* 0x000fe80000000000 */
[----:B------:R-:W0:Y:S02]  /*2670*/  LDS.U8 R17, [R20] ;  /* 0x0000000014117984 */ /* 0x000e240000000000 */
[----:B0-----:R-:W-:-:S05]  /*2680*/  VIADD R17, R17, 0x1 ;  /* 0x0000000111117836 */ /* 0x001fca0000000000 */
[----:B------:R-:W-:Y:S04]  /*2690*/  STS.U8 [R20], R17 ;  /* 0x0000001114007388 */ /* 0x000fe80000000000 */
[----:B------:R-:W0:Y:S02]  /*26a0*/  LDS.U8 R16, [R18] ;  /* 0x0000000012107984 */ /* 0x000e240000000000 */
[----:B0-----:R-:W-:-:S05]  /*26b0*/  VIADD R19, R16, 0x1 ;  /* 0x0000000110137836 */ /* 0x001fca0000000000 */
[----:B------:R0:W-:Y:S01]  /*26c0*/  STS.U8 [R18], R19 ;  /* 0x0000001312007388 */ /* 0x0001e20000000000 */
[----:B------:R-:W-:Y:S05]  /*26d0*/  @!P0 BRA `(.L_x_12) ;  /* 0xfffffff800f88947 */ /* 0x000fea000383ffff */
.L_x_8:
[----:B--2-4-:R-:W-:Y:S05]  /*26e0*/  BSYNC.RECONVERGENT B0 ;  /* 0x0000000000007941 */ /* 0x014fea0003800200 */
.L_x_7:
[----:B---3--:R-:W0:Y:S01]  /*26f0*/  S2R R12, SR_LANEID ;  /* 0x00000000000c7919 */ /* 0x008e220000000000 */
[----:B------:R-:W-:Y:S01]  /*2700*/  BAR.SYNC.DEFER_BLOCKING 0x0 ;  /* 0x0000000000007b1d */ /* 0x000fe20000010000 */
[C---:B------:R-:W-:Y:S02]  /*2710*/  ISETP.GT.U32.AND P0, PT, R71.reuse, 0xff, PT ;  /* 0x000000ff4700780c */ /* 0x040fe40003f04070 */
[----:B------:R-:W-:-:S03]  /*2720*/  ISETP.GT.U32.AND P1, PT, R71, 0x1f, PT ;  /* 0x0000001f4700780c */ /* 0x000fc60003f24070 */
[----:B------:R-:W-:Y:S08]  /*2730*/  BSSY.RECONVERGENT B0, `(.L_x_13) ;  /* 0x000005b000007945 */ /* 0x000ff00003800200 */
[----:B------:R-:W-:-:S04]  /*2740*/  @!P0 SHF.R.U32.HI R7, RZ, 0x1, R71 ;  /* 0x00000001ff078819 */ /* 0x000fc80000011647 */
[----:B------:R-:W-:Y:S01]  /*2750*/  @!P0 LOP3.LUT R7, R7, 0x70, RZ, 0xc0, !PT ;  /* 0x0000007007078812 */ /* 0x000fe200078ec0ff */
[----:B0-----:R-:W-:-:S04]  /*2760*/  @!P0 IMAD R6, R12, 0x80, R3 ;  /* 0x000000800c068824 */ /* 0x001fc800078e0203 */
[----:B------:R-:W-:Y:S01]  /*2770*/  @!P0 IMAD.IADD R6, R6, 0x1, R7 ;  /* 0x0000000106068824 */ /* 0x000fe200078e0207 */
[----:B------:R-:W-:Y:S06]  /*2780*/  @P0 BRA `(.L_x_14) ;  /* 0x0000000400540947 */ /* 0x000fec0003800000 */
[----:B------:R-:W-:-:S05]  /*2790*/  IMAD R25, R12, 0x4, R2 ;  /* 0x000000040c197824 */ /* 0x000fca00078e0202 */
[----:B------:R-:W0:Y:S04]  /*27a0*/  LDS R2, [R25] ;  /* 0x0000000019027984 */ /* 0x000e280000000800 */
[----:B------:R-:W2:Y:S04]  /*27b0*/  LDS R13, [R25+0x80] ;  /* 0x00008000190d7984 */ /* 0x000ea80000000800 */
[----:B------:R-:W3:Y:S04]  /*27c0*/  LDS R17, [R25+0x180] ;  /* 0x0001800019117984 */ /* 0x000ee80000000800 */
[----:B------:R-:W4:Y:S04]  /*27d0*/  LDS R16, [R25+0x100] ;  /* 0x0001000019107984 */ /* 0x000f280000000800 */
[----:B------:R-:W5:Y:S04]  /*27e0*/  LDS R18, [R25+0x200] ;  /* 0x0002000019127984 */ /* 0x000f680000000800 */
[----:B------:R-:W1:Y:S04]  /*27f0*/  LDS R19, [R25+0x280] ;  /* 0x0002800019137984 */ /* 0x000e680000000800 */
[----:B------:R-:W1:Y:S04]  /*2800*/  LDS R20, [R25+0x300] ;  /* 0x0003000019147984 */ /* 0x000e680000000800 */
[----:B------:R-:W1:Y:S04]  /*2810*/  LDS R21, [R25+0x380] ;  /* 0x0003800019157984 */ /* 0x000e680000000800 */
[----:B------:R-:W1:Y:S04]  /*2820*/  LDS R22, [R25+0x400] ;  /* 0x0004000019167984 */ /* 0x000e680000000800 */
[----:B------:R-:W1:Y:S01]  /*2830*/  LDS R23, [R25+0x480] ;  /* 0x0004800019177984 */ /* 0x000e620000000800 */
[----:B0-----:R-:W-:-:S03]  /*2840*/  PRMT R7, R2, 0x7770, RZ ;  /* 0x0000777002077816 */ /* 0x001fc600000000ff */
[----:B------:R-:W0:Y:S01]  /*2850*/  LDS R24, [R25+0x500] ;  /* 0x0005000019187984 */ /* 0x000e220000000800 */
[----:B------:R-:W-:Y:S02]  /*2860*/  PRMT R12, R2, 0x7771, RZ ;  /* 0x00007771020c7816 */ /* 0x000fe400000000ff */
[C---:B--2---:R-:W-:Y:S02]  /*2870*/  PRMT R14, R13.reuse, 0x7770, RZ ;  /* 0x000077700d0e7816 */ /* 0x044fe400000000ff */
[C---:B------:R-:W-:Y:S02]  /*2880*/  PRMT R15, R13.reuse, 0x7771, RZ ;  /* 0x000077710d0f7816 */ /* 0x040fe400000000ff */
[----:B------:R-:W-:Y:S02]  /*2890*/  IADD3 R14, PT, PT, R14, R8, R7 ;  /* 0x000000080e0e7210 */ /* 0x000fe40007ffe007 */
[----:B------:R-:W-:Y:S02]  /*28a0*/  PRMT R7, R2, 0x7772, RZ ;  /* 0x0000777202077816 */ /* 0x000fe400000000ff */
[----:B------:R-:W-:-:S02]  /*28b0*/  PRMT R8, R13, 0x7772, RZ ;  /* 0x000077720d087816 */ /* 0x000fc400000000ff */
[----:B------:R-:W-:Y:S02]  /*28c0*/  PRMT R2, R2, 0x7773, RZ ;  /* 0x0000777302027816 */ /* 0x000fe400000000ff */
[----:B------:R-:W-:Y:S02]  /*28d0*/  PRMT R13, R13, 0x7773, RZ ;  /* 0x000077730d0d7816 */ /* 0x000fe400000000ff */
[----:B------:R-:W-:Y:S02]  /*28e0*/  IADD3 R12, PT, PT, R15, R9, R12 ;  /* 0x000000090f0c7210 */ /* 0x000fe40007ffe00c */
[----:B------:R-:W-:Y:S02]  /*28f0*/  IADD3 R7, PT, PT, R8, R10, R7 ;  /* 0x0000000a08077210 */ /* 0x000fe40007ffe007 */
[----:B------:R-:W-:Y:S02]  /*2900*/  IADD3 R2, PT, PT, R13, R11, R2 ;  /* 0x0000000b0d027210 */ /* 0x000fe40007ffe002 */
[----:B---3--:R-:W-:-:S02]  /*2910*/  PRMT R15, R17, 0x7770, RZ ;  /* 0x00007770110f7816 */ /* 0x008fc400000000ff */
[C---:B------:R-:W-:Y:S02]  /*2920*/  PRMT R10, R17.reuse, 0x7771, RZ ;  /* 0x00007771110a7816 */ /* 0x040fe400000000ff */
[C---:B------:R-:W-:Y:S02]  /*2930*/  PRMT R13, R17.reuse, 0x7772, RZ ;  /* 0x00007772110d7816 */ /* 0x040fe400000000ff */
[----:B------:R-:W-:Y:S02]  /*2940*/  PRMT R17, R17, 0x7773, RZ ;  /* 0x0000777311117816 */ /* 0x000fe400000000ff */
[C---:B----4-:R-:W-:Y:S02]  /*2950*/  PRMT R11, R16.reuse, 0x7773, RZ ;  /* 0x00007773100b7816 */ /* 0x050fe400000000ff */
[----:B------:R-:W-:Y:S02]  /*2960*/  PRMT R9, R16, 0x7770, RZ ;  /* 0x0000777010097816 */ /* 0x000fe400000000ff */
[----:B------:R-:W-:-:S02]  /*2970*/  IADD3 R2, PT, PT, R17, R2, R11 ;  /* 0x0000000211027210 */ /* 0x000fc40007ffe00b */
[----:B------:R-:W2:Y:S01]  /*2980*/  LDS R17, [R25+0x580] ;  /* 0x0005800019117984 */ /* 0x000ea20000000800 */
[----:B------:R-:W-:Y:S02]  /*2990*/  IADD3 R14, PT, PT, R15, R14, R9 ;  /* 0x0000000e0f0e7210 */ /* 0x000fe40007ffe009 */
[C---:B------:R-:W-:Y:S02]  /*29a0*/  PRMT R9, R16.reuse, 0x7771, RZ ;  /* 0x0000777110097816 */ /* 0x040fe400000000ff */
[----:B------:R-:W-:Y:S02]  /*29b0*/  PRMT R8, R16, 0x7772, RZ ;  /* 0x0000777210087816 */ /* 0x000fe400000000ff */
[----:B------:R-:W-:Y:S02]  /*29c0*/  IADD3 R9, PT, PT, R10, R12, R9 ;  /* 0x0000000c0a097210 */ /* 0x000fe40007ffe009 */
[----:B------:R-:W-:Y:S02]  /*29d0*/  IADD3 R7, PT, PT, R13, R7, R8 ;  /* 0x000000070d077210 */ /* 0x000fe40007ffe008 */
[----:B-----5:R-:W-:-:S02]  /*29e0*/  PRMT R11, R18, 0x7770, RZ ;  /* 0x00007770120b7816 */ /* 0x020fc400000000ff */
[C---:B------:R-:W-:Y:S02]  /*29f0*/  PRMT R8, R18.reuse, 0x7771, RZ ;  /* 0x0000777112087816 */ /* 0x040fe400000000ff */
[C---:B------:R-:W-:Y:S02]  /*2a00*/  PRMT R10, R18.reuse, 0x7772, RZ ;  /* 0x00007772120a7816 */ /* 0x040fe400000000ff */
[C---:B-1----:R-:W-:Y:S02]  /*2a10*/  PRMT R12, R19.reuse, 0x7770, RZ ;  /* 0x00007770130c7816 */ /* 0x042fe400000000ff */
        /* <DEDUP_REMOVED lines=10> */
[----:B------:R-:W-:Y:S02]  /*2ac0*/  PRMT R15, R21, 0x7771, RZ ;  /* 0x00007771150f7816 */ /* 0x000fe400000000ff */
[----:B------:R-:W-:Y:S02]  /*2ad0*/  IADD3 R2, PT, PT, R19, R2, R13 ;  /* 0x0000000213027210 */ /* 0x000fe40007ffe00d */
        /* <DEDUP_REMOVED lines=19> */
[----:B0-----:R-:W-:Y:S02]  /*2c10*/  PRMT R8, R24, 0x7770, RZ ;  /* 0x0000777018087816 */ /* 0x001fe400000000ff */
[----:B--2---:R-:W-:-:S02]  /*2c20*/  PRMT R14, R17, 0x7770, RZ ;  /* 0x00007770110e7816 */ /* 0x004fc400000000ff */
[----:B------:R-:W-:Y:S02]  /*2c30*/  IADD3 R2, PT, PT, R23, R2, R13 ;  /* 0x0000000217027210 */ /* 0x000fe40007ffe00d */
[C---:B------:R-:W-:Y:S02]  /*2c40*/  PRMT R10, R24.reuse, 0x7771, RZ ;  /* 0x00007771180a7816 */ /* 0x040fe400000000ff */
[C---:B------:R-:W-:Y:S02]  /*2c50*/  PRMT R15, R17.reuse, 0x7771, RZ ;  /* 0x00007771110f7816 */ /* 0x040fe400000000ff */
[----:B------:R-:W-:Y:S02]  /*2c60*/  PRMT R16, R17, 0x7772, RZ ;  /* 0x0000777211107816 */ /* 0x000fe400000000ff */
[C---:B------:R-:W-:Y:S02]  /*2c70*/  PRMT R12, R24.reuse, 0x7772, RZ ;  /* 0x00007772180c7816 */ /* 0x040fe400000000ff */
[----:B------:R-:W-:-:S02]  /*2c80*/  PRMT R13, R24, 0x7773, RZ ;  /* 0x00007773180d7816 */ /* 0x000fc400000000ff */
[----:B------:R-:W-:Y:S02]  /*2c90*/  PRMT R17, R17, 0x7773, RZ ;  /* 0x0000777311117816 */ /* 0x000fe400000000ff */
[----:B------:R-:W-:Y:S02]  /*2ca0*/  IADD3 R8, PT, PT, R14, R9, R8 ;  /* 0x000000090e087210 */ /* 0x000fe40007ffe008 */
[----:B------:R-:W-:Y:S02]  /*2cb0*/  IADD3 R9, PT, PT, R15, R11, R10 ;  /* 0x0000000b0f097210 */ /* 0x000fe40007ffe00a */
[----:B------:R-:W-:Y:S02]  /*2cc0*/  IADD3 R10, PT, PT, R16, R7, R12 ;  /* 0x00000007100a7210 */ /* 0x000fe40007ffe00c */
[----:B------:R-:W-:-:S07]  /*2cd0*/  IADD3 R11, PT, PT, R17, R2, R13 ;  /* 0x00000002110b7210 */ /* 0x000fce0007ffe00d */
.L_x_14:
[----:B------:R-:W-:Y:S05]  /*2ce0*/  BSYNC.RECONVERGENT B0 ;  /* 0x0000000000007941 */ /* 0x000fea0003800200 */
.L_x_13:
[----:B------:R-:W-:Y:S01]  /*2cf0*/  BAR.SYNC.DEFER_BLOCKING 0x0 ;  /* 0x0000000000007b1d */ /* 0x000fe20000010000 */
[----:B------:R-:W-:-:S05]  /*2d00*/  IMAD R7, R71, -0x4, R3 ;  /* 0xfffffffc47077824 */ /* 0x000fca00078e0203 */
[----:B------:R-:W-:Y:S01]  /*2d10*/  BSSY.RECONVERGENT B0, `(.L_x_15) ;  /* 0x0000034000007945 */ /* 0x000fe20003800200 */
[----:B------:R0:W-:Y:S01]  /*2d20*/  @!P0 STS.128 [R6], R8 ;  /* 0x0000000806008388 */ /* 0x0001e20000000c00 */
[----:B------:R-:W-:Y:S06]  /*2d30*/  BAR.SYNC.DEFER_BLOCKING 0x0 ;  /* 0x0000000000007b1d */ /* 0x000fec0000010000 */
[----:B------:R-:W-:Y:S05]  /*2d40*/  @P1 BRA `(.L_x_16) ;  /* 0x0000000000c01947 */ /* 0x000fea0003800000 */
[----:B------:R-:W-:Y:S04]  /*2d50*/  LDS R2, [R0] ;  /* 0x0000000000027984 */ /* 0x000fe80000000800 */
[----:B0-----:R-:W-:Y:S04]  /*2d60*/  LDS R9, [R0+0x80] ;  /* 0x0000800000097984 */ /* 0x001fe80000000800 */
[----:B------:R-:W0:Y:S04]  /*2d70*/  LDS R6, [R0+0x100] ;  /* 0x0001000000067984 */ /* 0x000e280000000800 */
[----:B------:R-:W-:Y:S04]  /*2d80*/  LDS R11, [R0+0x180] ;  /* 0x00018000000b7984 */ /* 0x000fe80000000800 */
[----:B------:R-:W2:Y:S04]  /*2d90*/  LDS R8, [R0+0x200] ;  /* 0x0002000000087984 */ /* 0x000ea80000000800 */
[----:B------:R-:W-:Y:S04]  /*2da0*/  LDS R13, [R0+0x280] ;  /* 0x00028000000d7984 */ /* 0x000fe80000000800 */
[----:B------:R-:W3:Y:S04]  /*2db0*/  LDS R10, [R0+0x300] ;  /* 0x00030000000a7984 */ /* 0x000ee80000000800 */
[----:B------:R-:W-:Y:S04]  /*2dc0*/  LDS R15, [R0+0x380] ;  /* 0x00038000000f7984 */ /* 0x000fe80000000800 */
[----:B------:R-:W4:Y:S04]  /*2dd0*/  LDS R12, [R0+0x400] ;  /* 0x00040000000c7984 */ /* 0x000f280000000800 */
[----:B------:R-:W-:Y:S04]  /*2de0*/  LDS R17, [R0+0x480] ;  /* 0x0004800000117984 */ /* 0x000fe80000000800 */
[----:B------:R-:W5:Y:S04]  /*2df0*/  LDS R14, [R0+0x500] ;  /* 0x00050000000e7984 */ /* 0x000f680000000800 */
[----:B------:R-:W-:Y:S04]  /*2e00*/  LDS R19, [R0+0x580] ;  /* 0x0005800000137984 */ /* 0x000fe80000000800 */
[----:B------:R-:W1:Y:S01]  /*2e10*/  LDS R16, [R0+0x600] ;  /* 0x0006000000107984 */ /* 0x000e620000000800 */
[----:B0-----:R-:W-:-:S03]  /*2e20*/  IADD3 R2, PT, PT, R6, R9, R2 ;  /* 0x0000000906027210 */ /* 0x001fc60007ffe002 */
[----:B------:R-:W-:Y:S04]  /*2e30*/  LDS R21, [R0+0x680] ;  /* 0x0006800000157984 */ /* 0x000fe80000000800 */
[----:B------:R-:W0:Y:S01]  /*2e40*/  LDS R18, [R0+0x700] ;  /* 0x0007000000127984 */ /* 0x000e220000000800 */
[----:B--2---:R-:W-:-:S03]  /*2e50*/  IADD3 R2, PT, PT, R8, R11, R2 ;  /* 0x0000000b08027210 */ /* 0x004fc60007ffe002 */
[----:B------:R-:W-:Y:S04]  /*2e60*/  LDS R23, [R0+0x780] ;  /* 0x0007800000177984 */ /* 0x000fe80000000800 */
[----:B------:R-:W2:Y:S01]  /*2e70*/  LDS R20, [R0+0x800] ;  /* 0x0008000000147984 */ /* 0x000ea20000000800 */
[----:B---3--:R-:W-:-:S03]  /*2e80*/  IADD3 R2, PT, PT, R10, R13, R2 ;  /* 0x0000000d0a027210 */ /* 0x008fc60007ffe002 */
[----:B------:R-:W-:Y:S04]  /*2e90*/  LDS R25, [R0+0x880] ;  /* 0x0008800000197984 */ /* 0x000fe80000000800 */
[----:B------:R-:W3:Y:S01]  /*2ea0*/  LDS R22, [R0+0x900] ;  /* 0x0009000000167984 */ /* 0x000ee20000000800 */
[----:B----4-:R-:W-:-:S03]  /*2eb0*/  IADD3 R2, PT, PT, R12, R15, R2 ;  /* 0x0000000f0c027210 */ /* 0x010fc60007ffe002 */
[----:B------:R-:W-:Y:S04]  /*2ec0*/  LDS R29, [R0+0x980] ;  /* 0x00098000001d7984 */ /* 0x000fe80000000800 */
[----:B------:R-:W4:Y:S01]  /*2ed0*/  LDS R24, [R0+0xa00] ;  /* 0x000a000000187984 */ /* 0x000f220000000800 */
[----:B-----5:R-:W-:-:S03]  /*2ee0*/  IADD3 R2, PT, PT, R14, R17, R2 ;  /* 0x000000110e027210 */ /* 0x020fc60007ffe002 */
[----:B------:R-:W-:Y:S04]  /*2ef0*/  LDS R9, [R0+0xa80] ;  /* 0x000a800000097984 */ /* 0x000fe80000000800 */
[----:B------:R-:W5:Y:S01]  /*2f00*/  LDS R6, [R0+0xb00] ;  /* 0x000b000000067984 */ /* 0x000f620000000800 */
[----:B-1----:R-:W-:-:S03]  /*2f10*/  IADD3 R2, PT, PT, R16, R19, R2 ;  /* 0x0000001310027210 */ /* 0x002fc60007ffe002 */
        /* <DEDUP_REMOVED lines=12> */
[----:B------:R-:W4:Y:S01]  /*2fe0*/  LDS R19, [R0+0xf80] ;  /* 0x000f800000137984 */ /* 0x000f220000000800 */
[----:B-----5:R-:W-:-:S04]  /*2ff0*/  IADD3 R2, PT, PT, R6, R9, R2 ;  /* 0x0000000906027210 */ /* 0x020fc80007ffe002 */
[----:B-1----:R-:W-:-:S04]  /*3000*/  IADD3 R2, PT, PT, R8, R11, R2 ;  /* 0x0000000b08027210 */ /* 0x002fc80007ffe002 */
[----:B0-----:R-:W-:-:S04]  /*3010*/  IADD3 R2, PT, PT, R10, R13, R2 ;  /* 0x0000000d0a027210 */ /* 0x001fc80007ffe002 */
[----:B--2---:R-:W-:-:S04]  /*3020*/  IADD3 R2, PT, PT, R12, R15, R2 ;  /* 0x0000000f0c027210 */ /* 0x004fc80007ffe002 */
[----:B---3--:R-:W-:-:S05]  /*3030*/  IADD3 R2, PT, PT, R14, R17, R2 ;  /* 0x000000110e027210 */ /* 0x008fca0007ffe002 */
[----:B----4-:R-:W-:-:S07]  /*3040*/  IMAD.IADD R19, R2, 0x1, R19 ;  /* 0x0000000102137824 */ /* 0x010fce00078e0213 */
.L_x_16:
[----:B------:R-:W-:Y:S05]  /*3050*/  BSYNC.RECONVERGENT B0 ;  /* 0x0000000000007941 */ /* 0x000fea0003800200 */
.L_x_15:
[----:B------:R-:W-:Y:S01]  /*3060*/  BAR.SYNC.DEFER_BLOCKING 0x0 ;  /* 0x0000000000007b1d */ /* 0x000fe20000010000 */
[----:B------:R-:W-:-:S04]  /*3070*/  IMAD.MOV.U32 R70, RZ, RZ, RZ ;  /* 0x000000ffff467224 */ /* 0x000fc800078e00ff */
[----:B------:R-:W-:Y:S01]  /*3080*/  IMAD.HI.U32 R2, R71, 0x15555556, R70 ;  /* 0x1555555647027827 */ /* 0x000fe200078e0046 */
[----:B------:R-:W2:Y:S03]  /*3090*/  LDCU UR14, c[0x0][0x3b4] ;  /* 0x00007680ff0e77ac */ /* 0x000ea60008000800 */
[----:B0-----:R-:W-:Y:S01]  /*30a0*/  IMAD R6, R2, 0x4, R3 ;  /* 0x0000000402067824 */ /* 0x001fe200078e0203 */
[----:B------:R-:W0:Y:S01]  /*30b0*/  LDCU UR7, c[0x0][0x3b8] ;  /* 0x00007700ff0777ac */ /* 0x000e220008000800 */
[----:B------:R-:W3:Y:S01]  /*30c0*/  LDCU.64 UR12, c[0x0][0x380] ;  /* 0x00007000ff0c77ac */ /* 0x000ee20008000a00 */
[----:B------:R-:W4:Y:S01]  /*30d0*/  LDCU.64 UR10, c[0x0][0x390] ;  /* 0x00007200ff0a77ac */ /* 0x000f220008000a00 */
[----:B------:R-:W-:Y:S01]  /*30e0*/  @!P1 STS [R0], R19 ;  /* 0x0000001300009388 */ /* 0x000fe20000000800 */
[----:B------:R-:W-:Y:S06]  /*30f0*/  BAR.SYNC.DEFER_BLOCKING 0x0 ;  /* 0x0000000000007b1d */ /* 0x000fec0000010000 */
[----:B------:R-:W5:Y:S04]  /*3100*/  @!P1 LDS R19, [R7+0x7c] ;  /* 0x00007c0007139984 */ /* 0x000f680000000800 */
[----:B-----5:R0:W-:Y:S01]  /*3110*/  STS [R6+0x110], R19 ;  /* 0x0001101306007388 */ /* 0x0201e20000000800 */
[----:B------:R-:W-:Y:S06]  /*3120*/  BAR.SYNC.DEFER_BLOCKING 0x0 ;  /* 0x0000000000007b1d */ /* 0x000fec0000010000 */
[----:B--234-:R-:W-:Y:S05]  /*3130*/  @P1 BRA `(.L_x_17) ;  /* 0x0000000000dc1947 */ /* 0x01cfea0003800000 */
[----:B------:R-:W-:Y:S01]  /*3140*/  IMAD R3, R71, 0x34, R3 ;  /* 0x0000003447037824 */ /* 0x000fe200078e0203 */
[----:B------:R-:W-:-:S04]  /*3150*/  UMOV UR4, 0xffffffff ;  /* 0xffffffff00047882 */ /* 0x000fc80000000000 */
[----:B------:R-:W-:Y:S04]  /*3160*/  LDS R2, [R3+0x110] ;  /* 0x0001100003027984 */ /* 0x000fe80000000800 */
[----:B------:R-:W-:Y:S04]  /*3170*/  LDS R9, [R3+0x114] ;  /* 0x0001140003097984 */ /* 0x000fe80000000800 */
        /* <DEDUP_REMOVED lines=9> */
[----:B------:R-:W1:Y:S01]  /*3210*/  LDS R18, [R3+0x13c] ;  /* 0x00013c0003127984 */ /* 0x000e620000000800 */
[----:B0-----:R-:W-:-:S04]  /*3220*/  IADD3 R19, PT, PT, R8, R9, R2 ;  /* 0x0000000908137210 */ /* 0x001fc80007ffe002 */
[----:B--2---:R-:W-:-:S04]  /*3230*/  IADD3 R19, PT, PT, R11, R19, R10 ;  /* 0x000000130b137210 */ /* 0x004fc80007ffe00a */
[----:B---3--:R-:W-:-:S04]  /*3240*/  IADD3 R19, PT, PT, R13, R19, R12 ;  /* 0x000000130d137210 */ /* 0x008fc80007ffe00c */
[----:B----4-:R-:W-:-:S04]  /*3250*/  IADD3 R19, PT, PT, R15, R19, R14 ;  /* 0x000000130f137210 */ /* 0x010fc80007ffe00e */
[----:B-----5:R-:W-:-:S05]  /*3260*/  IADD3 R19, PT, PT, R17, R19, R16 ;  /* 0x0000001311137210 */ /* 0x020fca0007ffe010 */
[----:B-1----:R-:W-:Y:S01]  /*3270*/  IMAD.IADD R18, R18, 0x1, R19 ;  /* 0x0000000112127824 */ /* 0x002fe200078e0213 */
[----:B------:R-:W-:Y:S06]  /*3280*/  BRA.DIV UR4, `(.L_x_18) ;  /* 0x0000007204307947 */ /* 0x000fec000b800000 */
[----:B------:R-:W0:Y:S02]  /*3290*/  SHFL.UP P0, R19, R18, 0x1, RZ ;  /* 0x0420000012137989 */ /* 0x000e2400000000ff */
[----:B0-----:R-:W-:-:S05]  /*32a0*/  @P0 IMAD.IADD R19, R18, 0x1, R19 ;  /* 0x0000000112130824 */ /* 0x001fca00078e0213 */
[----:B------:R-:W0:Y:S02]  /*32b0*/  SHFL.UP P0, R20, R19, 0x2, RZ ;  /* 0x0440000013147989 */ /* 0x000e2400000000ff */
[----:B0-----:R-:W-:-:S05]  /*32c0*/  @P0 IMAD.IADD R20, R19, 0x1, R20 ;  /* 0x0000000113140824 */ /* 0x001fca00078e0214 */
[----:B------:R-:W0:Y:S02]  /*32d0*/  SHFL.UP P0, R21, R20, 0x4, RZ ;  /* 0x0480000014157989 */ /* 0x000e2400000000ff */
[----:B0-----:R-:W-:-:S05]  /*32e0*/  @P0 IMAD.IADD R21, R20, 0x1, R21 ;  /* 0x0000000114150824 */ /* 0x001fca00078e0215 */
[----:B------:R-:W0:Y:S02]  /*32f0*/  SHFL.UP P0, R22, R21, 0x8, RZ ;  /* 0x0500000015167989 */ /* 0x000e2400000000ff */
[----:B0-----:R-:W-:-:S05]  /*3300*/  @P0 IMAD.IADD R22, R21, 0x1, R22 ;  /* 0x0000000115160824 */ /* 0x001fca00078e0216 */
[----:B------:R0:W1:Y:S02]  /*3310*/  SHFL.UP P0, R23, R22, 0x10, RZ ;  /* 0x0600000016177989 */ /* 0x00006400000000ff */
.L_x_32:
[----:B-1----:R-:W-:-:S04]  /*3320*/  @P0 IMAD.IADD R23, R22, 0x1, R23 ;  /* 0x0000000116170824 */ /* 0x002fc800078e0217 */
[----:B------:R-:W-:-:S04]  /*3330*/  IMAD.IADD R18, R23, 0x1, -R18 ;  /* 0x0000000117127824 */ /* 0x000fc800078e0a12 */
[----:B------:R-:W-:Y:S01]  /*3340*/  IMAD.IADD R2, R2, 0x1, R18 ;  /* 0x0000000102027824 */ /* 0x000fe200078e0212 */
[----:B------:R2:W-:Y:S03]  /*3350*/  STS [R3+0x110], R18 ;  /* 0x0001101203007388 */ /* 0x0005e60000000800 */
        /* <DEDUP_REMOVED lines=19> */
[----:B------:R2:W-:Y:S04]  /*3490*/  STS [R3+0x138], R16 ;  /* 0x0001381003007388 */ /* 0x0005e80000000800 */
[----:B------:R2:W-:Y:S02]  /*34a0*/  STS [R3+0x13c], R20 ;  /* 0x00013c1403007388 */ /* 0x0005e40000000800 */
.L_x_17:
[----:B------:R-:W-:Y:S05]  /*34b0*/  WARPSYNC.ALL ;  /* 0x0000000000007948 */ /* 0x000fea0003800000 */
[----:B------:R-:W-:Y:S06]  /*34c0*/  BAR.SYNC.DEFER_BLOCKING 0x0 ;  /* 0x0000000000007b1d */ /* 0x000fec0000010000 */
[----:B--2---:R-:W2:Y:S02]  /*34d0*/  LDS R2, [R6+0x110] ;  /* 0x0001100006027984 */ /* 0x004ea40000000800 */
[----:B--2---:R-:W-:-:S05]  /*34e0*/  IMAD.IADD R2, R27, 0x1, R2 ;  /* 0x000000011b027824 */ /* 0x004fca00078e0202 */
[----:B------:R-:W-:Y:S01]  /*34f0*/  @!P1 STS [R0+0x80], R2 ;  /* 0x0000800200009388 */ /* 0x000fe20000000800 */
[----:B------:R-:W-:Y:S06]  /*3500*/  BAR.SYNC.DEFER_BLOCKING 0x0 ;  /* 0x0000000000007b1d */ /* 0x000fec0000010000 */
[----:B------:R-:W2:Y:S02]  /*3510*/  @!P1 LDS R2, [R7+0xfc] ;  /* 0x0000fc0007029984 */ /* 0x000ea40000000800 */
[----:B------:R-:W-:Y:S01]  /*3520*/  BAR.SYNC.DEFER_BLOCKING 0x0 ;  /* 0x0000000000007b1d */ /* 0x000fe20000010000 */
[----:B--2---:R-:W-:-:S04]  /*3530*/  ISETP.NE.AND P0, PT, R2, R5, PT ;  /* 0x000000050200720c */ /* 0x004fc80003f05270 */
[----:B------:R-:W-:-:S04]  /*3540*/  ISETP.EQ.OR P0, PT, R2, RZ, !P0 ;  /* 0x000000ff0200720c */ /* 0x000fc80004702670 */
[----:B------:R-:W-:-:S13]  /*3550*/  ISETP.GT.U32.OR P0, PT, R71, 0x1f, P0 ;  /* 0x0000001f4700780c */ /* 0x000fda0000704470 */
[----:B------:R-:W-:Y:S06]  /*3560*/  BAR.RED.AND.DEFER_BLOCKING 0x0, P0 ;  /* 0x0000000000007b1d */ /* 0x000fec0000014400 */
[----:B------:R-:W2:Y:S02]  /*3570*/  B2R.RESULT RZ, P0 ;  /* 0x0000000000ff731c */ /* 0x000ea40000004000 */
[----:B--2---:R-:W-:Y:S05]  /*3580*/  @P0 BRA `(.L_x_19) ;  /* 0x0000005c00c80947 */ /* 0x004fea0003800000 */
[----:B------:R-:W-:-:S13]  /*3590*/  ISETP.GE.AND P0, PT, R5, 0x1080, PT ;  /* 0x000010800500780c */ /* 0x000fda0003f06270 */
[----:B------:R-:W-:Y:S05]  /*35a0*/  @!P0 BRA `(.L_x_20) ;  /* 0x0000002800b48947 */ /* 0x000fea0003800000 */
[----:B0-----:R-:W-:-:S07]  /*35b0*/  IMAD R6, R71, 0x40, R0 ;  /* 0x0000004047067824 */ /* 0x001fce00078e0200 */
.L_x_21:
[----:B0-----:R-:W-:-:S04]  /*35c0*/  IADD3 R9, P0, PT, R71, R27, RZ ;  /* 0x0000001b47097210 */ /* 0x001fc80007f1e0ff */
[----:B------:R-:W-:Y:S02]  /*35d0*/  LEA.HI.X.SX32 R10, R27, RZ, 0x1, P0 ;  /* 0x000000ff1b0a7211 */ /* 0x000fe400000f0eff */
[----:B------:R-:W-:-:S04]  /*35e0*/  LEA R8, P0, R9, UR12, 0x2 ;  /* 0x0000000c09087c11 */ /* 0x000fc8000f8010ff */
[----:B------:R-:W-:-:S05]  /*35f0*/  LEA.HI.X R9, R9, UR13, R10, 0x2, P0 ;  /* 0x0000000d09097c11 */ /* 0x000fca00080f140a */
[----:B------:R-:W2:Y:S04]  /*3600*/  LDG.E R11, desc[UR8][R8.64] ;  /* 0x00000008080b7981 */ /* 0x000ea8000c1e1900 */
[----:B------:R-:W3:Y:S04]  /*3610*/  LDG.E R13, desc[UR8][R8.64+0x600] ;  /* 0x00060008080d7981 */ /* 0x000ee8000c1e1900 */
[----:B------:R-:W4:Y:S04]  /*3620*/  LDG.E R15, desc[UR8][R8.64+0xc00] ;  /* 0x000c0008080f7981 */ /* 0x000f28000c1e1900 */
[----:B------:R-:W5:Y:S04]  /*3630*/  LDG.E R19, desc[UR8][R8.64+0x1200] ;  /* 0x0012000808137981 */ /* 0x000f68000c1e1900 */
[----:B------:R-:W5:Y:S04]  /*3640*/  LDG.E R21, desc[UR8][R8.64+0x1800] ;  /* 0x0018000808157981 */ /* 0x000f68000c1e1900 */
[----:B------:R-:W5:Y:S04]  /*3650*/  LDG.E R23, desc[UR8][R8.64+0x1e00] ;  /* 0x001e000808177981 */ /* 0x000f68000c1e1900 */
[----:B------:R-:W5:Y:S04]  /*3660*/  LDG.E R25, desc[UR8][R8.64+0x2400] ;  /* 0x0024000808197981 */ /* 0x000f68000c1e1900 */
[----:B------:R-:W5:Y:S04]  /*3670*/  LDG.E R29, desc[UR8][R8.64+0x2a00] ;  /* 0x002a0008081d7981 */ /* 0x000f68000c1e1900 */
[----:B------:R-:W5:Y:S04]  /*3680*/  LDG.E R33, desc[UR8][R8.64+0x3000] ;  /* 0x0030000808217981 */ /* 0x000f68000c1e1900 */
[----:B------:R-:W5:Y:S04]  /*3690*/  LDG.E R35, desc[UR8][R8.64+0x3600] ;  /* 0x0036000808237981 */ /* 0x000f68000c1e1900 */
[----:B------:R0:W5:Y:S01]  /*36a0*/  LDG.E R37, desc[UR8][R8.64+0x3c00] ;  /* 0x003c000808257981 */ /* 0x000162000c1e1900 */
[----:B------:R-:W-:Y:S05]  /*36b0*/  WARPSYNC.ALL ;  /* 0x0000000000007948 */ /* 0x000fea0003800000 */
[----:B------:R-:W-:Y:S01]  /*36c0*/  IMAD R12, R71, 0x28, R0 ;  /* 0x00000028470c7824 */ /* 0x000fe200078e0200 */
[----:B------:R-:W-:Y:S01]  /*36d0*/  UBMSK UR6, URZ, UR7 ;  /* 0x00000007ff06729b */ /* 0x000fe20008000000 */
[----:B------:R-:W1:Y:S01]  /*36e0*/  S2R R68, SR_LANEID ;  /* 0x0000000000447919 */ /* 0x000e620000000000 */
[----:B------:R-:W1:Y:S01]  /*36f0*/  S2UR UR5, SR_CgaCtaId ;  /* 0x00000000000579c3 */ /* 0x000e620000008800 */
[----:B0-----:R-:W-:Y:S01]  /*3700*/  IMAD.MOV.U32 R8, RZ, RZ, -0x80000000 ;  /* 0x80000000ff087424 */ /* 0x001fe200078e00ff */
[----:B------:R-:W-:Y:S01]  /*3710*/  UMOV UR4, 0x400 ;  /* 0x0000040000047882 */ /* 0x000fe20000000000 */
[----:B------:R-:W-:-:S04]  /*3720*/  SHF.R.U32.HI R72, RZ, 0x5, R71 ;  /* 0x00000005ff487819 */ /* 0x000fc80000011647 */
[C---:B------:R-:W-:Y:S02]  /*3730*/  ISETP.NE.AND P4, PT, R72.reuse, 0xa, PT ;  /* 0x0000000a4800780c */ /* 0x040fe40003f85270 */
[----:B------:R-:W-:Y:S01]  /*3740*/  ISETP.NE.AND P3, PT, R72, 0xb, PT ;  /* 0x0000000b4800780c */ /* 0x000fe20003f65270 */
[----:B-1----:R-:W-:Y:S01]  /*3750*/  ULEA UR4, UR5, UR4, 0x18 ;  /* 0x0000000405047291 */ /* 0x002fe2000f8ec0ff */
[----:B------:R-:W-:Y:S01]  /*3760*/  ISETP.NE.AND P1, PT, R68, 0x1f, PT ;  /* 0x0000001f4400780c */ /* 0x000fe20003f25270 */
[----:B--2---:R-:W-:Y:S04]  /*3770*/  STS [R0], R11 ;  /* 0x0000000b00007388 */ /* 0x004fe80000000800 */
[----:B---3--:R-:W-:Y:S04]  /*3780*/  STS [R0+0x600], R13 ;  /* 0x0006000d00007388 */ /* 0x008fe80000000800 */
[----:B----4-:R-:W-:Y:S04]  /*3790*/  STS [R0+0xc00], R15 ;  /* 0x000c000f00007388 */ /* 0x010fe80000000800 */
[----:B-----5:R-:W-:Y:S04]  /*37a0*/  STS [R0+0x1200], R19 ;  /* 0x0012001300007388 */ /* 0x020fe80000000800 */
[----:B------:R-:W-:Y:S04]  /*37b0*/  STS [R0+0x1800], R21 ;  /* 0x0018001500007388 */ /* 0x000fe80000000800 */
[----:B------:R-:W-:Y:S04]  /*37c0*/  STS [R0+0x1e00], R23 ;  /* 0x001e001700007388 */ /* 0x000fe80000000800 */
[----:B------:R-:W-:Y:S04]  /*37d0*/  STS [R0+0x2400], R25 ;  /* 0x0024001900007388 */ /* 0x000fe80000000800 */
[----:B------:R-:W-:Y:S04]  /*37e0*/  STS [R0+0x2a00], R29 ;  /* 0x002a001d00007388 */ /* 0x000fe80000000800 */
[----:B------:R-:W-:Y:S04]  /*37f0*/  STS [R0+0x3000], R33 ;  /* 0x0030002100007388 */ /* 0x000fe80000000800 */
[----:B------:R-:W-:Y:S04]  /*3800*/  STS [R0+0x3600], R35 ;  /* 0x0036002300007388 */ /* 0x000fe80000000800 */
[----:B------:R-:W-:Y:S01]  /*3810*/  STS [R0+0x3c00], R37 ;  /* 0x003c002500007388 */ /* 0x000fe20000000800 */
[----:B------:R-:W-:Y:S06]  /*3820*/  BAR.SYNC.DEFER_BLOCKING 0x0 ;  /* 0x0000000000007b1d */ /* 0x000fec0000010000 */
[----:B------:R-:W0:Y:S04]  /*3830*/  LDS R31, [R12] ;  /* 0x000000000c1f7984 */ /* 0x000e280000000800 */
[----:B------:R-:W1:Y:S04]  /*3840*/  LDS R25, [R12+0x4] ;  /* 0x000004000c197984 */ /* 0x000e680000000800 */
[----:B------:R-:W2:Y:S04]  /*3850*/  LDS R26, [R12+0x8] ;  /* 0x000008000c1a7984 */ /* 0x000ea80000000800 */
[----:B------:R-:W3:Y:S04]  /*3860*/  LDS R28, [R12+0xc] ;  /* 0x00000c000c1c7984 */ /* 0x000ee80000000800 */
[----:B------:R-:W-:Y:S04]  /*3870*/  LDS R29, [R12+0x10] ;  /* 0x000010000c1d7984 */ /* 0x000fe80000000800 */
[----:B------:R-:W-:Y:S04]  /*3880*/  LDS R30, [R12+0x14] ;  /* 0x000014000c1e7984 */ /* 0x000fe80000000800 */
[----:B------:R-:W-:Y:S04]  /*3890*/  LDS R24, [R12+0x18] ;  /* 0x000018000c187984 */ /* 0x000fe80000000800 */
[----:B------:R-:W-:Y:S04]  /*38a0*/  LDS R23, [R12+0x1c] ;  /* 0x00001c000c177984 */ /* 0x000fe80000000800 */
[----:B------:R-:W-:Y:S04]  /*38b0*/  LDS R22, [R12+0x20] ;  /* 0x000020000c167984 */ /* 0x000fe80000000800 */
[----:B------:R-:W-:Y:S01]  /*38c0*/  LDS R21, [R12+0x24] ;  /* 0x000024000c157984 */ /* 0x000fe20000000800 */
[----:B0-----:R-:W-:-:S03]  /*38d0*/  ISETP.GT.AND P0, PT, R31, -0x1, PT ;  /* 0xffffffff1f00780c */ /* 0x001fc60003f04270 */
[----:B------:R0:W-:Y:S01]  /*38e0*/  LDS R20, [R12+0x28] ;  /* 0x000028000c147984 */ /* 0x0001e20000000800 */
[----:B------:R-:W-:Y:S01]  /*38f0*/  SEL R10, R8, 0xffffffff, P0 ;  /* 0xffffffff080a7807 */ /* 0x000fe20000000000 */
[----:B------:R-:W-:Y:S03]  /*3900*/  BAR.SYNC.DEFER_BLOCKING 0x0 ;  /* 0x0000000000007b1d */ /* 0x000fe60000010000 */
[----:B------:R-:W-:-:S04]  /*3910*/  LOP3.LUT R31, R10, R31, RZ, 0x3c, !PT ;  /* 0x0000001f0a1f7212 */ /* 0x000fc800078e3cff */
[----:B------:R-:W-:-:S04]  /*3920*/  ISETP.NE.AND P0, PT, R31, 0x7fffffff, PT ;  /* 0x7fffffff1f00780c */ /* 0x000fc80003f05270 */
[----:B------:R-:W-:Y:S02]  /*3930*/  SEL R9, R31, 0x80000000, P0 ;  /* 0x800000001f097807 */ /* 0x000fe40000000000 */
[----:B-1----:R-:W-:Y:S02]  /*3940*/  ISETP.GT.AND P0, PT, R25, -0x1, PT ;  /* 0xffffffff1900780c */ /* 0x002fe40003f04270 */
[----:B------:R-:W-:-:S04]  /*3950*/  SHF.R.U32.HI R9, RZ, UR14, R9 ;  /* 0x0000000eff097c19 */ /* 0x000fc80008011609 */
[----:B------:R-:W-:-:S04]  /*3960*/  LOP3.LUT R9, R9, UR6, RZ, 0xc0, !PT ;  /* 0x0000000609097c12 */ /* 0x000fc8000f8ec0ff */
[----:B------:R-:W-:Y:S01]  /*3970*/  LOP3.LUT R11, R9, 0xf, RZ, 0xc, !PT ;  /* 0x0000000f090b7812 */ /* 0x000fe200078e0cff */
[----:B------:R-:W-:Y:S01]  /*3980*/  STS [R0], RZ ;  /* 0x000000ff00007388 */ /* 0x000fe20000000800 */
[----:B------:R-:W-:-:S03]  /*3990*/  SHF.R.U32.HI R9, RZ, 0x3, R9 ;  /* 0x00000003ff097819 */ /* 0x000fc60000011609 */
[----:B------:R-:W-:Y:S01]  /*39a0*/  IMAD R11, R11, 0x600, R0 ;  /* 0x000006000b0b7824 */ /* 0x000fe200078e0200 */
[----:B------:R-:W-:Y:S01]  /*39b0*/  LOP3.LUT R10, R9, 0x1ffffffe, RZ, 0xc0, !PT ;  /* 0x1ffffffe090a7812 */ /* 0x000fe200078ec0ff */
[----:B------:R-:W-:Y:S04]  /*39c0*/  STS [R0+0x600], RZ ;  /* 0x000600ff00007388 */ /* 0x000fe80000000800 */
[----:B------:R-:W-:Y:S01]  /*39d0*/  IMAD.IADD R11, R11, 0x1, -R10 ;  /* 0x000000010b0b7824 */ /* 0x000fe200078e0a0a */
[----:B------:R-:W-:Y:S01]  /*39e0*/  STS [R0+0xc00], RZ ;  /* 0x000c00ff00007388 */ /* 0x000fe20000000800 */
[----:B------:R-:W-:-:S03]  /*39f0*/  SEL R10, R8, 0xffffffff, P0 ;  /* 0xffffffff080a7807 */ /* 0x000fc60000000000 */
[----:B------:R-:W-:Y:S01]  /*3a00*/  STS [R0+0x1200], RZ ;  /* 0x001200ff00007388 */ /* 0x000fe20000000800 */
[----:B------:R-:W-:-:S03]  /*3a10*/  LOP3.LUT R25, R10, R25, RZ, 0x3c, !PT ;  /* 0x000000190a197212 */ /* 0x000fc600078e3cff */
[----:B------:R-:W-:Y:S01]  /*3a20*/  STS [R0+0x1800], RZ ;  /* 0x001800ff00007388 */ /* 0x000fe20000000800 */
[----:B------:R-:W-:-:S03]  /*3a30*/  ISETP.NE.AND P0, PT, R25, 0x7fffffff, PT ;  /* 0x7fffffff1900780c */ /* 0x000fc60003f05270 */
[----:B------:R-:W-:Y:S01]  /*3a40*/  STS [R0+0x1e00], RZ ;  /* 0x001e00ff00007388 */ /* 0x000fe20000000800 */
[----:B------:R-:W-:Y:S02]  /*3a50*/  SEL R9, R25, 0x80000000, P0 ;  /* 0x8000000019097807 */ /* 0x000fe40000000000 */
[----:B--2---:R-:W-:Y:S01]  /*3a60*/  ISETP.GT.AND P0, PT, R26, -0x1, PT ;  /* 0xffffffff1a00780c */ /* 0x004fe20003f04270 */
[----:B------:R-:W-:Y:S01]  /*3a70*/  STS [R0+0x2400], RZ ;  /* 0x002400ff00007388 */ /* 0x000fe20000000800 */
[----:B------:R-:W-:-:S03]  /*3a80*/  SHF.R.U32.HI R9, RZ, UR14, R9 ;  /* 0x0000000eff097c19 */ /* 0x000fc60008011609 */
[----:B------:R-:W-:Y:S01]  /*3a90*/  STS [R0+0x2a00], RZ ;  /* 0x002a00ff00007388 */ /* 0x000fe20000000800 */
[----:B------:R-:W-:-:S03]  /*3aa0*/  LOP3.LUT R9, R9, UR6, RZ, 0xc0, !PT ;  /* 0x0000000609097c12 */ /* 0x000fc6000f8ec0ff */
[----:B------:R-:W-:Y:S01]  /*3ab0*/  STS [R0+0x3000], RZ ;  /* 0x003000ff00007388 */ /* 0x000fe20000000800 */
[----:B------:R-:W-:Y:S02]  /*3ac0*/  LOP3.LUT R13, R9, 0xf, RZ, 0xc, !PT ;  /* 0x0000000f090d7812 */ /* 0x000fe400078e0cff */
[----:B------:R-:W-:Y:S01]  /*3ad0*/  SHF.R.U32.HI R9, RZ, 0x3, R9 ;  /* 0x00000003ff097819 */ /* 0x000fe20000011609 */
[----:B------:R-:W-:Y:S02]  /*3ae0*/  STS [R0+0x3600], RZ ;  /* 0x003600ff00007388 */ /* 0x000fe40000000800 */
[----:B------:R-:W-:Y:S01]  /*3af0*/  IMAD R13, R13, 0x600, R0 ;  /* 0x000006000d0d7824 */ /* 0x000fe200078e0200 */
[----:B0-----:R-:W-:Y:S01]  /*3b00*/  LOP3.LUT R12, R9, 0x1ffffffe, RZ, 0xc0, !PT ;  /* 0x1ffffffe090c7812 */ /* 0x001fe200078ec0ff */
[----:B------:R-:W-:Y:S01]  /*3b10*/  STS [R0+0x3c00], RZ ;  /* 0x003c00ff00007388 */ /* 0x000fe20000000800 */
[----:B------:R-:W-:-:S03]  /*3b20*/  SEL R9, R8, 0xffffffff, P0 ;  /* 0xffffffff08097807 */ /* 0x000fc60000000000 */
[----:B------:R-:W-:Y:S01]  /*3b30*/  STS [R0+0x4200], RZ ;  /* 0x004200ff00007388 */ /* 0x000fe20000000800 */
[----:B------:R-:W-:Y:S01]  /*3b40*/  IMAD.IADD R12, R13, 0x1, -R12 ;  /* 0x000000010d0c7824 */ /* 0x000fe200078e0a0c */
[----:B------:R-:W-:Y:S02]  /*3b50*/  LOP3.LUT R26, R9, R26, RZ, 0x3c, !PT ;  /* 0x0000001a091a7212 */ /* 0x000fe400078e3cff */
[----:B------:R-:W-:Y:S02]  /*3b60*/  STS [R0+0x4800], RZ ;  /* 0x004800ff00007388 */ /* 0x000fe40000000800 */
[C---:B------:R-:W-:Y:S02]  /*3b70*/  ISETP.NE.AND P0, PT, R26.reuse, 0x7fffffff, PT ;  /* 0x7fffffff1a00780c */ /* 0x040fe40003f05270 */
[----:B------:R-:W-:Y:S02]  /*3b80*/  STS [R0+0x4e00], RZ ;  /* 0x004e00ff00007388 */ /* 0x000fe40000000800 */
[----:B------:R-:W-:-:S02]  /*3b90*/  SEL R9, R26, 0x80000000, P0 ;  /* 0x800000001a097807 */ /* 0x000fc40000000000 */
[----:B------:R-:W-:Y:S01]  /*3ba0*/  STS [R0+0x5400], RZ ;  /* 0x005400ff00007388 */ /* 0x000fe20000000800 */
[----:B---3--:R-:W-:Y:S02]  /*3bb0*/  ISETP.GT.AND P0, PT, R28, -0x1, PT ;  /* 0xffffffff1c00780c */ /* 0x008fe40003f04270 */
[----:B------:R-:W-:Y:S01]  /*3bc0*/  SHF.R.U32.HI R9, RZ, UR14, R9 ;  /* 0x0000000eff097c19 */ /* 0x000fe20008011609 */
[----:B------:R-:W-:Y:S03]  /*3bd0*/  STS [R0+0x5a00], RZ ;  /* 0x005a00ff00007388 */ /* 0x000fe60000000800 */
[----:B------:R-:W-:Y:S01]  /*3be0*/  LOP3.LUT R9, R9, UR6, RZ, 0xc0, !PT ;  /* 0x0000000609097c12 */ /* 0x000fe2000f8ec0ff */
[----:B------:R-:W-:Y:S03]  /*3bf0*/  STS [R0+0x6000], RZ ;  /* 0x006000ff00007388 */ /* 0x000fe60000000800 */
[----:B------:R-:W-:Y:S01]  /*3c00*/  LOP3.LUT R13, R9, 0xf, RZ, 0xc, !PT ;  /* 0x0000000f090d7812 */ /* 0x000fe200078e0cff */
[----:B------:R-:W0:Y:S01]  /*3c10*/  LDS.U16 R33, [R11+0x2] ;  /* 0x000002000b217984 */ /* 0x000e220000000400 */
[----:B------:R-:W-:-:S03]  /*3c20*/  SHF.R.U32.HI R9, RZ, 0x3, R9 ;  /* 0x00000003ff097819 */ /* 0x000fc60000011609 */
[----:B------:R-:W-:Y:S02]  /*3c30*/  IMAD R13, R13, 0x600, R0 ;  /* 0x000006000d0d7824 */ /* 0x000fe400078e0200 */
[----:B0-----:R-:W-:-:S05]  /*3c40*/  VIADD R10, R33, 0x1 ;  /* 0x00000001210a7836 */ /* 0x001fca0000000000 */
[----:B------:R0:W-:Y:S04]  /*3c50*/  STS.U16 [R11+0x2], R10 ;  /* 0x0000020a0b007388 */ /* 0x0001e80000000400 */
[----:B------:R-:W1:Y:S01]  /*3c60*/  LDS.U16 R34, [R12+0x2] ;  /* 0x000002000c227984 */ /* 0x000e620000000400 */
[----:B0-----:R-:W-:Y:S02]  /*3c70*/  LOP3.LUT R10, R9, 0x1ffffffe, RZ, 0xc0, !PT ;  /* 0x1ffffffe090a7812 */ /* 0x001fe400078ec0ff */
[----:B------:R-:W-:-:S03]  /*3c80*/  SEL R9, R8, 0xffffffff, P0 ;  /* 0xffffffff08097807 */ /* 0x000fc60000000000 */
[----:B------:R-:W-:Y:S01]  /*3c90*/  IMAD.IADD R39, R13, 0x1, -R10 ;  /* 0x000000010d277824 */ /* 0x000fe200078e0a0a */
[----:B------:R-:W-:-:S04]  /*3ca0*/  LOP3.LUT R28, R9, R28, RZ, 0x3c, !PT ;  /* 0x0000001c091c7212 */ /* 0x000fc800078e3cff */
[----:B------:R-:W-:-:S04]  /*3cb0*/  ISETP.NE.AND P0, PT, R28, 0x7fffffff, PT ;  /* 0x7fffffff1c00780c */ /* 0x000fc80003f05270 */
[----:B------:R-:W-:Y:S02]  /*3cc0*/  SEL R9, R28, 0x80000000, P0 ;  /* 0x800000001c097807 */ /* 0x000fe40000000000 */
[----:B------:R-:W-:Y:S02]  /*3cd0*/  ISETP.GT.AND P0, PT, R29, -0x1, PT ;  /* 0xffffffff1d00780c */ /* 0x000fe40003f04270 */
[----:B------:R-:W-:Y:S02]  /*3ce0*/  SHF.R.U32.HI R9, RZ, UR14, R9 ;  /* 0x0000000eff097c19 */ /* 0x000fe40008011609 */
[----:B------:R-:W-:Y:S02]  /*3cf0*/  SEL R10, R8, 0xffffffff, P0 ;  /* 0xffffffff080a7807 */ /* 0x000fe40000000000 */
[----:B------:R-:W-:Y:S02]  /*3d00*/  LOP3.LUT R9, R9, UR6, RZ, 0xc0, !PT ;  /* 0x0000000609097c12 */ /* 0x000fe4000f8ec0ff */
[----:B------:R-:W-:-:S02]  /*3d10*/  LOP3.LUT R29, R10, R29, RZ, 0x3c, !PT ;  /* 0x0000001d0a1d7212 */ /* 0x000fc400078e3cff */
[----:B------:R-:W-:Y:S02]  /*3d20*/  LOP3.LUT R13, R9, 0xf, RZ, 0xc, !PT ;  /* 0x0000000f090d7812 */ /* 0x000fe400078e0cff */
[----:B------:R-:W-:Y:S02]  /*3d30*/  SHF.R.U32.HI R9, RZ, 0x3, R9 ;  /* 0x00000003ff097819 */ /* 0x000fe40000011609 */
[----:B------:R-:W-:Y:S01]  /*3d40*/  ISETP.NE.AND P0, PT, R29, 0x7fffffff, PT ;  /* 0x7fffffff1d00780c */ /* 0x000fe20003f05270 */
[----:B------:R-:W-:Y:S01]  /*3d50*/  IMAD R13, R13, 0x600, R0 ;  /* 0x000006000d0d7824 */ /* 0x000fe200078e0200 */
[----:B------:R-:W-:Y:S01]  /*3d60*/  LOP3.LUT R38, R9, 0x1ffffffe, RZ, 0xc0, !PT ;  /* 0x1ffffffe09267812 */ /* 0x000fe200078ec0ff */
[----:B-1----:R-:W-:Y:S01]  /*3d70*/  VIADD R11, R34, 0x1 ;  /* 0x00000001220b7836 */ /* 0x002fe20000000000 */
[----:B------:R-:W-:-:S03]  /*3d80*/  SEL R9, R29, 0x80000000, P0 ;  /* 0x800000001d097807 */ /* 0x000fc60000000000 */
[----:B------:R-:W-:Y:S01]  /*3d90*/  IMAD.IADD R38, R13, 0x1, -R38 ;  /* 0x000000010d267824 */ /* 0x000fe200078e0a26 */
[----:B------:R-:W-:Y:S01]  /*3da0*/  ISETP.GT.AND P0, PT, R30, -0x1, PT ;  /* 0xffffffff1e00780c */ /* 0x000fe20003f04270 */
[----:B------:R0:W-:Y:S01]  /*3db0*/  STS.U16 [R12+0x2], R11 ;  /* 0x0000020b0c007388 */ /* 0x0001e20000000400 */
[----:B------:R-:W-:-:S03]  /*3dc0*/  SHF.R.U32.HI R9, RZ, UR14, R9 ;  /* 0x0000000eff097c19 */ /* 0x000fc60008011609 */
[----:B------:R-:W1:Y:S01]  /*3dd0*/  LDS.U16 R37, [R39+0x2] ;  /* 0x0000020027257984 */ /* 0x000e620000000400 */
[----:B------:R-:W-:-:S04]  /*3de0*/  LOP3.LUT R9, R9, UR6, RZ, 0xc0, !PT ;  /* 0x0000000609097c12 */ /* 0x000fc8000f8ec0ff */
[----:B0-----:R-:W-:Y:S02]  /*3df0*/  LOP3.LUT R11, R9, 0xf, RZ, 0xc, !PT ;  /* 0x0000000f090b7812 */ /* 0x001fe400078e0cff */
[----:B------:R-:W-:-:S03]  /*3e00*/  SHF.R.U32.HI R9, RZ, 0x3, R9 ;  /* 0x00000003ff097819 */ /* 0x000fc60000011609 */
[----:B------:R-:W-:Y:S01]  /*3e10*/  IMAD R32, R11, 0x600, R0 ;  /* 0x000006000b207824 */ /* 0x000fe200078e0200 */
[----:B------:R-:W-:-:S05]  /*3e20*/  LOP3.LUT R9, R9, 0x1ffffffe, RZ, 0xc0, !PT ;  /* 0x1ffffffe09097812 */ /* 0x000fca00078ec0ff */
[----:B------:R-:W-:Y:S01]  /*3e30*/  IMAD.IADD R32, R32, 0x1, -R9 ;  /* 0x0000000120207824 */ /* 0x000fe200078e0a09 */
[----:B------:R-:W-:-:S04]  /*3e40*/  SEL R9, R8, 0xffffffff, P0 ;  /* 0xffffffff08097807 */ /* 0x000fc80000000000 */
[----:B------:R-:W-:-:S04]  /*3e50*/  LOP3.LUT R30, R9, R30, RZ, 0x3c, !PT ;  /* 0x0000001e091e7212 */ /* 0x000fc800078e3cff */
[----:B------:R-:W-:-:S04]  /*3e60*/  ISETP.NE.AND P0, PT, R30, 0x7fffffff, PT ;  /* 0x7fffffff1e00780c */ /* 0x000fc80003f05270 */
[----:B------:R-:W-:Y:S02]  /*3e70*/  SEL R9, R30, 0x80000000, P0 ;  /* 0x800000001e097807 */ /* 0x000fe40000000000 */
[----:B------:R-:W-:Y:S02]  /*3e80*/  ISETP.GT.AND P0, PT, R24, -0x1, PT ;  /* 0xffffffff1800780c */ /* 0x000fe40003f04270 */
[----:B------:R-:W-:-:S04]  /*3e90*/  SHF.R.U32.HI R9, RZ, UR14, R9 ;  /* 0x0000000eff097c19 */ /* 0x000fc80008011609 */
[----:B------:R-:W-:Y:S01]  /*3ea0*/  LOP3.LUT R9, R9, UR6, RZ, 0xc0, !PT ;  /* 0x0000000609097c12 */ /* 0x000fe2000f8ec0ff */
[----:B-1----:R-:W-:-:S03]  /*3eb0*/  VIADD R12, R37, 0x1 ;  /* 0x00000001250c7836 */ /* 0x002fc60000000000 */
[----:B------:R-:W-:Y:S02]  /*3ec0*/  LOP3.LUT R13, R9, 0xf, RZ, 0xc, !PT ;  /* 0x0000000f090d7812 */ /* 0x000fe400078e0cff */
[----:B------:R-:W-:Y:S01]  /*3ed0*/  SHF.R.U32.HI R9, RZ, 0x3, R9 ;  /* 0x00000003ff097819 */ /* 0x000fe20000011609 */
[----:B------:R-:W-:Y:S02]  /*3ee0*/  STS.U16 [R39+0x2], R12 ;  /* 0x0000020c27007388 */ /* 0x000fe40000000400 */
[----:B------:R-:W-:Y:S01]  /*3ef0*/  IMAD R13, R13, 0x600, R0 ;  /* 0x000006000d0d7824 */ /* 0x000fe200078e0200 */
[----:B------:R-:W-:Y:S01]  /*3f00*/  LOP3.LUT R40, R9, 0x1ffffffe, RZ, 0xc0, !PT ;  /* 0x1ffffffe09287812 */ /* 0x000fe200078ec0ff */
[----:B------:R-:W0:Y:S01]  /*3f10*/  LDS.U16 R36, [R38+0x2] ;  /* 0x0000020026247984 */ /* 0x000e220000000400 */
        /* <DEDUP_REMOVED lines=14> */
[----:B------:R-:W-:Y:S02]  /*4000*/  LOP3.LUT R42, R9, 0x1ffffffe, RZ, 0xc0, !PT ;  /* 0x1ffffffe092a7812 */ /* 0x000fe400078ec0ff */
[----:B------:R-:W-:Y:S02]  /*4010*/  SEL R10, R23, 0x80000000, P0 ;  /* 0x80000000170a7807 */ /* 0x000fe40000000000 */
[----:B------:R-:W-:Y:S01]  /*4020*/  ISETP.GT.AND P0, PT, R22, -0x1, PT ;  /* 0xffffffff1600780c */ /* 0x000fe20003f04270 */
[----:B------:R-:W-:Y:S01]  /*4030*/  IMAD.IADD R42, R13, 0x1, -R42 ;  /* 0x000000010d2a7824 */ /* 0x000fe200078e0a2a */
[----:B------:R-:W-:Y:S01]  /*4040*/  SHF.R.U32.HI R10, RZ, UR14, R10 ;  /* 0x0000000eff0a7c19 */ /* 0x000fe2000801160a */
[----:B0-----:R-:W-:-:S03]  /*4050*/  VIADD R11, R36, 0x1 ;  /* 0x00000001240b7836 */ /* 0x001fc60000000000 */
[----:B------:R-:W-:Y:S02]  /*4060*/  LOP3.LUT R10, R10, UR6, RZ, 0xc0, !PT ;  /* 0x000000060a0a7c12 */ /* 0x000fe4000f8ec0ff */
[----:B------:R-:W-:Y:S04]  /*4070*/  STS.U16 [R38+0x2], R11 ;  /* 0x0000020b26007388 */ /* 0x000fe80000000400 */
[----:B------:R-:W0:Y:S02]  /*4080*/  LDS.U16 R35, [R32+0x2] ;  /* 0x0000020020237984 */ /* 0x000e240000000400 */
[----:B0-----:R-:W-:-:S05]  /*4090*/  VIADD R11, R35, 0x1 ;  /* 0x00000001230b7836 */ /* 0x001fca0000000000 */
[----:B------:R0:W-:Y:S04]  /*40a0*/  STS.U16 [R32+0x2], R11 ;  /* 0x0000020b20007388 */ /* 0x0001e80000000400 */
[----:B------:R-:W1:Y:S01]  /*40b0*/  LDS.U16 R41, [R40+0x2] ;  /* 0x0000020028297984 */ /* 0x000e620000000400 */
[----:B0-----:R-:W-:Y:S02]  /*40c0*/  LOP3.LUT R11, R10, 0xf, RZ, 0xc, !PT ;  /* 0x0000000f0a0b7812 */ /* 0x001fe400078e0cff */
[----:B------:R-:W-:-:S03]  /*40d0*/  SHF.R.U32.HI R10, RZ, 0x3, R10 ;  /* 0x00000003ff0a7819 */ /* 0x000fc6000001160a */
[----:B------:R-:W-:Y:S02]  /*40e0*/  IMAD R44, R11, 0x600, R0 ;  /* 0x000006000b2c7824 */ /* 0x000fe400078e0200 */
[----:B-1----:R-:W-:-:S05]  /*40f0*/  VIADD R9, R41, 0x1 ;  /* 0x0000000129097836 */ /* 0x002fca0000000000 */
[----:B------:R0:W-:Y:S04]  /*4100*/  STS.U16 [R40+0x2], R9 ;  /* 0x0000020928007388 */ /* 0x0001e80000000400 */
[----:B------:R-:W1:Y:S01]  /*4110*/  LDS.U16 R43, [R42+0x2] ;  /* 0x000002002a2b7984 */ /* 0x000e620000000400 */
[----:B0-----:R-:W-:-:S05]  /*4120*/  LOP3.LUT R9, R10, 0x1ffffffe, RZ, 0xc0, !PT ;  /* 0x1ffffffe0a097812 */ /* 0x001fca00078ec0ff */
[----:B------:R-:W-:Y:S01]  /*4130*/  IMAD.IADD R44, R44, 0x1, -R9 ;  /* 0x000000012c2c7824 */ /* 0x000fe200078e0a09 */
[----:B------:R-:W-:-:S04]  /*4140*/  SEL R9, R8, 0xffffffff, P0 ;  /* 0xffffffff08097807 */ /* 0x000fc80000000000 */
        /* <DEDUP_REMOVED lines=9> */
[----:B------:R-:W-:Y:S01]  /*41e0*/  SHF.R.U32.HI R9, RZ, 0x3, R9 ;  /* 0x00000003ff097819 */ /* 0x000fe20000011609 */
[----:B-1----:R-:W-:Y:S01]  /*41f0*/  VIADD R11, R43, 0x1 ;  /* 0x000000012b0b7836 */ /* 0x002fe20000000000 */
[----:B------:R-:W-:Y:S01]  /*4200*/  ISETP.NE.AND P0, PT, R21, 0x7fffffff, PT ;  /* 0x7fffffff1500780c */ /* 0x000fe20003f05270 */
[----:B------:R-:W-:Y:S01]  /*4210*/  IMAD R13, R13, 0x600, R0 ;  /* 0x000006000d0d7824 */ /* 0x000fe200078e0200 */
[----:B------:R-:W-:Y:S02]  /*4220*/  LOP3.LUT R46, R9, 0x1ffffffe, RZ, 0xc0, !PT ;  /* 0x1ffffffe092e7812 */ /* 0x000fe400078ec0ff */
[----:B------:R0:W-:Y:S01]  /*4230*/  STS.U16 [R42+0x2], R11 ;  /* 0x0000020b2a007388 */ /* 0x0001e20000000400 */
[----:B------:R-:W-:Y:S02]  /*4240*/  SEL R10, R21, 0x80000000, P0 ;  /* 0x80000000150a7807 */ /* 0x000fe40000000000 */
[----:B------:R-:W-:Y:S01]  /*4250*/  IMAD.IADD R46, R13, 0x1, -R46 ;  /* 0x000000010d2e7824 */ /* 0x000fe200078e0a2e */
[----:B------:R-:W1:Y:S01]  /*4260*/  LDS.U16 R45, [R44+0x2] ;  /* 0x000002002c2d7984 */ /* 0x000e620000000400 */
[----:B------:R-:W-:-:S02]  /*4270*/  SHF.R.U32.HI R10, RZ, UR14, R10 ;  /* 0x0000000eff0a7c19 */ /* 0x000fc4000801160a */
[----:B------:R-:W-:Y:S02]  /*4280*/  ISETP.GT.AND P0, PT, R20, -0x1, PT ;  /* 0xffffffff1400780c */ /* 0x000fe40003f04270 */
[----:B------:R-:W-:-:S04]  /*4290*/  LOP3.LUT R10, R10, UR6, RZ, 0xc0, !PT ;  /* 0x000000060a0a7c12 */ /* 0x000fc8000f8ec0ff */
        /* <DEDUP_REMOVED lines=11> */
[----:B------:R-:W-:-:S04]  /*4350*/  SEL R8, R20, 0x80000000, P0 ;  /* 0x8000000014087807 */ /* 0x000fc80000000000 */
[----:B------:R-:W-:-:S04]  /*4360*/  SHF.R.U32.HI R8, RZ, UR14, R8 ;  /* 0x0000000eff087c19 */ /* 0x000fc80008011608 */
[----:B------:R-:W-:-:S04]  /*4370*/  LOP3.LUT R8, R8, UR6, RZ, 0xc0, !PT ;  /* 0x0000000608087c12 */ /* 0x000fc8000f8ec0ff */
[----:B------:R-:W-:Y:S02]  /*4380*/  LOP3.LUT R9, R8, 0xf, RZ, 0xc, !PT ;  /* 0x0000000f08097812 */ /* 0x000fe400078e0cff */
[----:B------:R-:W-:Y:S01]  /*4390*/  SHF.R.U32.HI R8, RZ, 0x3, R8 ;  /* 0x00000003ff087819 */ /* 0x000fe20000011608 */
[----:B-1----:R-:W-:-:S03]  /*43a0*/  VIADD R11, R47, 0x1 ;  /* 0x000000012f0b7836 */ /* 0x002fc60000000000 */
[----:B------:R-:W-:Y:S01]  /*43b0*/  LOP3.LUT R8, R8, 0x1ffffffe, RZ, 0xc0, !PT ;  /* 0x1ffffffe08087812 */ /* 0x000fe200078ec0ff */
[----:B------:R-:W-:Y:S01]  /*43c0*/  IMAD R51, R9, 0x600, R0 ;  /* 0x0000060009337824 */ /* 0x000fe200078e0200 */
[----:B------:R-:W-:Y:S03]  /*43d0*/  STS.U16 [R46+0x2], R11 ;  /* 0x0000020b2e007388 */ /* 0x000fe60000000400 */
[----:B------:R-:W-:Y:S01]  /*43e0*/  IMAD.IADD R51, R51, 0x1, -R8 ;  /* 0x0000000133337824 */ /* 0x000fe200078e0a08 */
[----:B------:R-:W0:Y:S02]  /*43f0*/  LDS.U16 R49, [R48+0x2] ;  /* 0x0000020030317984 */ /* 0x000e240000000400 */
[----:B0-----:R-:W-:-:S05]  /*4400*/  VIADD R9, R49, 0x1 ;  /* 0x0000000131097836 */ /* 0x001fca0000000000 */
[----:B------:R-:W-:Y:S04]  /*4410*/  STS.U16 [R48+0x2], R9 ;  /* 0x0000020930007388 */ /* 0x000fe80000000400 */
[----:B------:R-:W0:Y:S02]  /*4420*/  LDS.U16 R53, [R51+0x2] ;  /* 0x0000020033357984 */ /* 0x000e240000000400 */
[----:B0-----:R-:W-:-:S05]  /*4430*/  VIADD R8, R53, 0x1 ;  /* 0x0000000135087836 */ /* 0x001fca0000000000 */
[----:B------:R-:W-:Y:S01]  /*4440*/  STS.U16 [R51+0x2], R8 ;  /* 0x0000020833007388 */ /* 0x000fe20000000400 */
[----:B------:R-:W-:Y:S06]  /*4450*/  BAR.SYNC.DEFER_BLOCKING 0x0 ;  /* 0x0000000000007b1d */ /* 0x000fec0000010000 */
[----:B------:R-:W-:Y:S04]  /*4460*/  LDS R50, [R6] ;  /* 0x0000000006327984 */ /* 0x000fe80000000800 */
[----:B------:R-:W0:Y:S04]  /*4470*/  LDS R11, [R6+0x4] ;  /* 0x00000400060b7984 */ /* 0x000e280000000800 */
[----:B------:R-:W1:Y:S04]  /*4480*/  LDS R67, [R6+0x8] ;  /* 0x0000080006437984 */ /* 0x000e680000000800 */
[----:B------:R-:W2:Y:S04]  /*4490*/  LDS R66, [R6+0xc] ;  /* 0x00000c0006427984 */ /* 0x000ea80000000800 */
[----:B------:R-:W3:Y:S04]  /*44a0*/  LDS R65, [R6+0x10] ;  /* 0x0000100006417984 */ /* 0x000ee80000000800 */
[----:B------:R-:W4:Y:S04]  /*44b0*/  LDS R64, [R6+0x14] ;  /* 0x0000140006407984 */ /* 0x000f280000000800 */
[----:B------:R-:W5:Y:S04]  /*44c0*/  LDS R63, [R6+0x18] ;  /* 0x00001800063f7984 */ /* 0x000f680000000800 */
[----:B------:R-:W5:Y:S04]  /*44d0*/  LDS R62, [R6+0x1c] ;  /* 0x00001c00063e7984 */ /* 0x000f680000000800 */
[----:B------:R-:W5:Y:S04]  /*44e0*/  LDS R61, [R6+0x20] ;  /* 0x00002000063d7984 */ /* 0x000f680000000800 */
[----:B------:R-:W5:Y:S04]  /*44f0*/  LDS R60, [R6+0x24] ;  /* 0x00002400063c7984 */ /* 0x000f680000000800 */
[----:B------:R-:W5:Y:S04]  /*4500*/  LDS R59, [R6+0x28] ;  /* 0x00002800063b7984 */ /* 0x000f680000000800 */
[----:B------:R-:W5:Y:S01]  /*4510*/  LDS R58, [R6+0x2c] ;  /* 0x00002c00063a7984 */ /* 0x000f620000000800 */
[----:B0-----:R-:W-:-:S03]  /*4520*/  IMAD.IADD R52, R50, 0x1, R11 ;  /* 0x0000000132347824 */ /* 0x001fc600078e020b */
[----:B------:R-:W0:Y:S01]  /*4530*/  LDS R57, [R6+0x30] ;  /* 0x0000300006397984 */ /* 0x000e220000000800 */
[----:B-1----:R-:W-:-:S03]  /*4540*/  IMAD.IADD R67, R67, 0x1, R52 ;  /* 0x0000000143437824 */ /* 0x002fc600078e0234 */
[----:B------:R-:W1:Y:S01]  /*4550*/  LDS R56, [R6+0x34] ;  /* 0x0000340006387984 */ /* 0x000e620000000800 */
[----:B--2---:R-:W-:-:S03]  /*4560*/  IMAD.IADD R66, R66, 0x1, R67 ;  /* 0x0000000142427824 */ /* 0x004fc600078e0243 */
[----:B------:R-:W2:Y:S01]  /*4570*/  LDS R55, [R6+0x38] ;  /* 0x0000380006377984 */ /* 0x000ea20000000800 */
[----:B---3--:R-:W-:-:S03]  /*4580*/  IMAD.IADD R65, R65, 0x1, R66 ;  /* 0x0000000141417824 */ /* 0x008fc600078e0242 */
[----:B------:R-:W3:Y:S01]  /*4590*/  LDS R54, [R6+0x3c] ;  /* 0x00003c0006367984 */ /* 0x000ee20000000800 */
[----:B----4-:R-:W-:-:S03]  /*45a0*/  IMAD.IADD R64, R64, 0x1, R65 ;  /* 0x0000000140407824 */ /* 0x010fc600078e0241 */
[----:B------:R-:W4:Y:S01]  /*45b0*/  LDS R9, [R6+0x40] ;  /* 0x0000400006097984 */ /* 0x000f220000000800 */
[----:B-----5:R-:W-:-:S04]  /*45c0*/  IMAD.IADD R63, R63, 0x1, R64 ;  /* 0x000000013f3f7824 */ /* 0x020fc800078e0240 */
[----:B------:R-:W-:-:S04]  /*45d0*/  IMAD.IADD R62, R62, 0x1, R63 ;  /* 0x000000013e3e7824 */ /* 0x000fc800078e023f */
[----:B------:R-:W-:-:S04]  /*45e0*/  IMAD.IADD R61, R61, 0x1, R62 ;  /* 0x000000013d3d7824 */ /* 0x000fc800078e023e */
[----:B------:R-:W-:-:S04]  /*45f0*/  IMAD.IADD R60, R60, 0x1, R61 ;  /* 0x000000013c3c7824 */ /* 0x000fc800078e023d */
[----:B------:R-:W-:-:S04]  /*4600*/  IMAD.IADD R59, R59, 0x1, R60 ;  /* 0x000000013b3b7824 */ /* 0x000fc800078e023c */
[----:B------:R-:W-:-:S04]  /*4610*/  IMAD.IADD R58, R58, 0x1, R59 ;  /* 0x000000013a3a7824 */ /* 0x000fc800078e023b */
[----:B0-----:R-:W-:-:S04]  /*4620*/  IMAD.IADD R57, R57, 0x1, R58 ;  /* 0x0000000139397824 */ /* 0x001fc800078e023a */
[----:B-1----:R-:W-:-:S04]  /*4630*/  IMAD.IADD R56, R56, 0x1, R57 ;  /* 0x0000000138387824 */ /* 0x002fc800078e0239 */
[----:B--2---:R-:W-:-:S04]  /*4640*/  IMAD.IADD R55, R55, 0x1, R56 ;  /* 0x0000000137377824 */ /* 0x004fc800078e0238 */
[----:B---3--:R-:W-:-:S04]  /*4650*/  IMAD.IADD R54, R54, 0x1, R55 ;  /* 0x0000000136367824 */ /* 0x008fc800078e0237 */
[----:B----4-:R-:W-:-:S05]  /*4660*/  IMAD.IADD R6, R9, 0x1, R54 ;  /* 0x0000000109067824 */ /* 0x010fca00078e0236 */
[----:B------:R-:W0:Y:S02]  /*4670*/  SHFL.UP P0, R9, R6, 0x1, RZ ;  /* 0x0420000006097989 */ /* 0x000e2400000000ff */
[----:B0-----:R-:W-:-:S05]  /*4680*/  @P0 IMAD.IADD R9, R6, 0x1, R9 ;  /* 0x0000000106090824 */ /* 0x001fca00078e0209 */
[----:B------:R-:W0:Y:S02]  /*4690*/  SHFL.UP P0, R8, R9, 0x2, RZ ;  /* 0x0440000009087989 */ /* 0x000e2400000000ff */
[----:B0-----:R-:W-:Y:S01]  /*46a0*/  @P0 IMAD.IADD R8, R9, 0x1, R8 ;  /* 0x0000000109080824 */ /* 0x001fe200078e0208 */
[----:B------:R-:W-:-:S04]  /*46b0*/  @!P1 SHF.R.U32.HI R9, RZ, 0x3, R71 ;  /* 0x00000003ff099819 */ /* 0x000fc80000011647 */
[----:B------:R-:W0:Y:S01]  /*46c0*/  SHFL.UP P0, R11, R8, 0x4, RZ ;  /* 0x04800000080b7989 */ /* 0x000e2200000000ff */
[----:B------:R-:W-:Y:S01]  /*46d0*/  @!P1 LOP3.LUT R18, R9, 0x7c, RZ, 0xc0, !PT ;  /* 0x0000007c09129812 */ /* 0x000fe200078ec0ff */
[----:B0-----:R-:W-:-:S05]  /*46e0*/  @P0 IMAD.IADD R11, R8, 0x1, R11 ;  /* 0x00000001080b0824 */ /* 0x001fca00078e020b */
[----:B------:R-:W0:Y:S02]  /*46f0*/  SHFL.UP P0, R16, R11, 0x8, RZ ;  /* 0x050000000b107989 */ /* 0x000e2400000000ff */
[----:B0-----:R-:W-:-:S05]  /*4700*/  @P0 IMAD.IADD R16, R11, 0x1, R16 ;  /* 0x000000010b100824 */ /* 0x001fca00078e0210 */
[----:B------:R-:W0:Y:S02]  /*4710*/  SHFL.UP P0, R69, R16, 0x10, RZ ;  /* 0x0600000010457989 */ /* 0x000e2400000000ff */
[----:B0-----:R-:W-:Y:S01]  /*4720*/  @P0 IMAD.IADD R69, R16, 0x1, R69 ;  /* 0x0000000110450824 */ /* 0x001fe200078e0245 */
[----:B------:R-:W-:-:S03]  /*4730*/  ISETP.NE.AND P0, PT, R72, 0x1, PT ;  /* 0x000000014800780c */ /* 0x000fc60003f05270 */
[----:B------:R-:W-:Y:S01]  /*4740*/  IMAD.IADD R6, R69, 0x1, -R6 ;  /* 0x0000000145067824 */ /* 0x000fe200078e0a06 */
[----:B------:R-:W-:Y:S01]  /*4750*/  @!P1 STS [R18+UR4+0x6600], R69 ;  /* 0x0066004512009988 */ /* 0x000fe20008000804 */
[----:B------:R-:W-:Y:S01]  /*4760*/  BAR.SYNC.DEFER_BLOCKING 0x0 ;  /* 0x0000000000007b1d */ /* 0x000fe20000010000 */
[----:B------:R-:W-:-:S05]  /*4770*/  ISETP.NE.AND P1, PT, R72, 0x9, PT ;  /* 0x000000094800780c */ /* 0x000fca0003f25270 */
[----:B------:R-:W0:Y:S04]  /*4780*/  LDS.128 R8, [UR4+0x6600] ;  /* 0x00660004ff087984 */ /* 0x000e280008000c00 */
[----:B------:R-:W1:Y:S01]  /*4790*/  LDS.128 R12, [UR4+0x6610] ;  /* 0x00661004ff0c7984 */ /* 0x000e620008000c00 */
[C---:B0-----:R-:W-:Y:S01]  /*47a0*/  SEL R17, R8.reuse, R17, !P0 ;  /* 0x0000001108117207 */ /* 0x041fe20004000000 */
[----:B------:R-:W-:Y:S01]  /*47b0*/  IMAD.IADD R9, R8, 0x1, R9 ;  /* 0x0000000108097824 */ /* 0x000fe200078e0209 */
[----:B------:R-:W-:-:S03]  /*47c0*/  ISETP.NE.AND P0, PT, R72, 0x2, PT ;  /* 0x000000024800780c */ /* 0x000fc60003f05270 */
[----:B------:R-:W-:Y:S01]  /*47d0*/  IMAD.IADD R10, R10, 0x1, R9 ;  /* 0x000000010a0a7824 */ /* 0x000fe200078e0209 */
[----:B------:R-:W-:Y:S02]  /*47e0*/  SEL R8, R9, R17, !P0 ;  /* 0x0000001109087207 */ /* 0x000fe40004000000 */
[----:B------:R-:W0:Y:S01]  /*47f0*/  LDS.128 R16, [UR4+0x6620] ;  /* 0x00662004ff107984 */ /* 0x000e220008000c00 */
[----:B------:R-:W-:Y:S01]  /*4800*/  ISETP.NE.AND P0, PT, R72, 0x3, PT ;  /* 0x000000034800780c */ /* 0x000fe20003f05270 */
[----:B------:R-:W-:-:S03]  /*4810*/  IMAD.IADD R11, R11, 0x1, R10 ;  /* 0x000000010b0b7824 */ /* 0x000fc600078e020a */
[----:B------:R-:W-:Y:S01]  /*4820*/  SEL R8, R10, R8, !P0 ;  /* 0x000000080a087207 */ /* 0x000fe20004000000 */
[----:B-1----:R-:W-:Y:S01]  /*4830*/  IMAD.IADD R12, R11, 0x1, R12 ;  /* 0x000000010b0c7824 */ /* 0x002fe200078e020c */
[----:B------:R-:W-:-:S03]  /*4840*/  ISETP.NE.AND P0, PT, R72, 0x4, PT ;  /* 0x000000044800780c */ /* 0x000fc60003f05270 */
[----:B------:R-:W-:Y:S01]  /*4850*/  IMAD.IADD R13, R13, 0x1, R12 ;  /* 0x000000010d0d7824 */ /* 0x000fe200078e020c */
[----:B------:R-:W-:Y:S02]  /*4860*/  SEL R8, R11, R8, !P0 ;  /* 0x000000080b087207 */ /* 0x000fe40004000000 */
[----:B------:R-:W-:Y:S01]  /*4870*/  ISETP.NE.AND P0, PT, R72, 0x5, PT ;  /* 0x000000054800780c */ /* 0x000fe20003f05270 */
[----:B------:R-:W-:-:S03]  /*4880*/  IMAD.IADD R14, R14, 0x1, R13 ;  /* 0x000000010e0e7824 */ /* 0x000fc600078e020d */
[----:B------:R-:W-:Y:S01]  /*4890*/  SEL R8, R12, R8, !P0 ;  /* 0x000000080c087207 */ /* 0x000fe20004000000 */
[----:B------:R-:W-:Y:S01]  /*48a0*/  IMAD.IADD R15, R15, 0x1, R14 ;  /* 0x000000010f0f7824 */ /* 0x000fe200078e020e */
[----:B------:R-:W-:-:S04]  /*48b0*/  ISETP.NE.AND P0, PT, R72, 0x6, PT ;  /* 0x000000064800780c */ /* 0x000fc80003f05270 */
[----:B------:R-:W-:Y:S01]  /*48c0*/  SEL R8, R13, R8, !P0 ;  /* 0x000000080d087207 */ /* 0x000fe20004000000 */
[----:B------:R-:W-:Y:S01]  /*48d0*/  IMAD.U32 R13, RZ, RZ, UR4 ;  /* 0x00000004ff0d7e24 */ /* 0x000fe2000f8e00ff */
[----:B------:R-:W-:-:S04]  /*48e0*/  ISETP.NE.AND P0, PT, R72, 0x7, PT ;  /* 0x000000074800780c */ /* 0x000fc80003f05270 */
[----:B------:R-:W-:Y:S02]  /*48f0*/  SEL R8, R14, R8, !P0 ;  /* 0x000000080e087207 */ /* 0x000fe40004000000 */
[----:B------:R-:W-:-:S04]  /*4900*/  ISETP.NE.AND P0, PT, R72, 0x8, PT ;  /* 0x000000084800780c */ /* 0x000fc80003f05270 */
[C---:B------:R-:W-:Y:S02]  /*4910*/  SEL R8, R15.reuse, R8, !P0 ;  /* 0x000000080f087207 */ /* 0x040fe40004000000 */
[----:B------:R-:W-:Y:S01]  /*4920*/  ISETP.NE.AND P0, PT, R68, RZ, PT ;  /* 0x000000ff4400720c */ /* 0x000fe20003f05270 */
[----:B0-----:R-:W-:-:S03]  /*4930*/  IMAD.IADD R16, R15, 0x1, R16 ;  /* 0x000000010f107824 */ /* 0x001fc600078e0210 */
[----:B------:R-:W-:Y:S02]  /*4940*/  ISETP.GT.U32.OR P2, PT, R71, 0x1f, P0 ;  /* 0x0000001f4700780c */ /* 0x000fe40000744470 */
[----:B------:R-:W-:Y:S01]  /*4950*/  SEL R10, R6, RZ, P0 ;  /* 0x000000ff060a7207 */ /* 0x000fe20000000000 */
[----:B------:R-:W-:Y:S01]  /*4960*/  IMAD.IADD R17, R17, 0x1, R16 ;  /* 0x0000000111117824 */ /* 0x000fe200078e0210 */
[----:B------:R-:W-:Y:S02]  /*4970*/  SEL R8, R16, R8, !P1 ;  /* 0x0000000810087207 */ /* 0x000fe40004800000 */
[----:B------:R-:W-:Y:S01]  /*4980*/  ISETP.GT.U32.AND P1, PT, R71, 0x1f, PT ;  /* 0x0000001f4700780c */ /* 0x000fe20003f24070 */
[----:B------:R-:W-:Y:S01]  /*4990*/  IMAD.IADD R18, R18, 0x1, R17 ;  /* 0x0000000112127824 */ /* 0x000fe200078e0211 */
[----:B------:R-:W-:Y:S02]  /*49a0*/  SEL R8, R17, R8, !P4 ;  /* 0x0000000811087207 */ /* 0x000fe40006000000 */
[----:B------:R-:W-:Y:S01]  /*49b0*/  ISETP.NE.AND P0, PT, R25, 0x7fffffff, PT ;  /* 0x7fffffff1900780c */ /* 0x000fe20003f05270 */
[----:B------:R-:W-:Y:S01]  /*49c0*/  IMAD.IADD R19, R19, 0x1, R18 ;  /* 0x0000000113137824 */ /* 0x000fe200078e0212 */
[----:B------:R-:W-:-:S02]  /*49d0*/  SEL R17, R18, R8, !P3 ;  /* 0x0000000812117207 */ /* 0x000fc40005800000 */
[----:B------:R-:W-:Y:S02]  /*49e0*/  SEL R11, R25, 0x80000000, P0 ;  /* 0x80000000190b7807 */ /* 0x000fe40000000000 */
[----:B------:R-:W-:Y:S02]  /*49f0*/  ISETP.NE.AND P0, PT, R71, RZ, PT ;  /* 0x000000ff4700720c */ /* 0x000fe40003f05270 */
[----:B------:R-:W-:Y:S01]  /*4a00*/  SHF.R.U32.HI R11, RZ, UR14, R11 ;  /* 0x0000000eff0b7c19 */ /* 0x000fe2000801160b */
[----:B------:R-:W-:Y:S01]  /*4a10*/  @P1 IMAD.IADD R6, R17, 0x1, R10 ;  /* 0x0000000111061824 */ /* 0x000fe200078e020a */
[----:B------:R-:W-:Y:S01]  /*4a20*/  @!P1 IADD3 R9, PT, PT, -R71, 0x1f, RZ ;  /* 0x0000001f47099810 */ /* 0x000fe20007ffe1ff */
[----:B------:R-:W-:Y:S01]  /*4a30*/  @!P2 IMAD.U32 R6, R19, 0x10000, RZ ;  /* 0x000100001306a824 */ /* 0x000fe200078e00ff */
[----:B------:R-:W-:Y:S01]  /*4a40*/  LOP3.LUT R11, R11, UR6, RZ, 0xc0, !PT ;  /* 0x000000060b0b7c12 */ /* 0x000fe2000f8ec0ff */
[----:B------:R-:W-:Y:S01]  /*4a50*/  @!P1 IMAD.MOV.U32 R3, RZ, RZ, 0x1080 ;  /* 0x00001080ff039424 */ /* 0x000fe200078e00ff */
[----:B------:R-:W-:-:S02]  /*4a60*/  @!P1 LOP3.LUT R10, R9, 0xf, RZ, 0xc0, !PT ;  /* 0x0000000f090a9812 */ /* 0x000fc400078ec0ff */
[----:B------:R-:W-:Y:S01]  /*4a70*/  @!P2 STS [UR4+0x663c], R6 ;  /* 0x00663c06ff00a988 */ /* 0x000fe20008000804 */
[----:B------:R-:W-:Y:S01]  /*4a80*/  BAR.SYNC.DEFER_BLOCKING 0x0 ;  /* 0x0000000000007b1d */ /* 0x000fe20000010000 */
[C---:B------:R-:W-:Y:S01]  /*4a90*/  ISETP.NE.AND P2, PT, R31.reuse, 0x7fffffff, PT ;  /* 0x7fffffff1f00780c */ /* 0x040fe20003f45270 */
[----:B------:R-:W-:Y:S01]  /*4aa0*/  @!P1 IMAD R10, R10, 0x600, R13 ;  /* 0x000006000a0a9824 */ /* 0x000fe200078e020d */
[----:B------:R-:W-:Y:S02]  /*4ab0*/  @!P1 SHF.R.U32.HI R9, RZ, 0x3, R9 ;  /* 0x00000003ff099819 */ /* 0x000fe40000011609 */
[----:B------:R-:W-:Y:S02]  /*4ac0*/  SEL R12, R31, 0x80000000, P2 ;  /* 0x800000001f0c7807 */ /* 0x000fe40001000000 */
[----:B------:R-:W-:Y:S02]  /*4ad0*/  LOP3.LUT R13, R11, 0xf, RZ, 0xc, !PT ;  /* 0x0000000f0b0d7812 */ /* 0x000fe400078e0cff */
[----:B------:R-:W-:-:S02]  /*4ae0*/  SHF.R.U32.HI R12, RZ, UR14, R12 ;  /* 0x0000000eff0c7c19 */ /* 0x000fc4000801160c */
[----:B------:R-:W-:Y:S01]  /*4af0*/  @!P1 LOP3.LUT R9, R9, 0x2, RZ, 0xc0, !PT ;  /* 0x0000000209099812 */ /* 0x000fe200078ec0ff */
[----:B------:R-:W-:Y:S01]  /*4b00*/  IMAD R13, R13, 0x600, R0 ;  /* 0x000006000d0d7824 */ /* 0x000fe200078e0200 */
[----:B------:R-:W-:Y:S02]  /*4b10*/  LOP3.LUT R12, R12, UR6, RZ, 0xc0, !PT ;  /* 0x000000060c0c7c12 */ /* 0x000fe4000f8ec0ff */
[----:B------:R-:W-:Y:S02]  /*4b20*/  IADD3 R18, P2, PT, R71, R27, RZ ;  /* 0x0000001b47127210 */ /* 0x000fe40007f5e0ff */
[----:B------:R-:W-:Y:S02]  /*4b30*/  LOP3.LUT R15, R12, 0xf, RZ, 0xc, !PT ;  /* 0x0000000f0c0f7812 */ /* 0x000fe400078e0cff */
[----:B------:R-:W-:Y:S02]  /*4b40*/  SHF.R.U32.HI R14, RZ, 0x3, R12 ;  /* 0x00000003ff0e7819 */ /* 0x000fe4000001160c */
[----:B------:R-:W-:Y:S01]  /*4b50*/  SHF.R.U32.HI R12, RZ, 0x3, R11 ;  /* 0x00000003ff0c7819 */ /* 0x000fe2000001160b */
[----:B------:R-:W-:Y:S01]  /*4b60*/  IMAD R15, R15, 0x600, R0 ;  /* 0x000006000f0f7824 */ /* 0x000fe200078e0200 */
[----:B------:R-:W-:Y:S01]  /*4b70*/  LOP3.LUT R14, R14, 0x1ffffffe, RZ, 0xc0, !PT ;  /* 0x1ffffffe0e0e7812 */ /* 0x000fe200078ec0ff */
[----:B------:R-:W0:Y:S01]  /*4b80*/  LDS R8, [UR4+0x663c] ;  /* 0x00663c04ff087984 */ /* 0x000e220008000800 */
[----:B------:R-:W-:-:S02]  /*4b90*/  LOP3.LUT R12, R12, 0x1ffffffe, RZ, 0xc0, !PT ;  /* 0x1ffffffe0c0c7812 */ /* 0x000fc400078ec0ff */
[----:B0-----:R-:W-:Y:S01]  /*4ba0*/  SEL R11, R8, RZ, P0 ;  /* 0x000000ff080b7207 */ /* 0x001fe20000000000 */
[----:B------:R-:W-:Y:S02]  /*4bb0*/  @!P1 IMAD.IADD R8, R10, 0x1, R9 ;  /* 0x000000010a089824 */ /* 0x000fe400078e0209 */
[----:B------:R-:W-:Y:S02]  /*4bc0*/  IMAD.IADD R9, R15, 0x1, -R14 ;  /* 0x000000010f097824 */ /* 0x000fe400078e0a0e */
[----:B------:R-:W-:Y:S02]  /*4bd0*/  IMAD.IADD R11, R11, 0x1, R6 ;  /* 0x000000010b0b7824 */ /* 0x000fe400078e0206 */
[----:B------:R-:W-:Y:S02]  /*4be0*/  IMAD.IADD R10, R13, 0x1, -R12 ;  /* 0x000000010d0a7824 */ /* 0x000fe400078e0a0c */
[----:B------:R-:W-:Y:S02]  /*4bf0*/  IMAD R6, R71, 0x40, R0 ;  /* 0x0000004047067824 */ /* 0x000fe400078e0200 */
[----:B------:R-:W-:-:S02]  /*4c00*/  IMAD.IADD R13, R50, 0x1, R11 ;  /* 0x00000001320d7824 */ /* 0x000fc400078e020b */
[--C-:B------:R-:W-:Y:S01]  /*4c10*/  IMAD.IADD R15, R52, 0x1, R11.reuse ;  /* 0x00000001340f7824 */ /* 0x100fe200078e020b */
[----:B------:R-:W-:Y:S01]  /*4c20*/  STS [R6], R11 ;  /* 0x0000000b06007388 */ /* 0x000fe20000000800 */
[--C-:B------:R-:W-:Y:S02]  /*4c30*/  IMAD.IADD R67, R67, 0x1, R11.reuse ;  /* 0x0000000143437824 */ /* 0x100fe400078e020b */
[--C-:B------:R-:W-:Y:S01]  /*4c40*/  IMAD.IADD R19, R66, 0x1, R11.reuse ;  /* 0x0000000142137824 */ /* 0x100fe200078e020b */
[----:B------:R-:W-:Y:S01]  /*4c50*/  STS [R6+0x4], R13 ;  /* 0x0000040d06007388 */ /* 0x000fe20000000800 */
[--C-:B------:R-:W-:Y:S02]  /*4c60*/  IMAD.IADD R65, R65, 0x1, R11.reuse ;  /* 0x0000000141417824 */ /* 0x100fe400078e020b */
[--C-:B------:R-:W-:Y:S01]  /*4c70*/  IMAD.IADD R69, R64, 0x1, R11.reuse ;  /* 0x0000000140457824 */ /* 0x100fe200078e020b */
[----:B------:R0:W-:Y:S01]  /*4c80*/  STS [R6+0x8], R15 ;  /* 0x0000080f06007388 */ /* 0x0001e20000000800 */
[----:B------:R-:W-:-:S02]  /*4c90*/  IMAD.IADD R63, R63, 0x1, R11 ;  /* 0x000000013f3f7824 */ /* 0x000fc400078e020b */
[--C-:B------:R-:W-:Y:S01]  /*4ca0*/  IMAD.IADD R73, R62, 0x1, R11.reuse ;  /* 0x000000013e497824 */ /* 0x100fe200078e020b */
[----:B------:R-:W-:Y:S01]  /*4cb0*/  STS [R6+0xc], R67 ;  /* 0x00000c4306007388 */ /* 0x000fe20000000800 */
[--C-:B------:R-:W-:Y:S02]  /*4cc0*/  IMAD.IADD R61, R61, 0x1, R11.reuse ;  /* 0x000000013d3d7824 */ /* 0x100fe400078e020b */
[--C-:B------:R-:W-:Y:S01]  /*4cd0*/  IMAD.IADD R75, R60, 0x1, R11.reuse ;  /* 0x000000013c4b7824 */ /* 0x100fe200078e020b */
[----:B------:R-:W-:Y:S01]  /*4ce0*/  STS [R6+0x10], R19 ;  /* 0x0000101306007388 */ /* 0x000fe20000000800 */
[--C-:B------:R-:W-:Y:S02]  /*4cf0*/  IMAD.IADD R59, R59, 0x1, R11.reuse ;  /* 0x000000013b3b7824 */ /* 0x100fe400078e020b */
[--C-:B------:R-:W-:Y:S01]  /*4d00*/  IMAD.IADD R77, R58, 0x1, R11.reuse ;  /* 0x000000013a4d7824 */ /* 0x100fe200078e020b */
[----:B------:R-:W-:Y:S01]  /*4d10*/  STS [R6+0x14], R65 ;  /* 0x0000144106007388 */ /* 0x000fe20000000800 */
[----:B------:R-:W-:-:S02]  /*4d20*/  IMAD.IADD R57, R57, 0x1, R11 ;  /* 0x0000000139397824 */ /* 0x000fc400078e020b */
[--C-:B------:R-:W-:Y:S01]  /*4d30*/  IMAD.IADD R56, R56, 0x1, R11.reuse ;  /* 0x0000000138387824 */ /* 0x100fe200078e020b */
[----:B------:R-:W-:Y:S01]  /*4d40*/  STS [R6+0x18], R69 ;  /* 0x0000184506007388 */ /* 0x000fe20000000800 */
[--C-:B------:R-:W-:Y:S02]  /*4d50*/  IMAD.IADD R55, R55, 0x1, R11.reuse ;  /* 0x0000000137377824 */ /* 0x100fe400078e020b */
[----:B------:R-:W-:Y:S01]  /*4d60*/  IMAD.IADD R54, R54, 0x1, R11 ;  /* 0x0000000136367824 */ /* 0x000fe200078e020b */
[----:B------:R-:W-:Y:S01]  /*4d70*/  STS [R6+0x1c], R63 ;  /* 0x00001c3f06007388 */ /* 0x000fe20000000800 */
[----:B0-----:R-:W-:-:S03]  /*4d80*/  VIADD R15, R71, 0xffffffe0 ;  /* 0xffffffe0470f7836 */ /* 0x001fc60000000000 */
[----:B------:R-:W-:Y:S02]  /*4d90*/  STS [R6+0x20], R73 ;  /* 0x0000204906007388 */ /* 0x000fe40000000800 */
[----:B------:R-:W-:Y:S02]  /*4da0*/  ISETP.GE.U32.AND P0, PT, R15, -0x1f, PT ;  /* 0xffffffe10f00780c */ /* 0x000fe40003f06070 */
[----:B------:R-:W-:Y:S04]  /*4db0*/  STS [R6+0x24], R61 ;  /* 0x0000243d06007388 */ /* 0x000fe80000000800 */
        /* <DEDUP_REMOVED lines=8> */
[----:B------:R-:W-:Y:S04]  /*4e40*/  @!P1 LDS.U16 R7, [R8] ;  /* 0x0000000008079984 */ /* 0x000fe80000000400 */
[----:B------:R-:W0:Y:S04]  /*4e50*/  LDS.U16 R14, [R39+0x2] ;  /* 0x00000200270e7984 */ /* 0x000e280000000400 */
[----:B------:R-:W1:Y:S04]  /*4e60*/  LDS.U16 R13, [R38+0x2] ;  /* 0x00000200260d7984 */ /* 0x000e680000000400 */
[----:B------:R-:W2:Y:S04]  /*4e70*/  LDS.U16 R32, [R32+0x2] ;  /* 0x0000020020207984 */ /* 0x000ea80000000400 */
[----:B------:R-:W3:Y:S04]  /*4e80*/  LDS.U16 R40, [R40+0x2] ;  /* 0x0000020028287984 */ /* 0x000ee80000000400 */
[----:B------:R-:W4:Y:S04]  /*4e90*/  LDS.U16 R42, [R42+0x2] ;  /* 0x000002002a2a7984 */ /* 0x000f280000000400 */
[----:B------:R-:W5:Y:S04]  /*4ea0*/  LDS.U16 R44, [R44+0x2] ;  /* 0x000002002c2c7984 */ /* 0x000f680000000400 */
[----:B------:R-:W5:Y:S04]  /*4eb0*/  LDS.U16 R46, [R46+0x2] ;  /* 0x000002002e2e7984 */ /* 0x000f680000000400 */
[----:B------:R-:W5:Y:S04]  /*4ec0*/  LDS.U16 R48, [R48+0x2] ;  /* 0x0000020030307984 */ /* 0x000f680000000400 */
[----:B------:R-:W5:Y:S04]  /*4ed0*/  LDS.U16 R16, [R51+0x2] ;  /* 0x0000020033107984 */ /* 0x000f680000000400 */
[----:B------:R-:W5:Y:S04]  /*4ee0*/  LDS.U16 R11, [R10+0x2] ;  /* 0x000002000a0b7984 */ /* 0x000f680000000400 */
[----:B------:R-:W5:Y:S01]  /*4ef0*/  LDS.U16 R12, [R9+0x2] ;  /* 0x00000200090c7984 */ /* 0x000f620000000400 */
[----:B0-----:R-:W-:Y:S01]  /*4f00*/  IMAD.IADD R37, R37, 0x1, R14 ;  /* 0x0000000125257824 */ /* 0x001fe200078e020e */
[----:B------:R-:W-:Y:S01]  /*4f10*/  BAR.SYNC.DEFER_BLOCKING 0x0 ;  /* 0x0000000000007b1d */ /* 0x000fe20000010000 */
[----:B-1----:R-:W-:-:S03]  /*4f20*/  IMAD.IADD R13, R36, 0x1, R13 ;  /* 0x00000001240d7824 */ /* 0x002fc600078e020d */
[----:B------:R-:W-:Y:S01]  /*4f30*/  LEA R37, R37, UR4, 0x2 ;  /* 0x0000000425257c11 */ /* 0x000fe2000f8e10ff */
[----:B--2---:R-:W-:Y:S01]  /*4f40*/  IMAD.IADD R36, R35, 0x1, R32 ;  /* 0x0000000123247824 */ /* 0x004fe200078e0220 */
[----:B------:R-:W-:Y:S01]  /*4f50*/  LEA R35, R13, UR4, 0x2 ;  /* 0x000000040d237c11 */ /* 0x000fe2000f8e10ff */
[----:B---3--:R-:W-:-:S03]  /*4f60*/  IMAD.IADD R40, R41, 0x1, R40 ;  /* 0x0000000129287824 */ /* 0x008fc600078e0228 */
[----:B------:R-:W-:Y:S01]  /*4f70*/  LEA R36, R36, UR4, 0x2 ;  /* 0x0000000424247c11 */ /* 0x000fe2000f8e10ff */
[----:B----4-:R-:W-:Y:S02]  /*4f80*/  IMAD.IADD R41, R43, 0x1, R42 ;  /* 0x000000012b297824 */ /* 0x010fe400078e022a */
[----:B-----5:R-:W-:-:S03]  /*4f90*/  IMAD.IADD R44, R45, 0x1, R44 ;  /* 0x000000012d2c7824 */ /* 0x020fc600078e022c */
[----:B------:R-:W-:Y:S01]  /*4fa0*/  LEA R41, R41, UR4, 0x2 ;  /* 0x0000000429297c11 */ /* 0x000fe2000f8e10ff */
[----:B------:R-:W-:Y:S01]  /*4fb0*/  IMAD.IADD R39, R47, 0x1, R46 ;  /* 0x000000012f277824 */ /* 0x000fe200078e022e */
[----:B------:R-:W-:Y:S01]  /*4fc0*/  @!P1 STS [R0], R7 ;  /* 0x0000000700009388 */ /* 0x000fe20000000800 */
[----:B------:R-:W-:-:S03]  /*4fd0*/  IMAD.IADD R38, R49, 0x1, R48 ;  /* 0x0000000131267824 */ /* 0x000fc600078e0230 */
[----:B------:R-:W-:Y:S01]  /*4fe0*/  LEA R39, R39, UR4, 0x2 ;  /* 0x0000000427277c11 */ /* 0x000fe2000f8e10ff */
[----:B------:R-:W-:Y:S01]  /*4ff0*/  BAR.SYNC.DEFER_BLOCKING 0x0 ;  /* 0x0000000000007b1d */ /* 0x000fe20000010000 */
[----:B------:R-:W-:Y:S01]  /*5000*/  IMAD.IADD R53, R53, 0x1, R16 ;  /* 0x0000000135357824 */ /* 0x000fe200078e0210 */
[----:B------:R-:W-:Y:S01]  /*5010*/  LEA R38, R38, UR4, 0x2 ;  /* 0x0000000426267c11 */ /* 0x000fe2000f8e10ff */
[----:B------:R-:W-:Y:S02]  /*5020*/  @!P1 IMAD.IADD R16, R2, 0x1, -R7 ;  /* 0x0000000102109824 */ /* 0x000fe400078e0a07 */
[----:B------:R-:W-:-:S03]  /*5030*/  IMAD.IADD R34, R34, 0x1, R11 ;  /* 0x0000000122227824 */ /* 0x000fc600078e020b */
[----:B------:R-:W0:Y:S01]  /*5040*/  LDC.64 R10, c[0x0][0x388] ;  /* 0x0000e200ff0a7b82 */ /* 0x000e220000000a00 */
[----:B------:R-:W-:Y:S01]  /*5050*/  IMAD.IADD R12, R33, 0x1, R12 ;  /* 0x00000001210c7824 */ /* 0x000fe200078e020c */
[----:B------:R-:W-:Y:S02]  /*5060*/  LEA R33, R40, UR4, 0x2 ;  /* 0x0000000428217c11 */ /* 0x000fe4000f8e10ff */
[----:B------:R-:W-:Y:S02]  /*5070*/  LEA R34, R34, UR4, 0x2 ;  /* 0x0000000422227c11 */ /* 0x000fe4000f8e10ff */
[----:B------:R-:W-:Y:S02]  /*5080*/  LEA R32, R12, UR4, 0x2 ;  /* 0x000000040c207c11 */ /* 0x000fe4000f8e10ff */
[----:B------:R-:W-:Y:S01]  /*5090*/  LEA R40, R44, UR4, 0x2 ;  /* 0x000000042c287c11 */ /* 0x000fe2000f8e10ff */
[----:B------:R-:W-:Y:S01]  /*50a0*/  @P0 LDS R3, [R0+-0x4] ;  /* 0xfffffc0000030984 */ /* 0x000fe20000000800 */
[----:B------:R-:W-:Y:S06]  /*50b0*/  BAR.SYNC.DEFER_BLOCKING 0x0 ;  /* 0x0000000000007b1d */ /* 0x000fec0000010000 */
[----:B------:R-:W-:Y:S02]  /*50c0*/  @!P1 STS [R0+0x4200], R16 ;  /* 0x0042001000009388 */ /* 0x000fe40000000800 */
[----:B------:R-:W-:Y:S06]  /*50d0*/  BAR.SYNC.DEFER_BLOCKING 0x0 ;  /* 0x0000000000007b1d */ /* 0x000fec0000010000 */
[----:B------:R1:W-:Y:S04]  /*50e0*/  STS [R32], R31 ;  /* 0x0000001f20007388 */ /* 0x0003e80000000800 */
[----:B------:R-:W-:Y:S04]  /*50f0*/  STS [R34], R25 ;  /* 0x0000001922007388 */ /* 0x000fe80000000800 */
[----:B------:R-:W-:Y:S01]  /*5100*/  STS [R37], R26 ;  /* 0x0000001a25007388 */ /* 0x000fe20000000800 */
[----:B-1----:R-:W-:-:S03]  /*5110*/  LEA R31, R53, UR4, 0x2 ;  /* 0x00000004351f7c11 */ /* 0x002fc6000f8e10ff */
[----:B------:R-:W-:Y:S04]  /*5120*/  STS [R35], R28 ;  /* 0x0000001c23007388 */ /* 0x000fe80000000800 */
[----:B------:R-:W-:Y:S04]  /*5130*/  STS [R36], R29 ;  /* 0x0000001d24007388 */ /* 0x000fe80000000800 */
[----:B------:R-:W-:Y:S04]  /*5140*/  STS [R33], R30 ;  /* 0x0000001e21007388 */ /* 0x000fe80000000800 */
[----:B------:R-:W-:Y:S04]  /*5150*/  STS [R41], R24 ;  /* 0x0000001829007388 */ /* 0x000fe80000000800 */
[----:B------:R-:W-:Y:S04]  /*5160*/  STS [R40], R23 ;  /* 0x0000001728007388 */ /* 0x000fe80000000800 */
[----:B------:R1:W-:Y:S04]  /*5170*/  STS [R39], R22 ;  /* 0x0000001627007388 */ /* 0x0003e80000000800 */
[----:B------:R-:W-:Y:S04]  /*5180*/  STS [R38], R21 ;  /* 0x0000001526007388 */ /* 0x000fe80000000800 */
[----:B------:R-:W-:Y:S01]  /*5190*/  STS [R31], R20 ;  /* 0x000000141f007388 */ /* 0x000fe20000000800 */
[----:B-1----:R-:W-:Y:S01]  /*51a0*/  IMAD.MOV.U32 R22, RZ, RZ, -0x80000000 ;  /* 0x80000000ff167424 */ /* 0x002fe200078e00ff */
[----:B------:R-:W-:Y:S06]  /*51b0*/  BAR.SYNC.DEFER_BLOCKING 0x0 ;  /* 0x0000000000007b1d */ /* 0x000fec0000010000 */
[----:B------:R-:W1:Y:S04]  /*51c0*/  LDS R8, [R0] ;  /* 0x0000000000087984 */ /* 0x000e680000000800 */
[----:B------:R-:W-:Y:S04]  /*51d0*/  LDS R45, [R0+0x600] ;  /* 0x00060000002d7984 */ /* 0x000fe80000000800 */
[----:B------:R-:W2:Y:S04]  /*51e0*/  LDS R51, [R0+0xc00] ;  /* 0x000c000000337984 */ /* 0x000ea80000000800 */
[----:B------:R-:W3:Y:S04]  /*51f0*/  LDS R12, [R0+0x1200] ;  /* 0x00120000000c7984 */ /* 0x000ee80000000800 */
[----:B------:R-:W-:Y:S04]  /*5200*/  LDS R26, [R0+0x1e00] ;  /* 0x001e0000001a7984 */ /* 0x000fe80000000800 */
[----:B------:R-:W-:Y:S04]  /*5210*/  LDS R44, [R0+0x1800] ;  /* 0x00180000002c7984 */ /* 0x000fe80000000800 */
[----:B------:R-:W-:Y:S04]  /*5220*/  LDS R28, [R0+0x2400] ;  /* 0x00240000001c7984 */ /* 0x000fe80000000800 */
[----:B------:R-:W-:Y:S04]  /*5230*/  LDS R24, [R0+0x2a00] ;  /* 0x002a000000187984 */ /* 0x000fe80000000800 */
[----:B------:R-:W-:Y:S04]  /*5240*/  LDS R42, [R0+0x3000] ;  /* 0x00300000002a7984 */ /* 0x000fe80000000800 */
[----:B------:R-:W4:Y:S01]  /*5250*/  LDS R30, [R0+0x3600] ;  /* 0x00360000001e7984 */ /* 0x000f220000000800 */
[----:B-1----:R-:W-:-:S03]  /*5260*/  ISETP.NE.AND P0, PT, R8, 0x7fffffff, PT ;  /* 0x7fffffff0800780c */ /* 0x002fc60003f05270 */
[----:B------:R-:W1:Y:S01]  /*5270*/  LDS R20, [R0+0x3c00] ;  /* 0x003c000000147984 */ /* 0x000e620000000800 */
[C---:B------:R-:W-:Y:S02]  /*5280*/  SEL R9, R8.reuse, 0x80000000, P0 ;  /* 0x8000000008097807 */ /* 0x040fe40000000000 */
[----:B------:R-:W-:Y:S02]  /*5290*/  ISETP.GT.AND P0, PT, R8, -0x1, PT ;  /* 0xffffffff0800780c */ /* 0x000fe40003f04270 */
[----:B------:R-:W-:Y:S02]  /*52a0*/  SHF.R.U32.HI R9, RZ, UR14, R9 ;  /* 0x0000000eff097c19 */ /* 0x000fe40008011609 */
[----:B--2---:R-:W-:Y:S02]  /*52b0*/  ISETP.NE.AND P3, PT, R51, 0x7fffffff, PT ;  /* 0x7fffffff3300780c */ /* 0x004fe40003f65270 */
[----:B------:R-:W-:-:S04]  /*52c0*/  LOP3.LUT R9, R9, UR6, RZ, 0xc0, !PT ;  /* 0x0000000609097c12 */ /* 0x000fc8000f8ec0ff */
[----:B------:R-:W-:Y:S02]  /*52d0*/  LEA R43, R9, UR4, 0x2 ;  /* 0x00000004092b7c11 */ /* 0x000fe4000f8e10ff */
[----:B------:R-:W-:-:S04]  /*52e0*/  SEL R9, R22, 0xffffffff, !P0 ;  /* 0xffffffff16097807 */ /* 0x000fc80004000000 */
[----:B------:R-:W2:Y:S01]  /*52f0*/  LDS R43, [R43+0x4200] ;  /* 0x004200002b2b7984 */ /* 0x000ea20000000800 */
[----:B------:R-:W-:Y:S02]  /*5300*/  LOP3.LUT R13, R9, R8, RZ, 0x3c, !PT ;  /* 0x00000008090d7212 */ /* 0x000fe400078e3cff */
[----:B------:R-:W-:Y:S02]  /*5310*/  LEA.HI.X.SX32 R9, R27, RZ, 0x1, P2 ;  /* 0x000000ff1b097211 */ /* 0x000fe400010f0eff */
[C---:B------:R-:W-:Y:S02]  /*5320*/  LEA R8, P0, R18.reuse, UR10, 0x2 ;  /* 0x0000000a12087c11 */ /* 0x040fe4000f8010ff */
[C---:B------:R-:W-:Y:S02]  /*5330*/  ISETP.NE.AND P2, PT, R45.reuse, 0x7fffffff, PT ;  /* 0x7fffffff2d00780c */ /* 0x040fe40003f45270 */
[----:B------:R-:W-:Y:S02]  /*5340*/  LEA.HI.X R9, R18, UR11, R9, 0x2, P0 ;  /* 0x0000000b12097c11 */ /* 0x000fe400080f1409 */
[----:B------:R-:W-:-:S02]  /*5350*/  SEL R18, R45, 0x80000000, P2 ;  /* 0x800000002d127807 */ /* 0x000fc40001000000 */
[----:B---3--:R-:W-:Y:S02]  /*5360*/  ISETP.NE.AND P2, PT, R12, 0x7fffffff, PT ;  /* 0x7fffffff0c00780c */ /* 0x008fe40003f45270 */
[----:B------:R-:W-:Y:S02]  /*5370*/  ISETP.GT.AND P0, PT, R45, -0x1, PT ;  /* 0xffffffff2d00780c */ /* 0x000fe40003f04270 */
[----:B------:R-:W-:Y:S02]  /*5380*/  SHF.R.U32.HI R18, RZ, UR14, R18 ;  /* 0x0000000eff127c19 */ /* 0x000fe40008011612 */
[----:B------:R-:W-:Y:S02]  /*5390*/  SEL R46, R22, 0xffffffff, !P0 ;  /* 0xffffffff162e7807 */ /* 0x000fe40004000000 */
[----:B------:R-:W-:Y:S02]  /*53a0*/  ISETP.GT.AND P0, PT, R51, -0x1, PT ;  /* 0xffffffff3300780c */ /* 0x000fe40003f04270 */
[----:B------:R-:W-:-:S02]  /*53b0*/  LOP3.LUT R18, R18, UR6, RZ, 0xc0, !PT ;  /* 0x0000000612127c12 */ /* 0x000fc4000f8ec0ff */
[----:B----4-:R-:W-:Y:S02]  /*53c0*/  ISETP.NE.AND P4, PT, R30, 0x7fffffff, PT ;  /* 0x7fffffff1e00780c */ /* 0x010fe40003f85270 */
[----:B------:R-:W-:Y:S02]  /*53d0*/  LEA R18, R18, UR4, 0x2 ;  /* 0x0000000412127c11 */ /* 0x000fe4000f8e10ff */
[----:B-1----:R-:W-:Y:S02]  /*53e0*/  ISETP.NE.AND P5, PT, R20, 0x7fffffff, PT ;  /* 0x7fffffff1400780c */ /* 0x002fe40003fa5270 */
[----:B------:R-:W-:Y:S01]  /*53f0*/  LOP3.LUT R45, R46, R45, RZ, 0x3c, !PT ;  /* 0x0000002d2e2d7212 */ /* 0x000fe200078e3cff */
[----:B------:R1:W3:Y:S01]  /*5400*/  LDS R23, [R18+0x4200] ;  /* 0x0042000012177984 */ /* 0x0002e20000000800 */
[----:B--2---:R-:W-:Y:S01]  /*5410*/  IMAD.IADD R43, R43, 0x1, R71 ;  /* 0x000000012b2b7824 */ /* 0x004fe200078e0247 */
[----:B-1----:R-:W-:-:S03]  /*5420*/  SEL R18, R20, 0x80000000, P5 ;  /* 0x8000000014127807 */ /* 0x002fc60002800000 */
[----:B0-----:R-:W-:Y:S01]  /*5430*/  IMAD.WIDE.U32 R14, R43, 0x4, R10 ;  /* 0x000000042b0e7825 */ /* 0x001fe200078e000a */
[----:B------:R-:W-:-:S04]  /*5440*/  SHF.R.U32.HI R18, RZ, UR14, R18 ;  /* 0x0000000eff127c19 */ /* 0x000fc80008011612 */
[----:B------:R0:W-:Y:S01]  /*5450*/  STG.E desc[UR8][R14.64], R13 ;  /* 0x0000000d0e007986 */ /* 0x0001e2000c101908 */
[----:B------:R-:W-:-:S04]  /*5460*/  LOP3.LUT R18, R18, UR6, RZ, 0xc0, !PT ;  /* 0x0000000612127c12 */ /* 0x000fc8000f8ec0ff */
[----:B------:R-:W-:-:S06]  /*5470*/  LEA R47, R18, UR4, 0x2 ;  /* 0x00000004122f7c11 */ /* 0x000fcc000f8e10ff */
[----:B------:R-:W-:Y:S01]  /*5480*/  LDS R47, [R47+0x4200] ;  /* 0x004200002f2f7984 */ /* 0x000fe20000000800 */
[----:B0-----:R-:W-:Y:S02]  /*5490*/  SEL R13, R51, 0x80000000, P3 ;  /* 0x80000000330d7807 */ /* 0x001fe40001800000 */
[----:B------:R-:W-:Y:S02]  /*54a0*/  SEL R15, R12, 0x80000000, P2 ;  /* 0x800000000c0f7807 */ /* 0x000fe40001000000 */
[----:B------:R-:W-:Y:S02]  /*54b0*/  SHF.R.U32.HI R13, RZ, UR14, R13 ;  /* 0x0000000eff0d7c19 */ /* 0x000fe4000801160d */
[----:B------:R-:W-:Y:S02]  /*54c0*/  SHF.R.U32.HI R15, RZ, UR14, R15 ;  /* 0x0000000eff0f7c19 */ /* 0x000fe4000801160f */
[----:B------:R-:W-:Y:S02]  /*54d0*/  SEL R14, R22, 0xffffffff, !P0 ;  /* 0xffffffff160e7807 */ /* 0x000fe40004000000 */
[----:B------:R-:W-:-:S02]  /*54e0*/  LOP3.LUT R13, R13, UR6, RZ, 0xc0, !PT ;  /* 0x000000060d0d7c12 */ /* 0x000fc4000f8ec0ff */
[----:B------:R-:W-:Y:S02]  /*54f0*/  ISETP.NE.AND P0, PT, R26, 0x7fffffff, PT ;  /* 0x7fffffff1a00780c */ /* 0x000fe40003f05270 */
[----:B------:R-:W-:Y:S02]  /*5500*/  ISETP.NE.AND P3, PT, R44, 0x7fffffff, PT ;  /* 0x7fffffff2c00780c */ /* 0x000fe40003f65270 */
[----:B------:R-:W-:Y:S02]  /*5510*/  LOP3.LUT R15, R15, UR6, RZ, 0xc0, !PT ;  /* 0x000000060f0f7c12 */ /* 0x000fe4000f8ec0ff */
[----:B------:R-:W-:Y:S02]  /*5520*/  ISETP.NE.AND P2, PT, R28, 0x7fffffff, PT ;  /* 0x7fffffff1c00780c */ /* 0x000fe40003f45270 */
[----:B------:R-:W-:Y:S02]  /*5530*/  LEA R21, R13, UR4, 0x2 ;  /* 0x000000040d157c11 */ /* 0x000fe4000f8e10ff */
[----:B------:R-:W-:-:S02]  /*5540*/  LOP3.LUT R51, R14, R51, RZ, 0x3c, !PT ;  /* 0x000000330e337212 */ /* 0x000fc400078e3cff */
[----:B------:R-:W-:Y:S02]  /*5550*/  SEL R13, R26, 0x80000000, P0 ;  /* 0x800000001a0d7807 */ /* 0x000fe40000000000 */
[----:B------:R-:W-:Y:S01]  /*5560*/  SEL R14, R44, 0x80000000, P3 ;  /* 0x800000002c0e7807 */ /* 0x000fe20001800000 */
[----:B------:R-:W0:Y:S01]  /*5570*/  LDS R21, [R21+0x4200] ;  /* 0x0042000015157984 */ /* 0x000e220000000800 */
[----:B------:R-:W-:Y:S02]  /*5580*/  LEA R25, R15, UR4, 0x2 ;  /* 0x000000040f197c11 */ /* 0x000fe4000f8e10ff */
[----:B------:R-:W-:Y:S02]  /*5590*/  SEL R15, R28, 0x80000000, P2 ;  /* 0x800000001c0f7807 */ /* 0x000fe40001000000 */
[----:B------:R-:W-:Y:S02]  /*55a0*/  SHF.R.U32.HI R13, RZ, UR14, R13 ;  /* 0x0000000eff0d7c19 */ /* 0x000fe4000801160d */
[----:B------:R-:W-:Y:S01]  /*55b0*/  SHF.R.U32.HI R14, RZ, UR14, R14 ;  /* 0x0000000eff0e7c19 */ /* 0x000fe2000801160e */
[----:B------:R-:W1:Y:S01]  /*55c0*/  LDS R25, [R25+0x4200] ;  /* 0x0042000019197984 */ /* 0x000e620000000800 */
[----:B------:R-:W-:-:S02]  /*55d0*/  SHF.R.U32.HI R15, RZ, UR14, R15 ;  /* 0x0000000eff0f7c19 */ /* 0x000fc4000801160f */
[----:B------:R-:W-:Y:S02]  /*55e0*/  LOP3.LUT R13, R13, UR6, RZ, 0xc0, !PT ;  /* 0x000000060d0d7c12 */ /* 0x000fe4000f8ec0ff */
[----:B------:R-:W-:Y:S02]  /*55f0*/  LOP3.LUT R14, R14, UR6, RZ, 0xc0, !PT ;  /* 0x000000060e0e7c12 */ /* 0x000fe4000f8ec0ff */
[----:B------:R-:W-:Y:S02]  /*5600*/  ISETP.NE.AND P2, PT, R24, 0x7fffffff, PT ;  /* 0x7fffffff1800780c */ /* 0x000fe40003f45270 */
[----:B------:R-:W-:Y:S02]  /*5610*/  ISETP.NE.AND P3, PT, R42, 0x7fffffff, PT ;  /* 0x7fffffff2a00780c */ /* 0x000fe40003f65270 */
[----:B------:R-:W-:Y:S02]  /*5620*/  LOP3.LUT R15, R15, UR6, RZ, 0xc0, !PT ;  /* 0x000000060f0f7c12 */ /* 0x000fe4000f8ec0ff */
[----:B------:R-:W-:-:S02]  /*5630*/  LEA R59, R13, UR4, 0x2 ;  /* 0x000000040d3b7c11 */ /* 0x000fc4000f8e10ff */
[----:B------:R-:W-:Y:S02]  /*5640*/  LEA R29, R14, UR4, 0x2 ;  /* 0x000000040e1d7c11 */ /* 0x000fe4000f8e10ff */
[----:B------:R-:W-:Y:S02]  /*5650*/  SEL R13, R24, 0x80000000, P2 ;  /* 0x80000000180d7807 */ /* 0x000fe40001000000 */
[----:B------:R-:W-:Y:S01]  /*5660*/  SEL R14, R42, 0x80000000, P3 ;  /* 0x800000002a0e7807 */ /* 0x000fe20001800000 */
[----:B------:R-:W-:Y:S01]  /*5670*/  LDS R59, [R59+0x4200] ;  /* 0x004200003b3b7984 */ /* 0x000fe20000000800 */
[----:B------:R-:W-:Y:S02]  /*5680*/  LEA R57, R15, UR4, 0x2 ;  /* 0x000000040f397c11 */ /* 0x000fe4000f8e10ff */
[----:B------:R-:W-:Y:S01]  /*5690*/  SEL R15, R30, 0x80000000, P4 ;  /* 0x800000001e0f7807 */ /* 0x000fe20002000000 */
[----:B------:R-:W2:Y:S01]  /*56a0*/  LDS R29, [R29+0x4200] ;  /* 0x004200001d1d7984 */ /* 0x000ea20000000800 */
[----:B------:R-:W-:-:S02]  /*56b0*/  SHF.R.U32.HI R13, RZ, UR14, R13 ;  /* 0x0000000eff0d7c19 */ /* 0x000fc4000801160d */
[----:B------:R-:W-:Y:S01]  /*56c0*/  SHF.R.U32.HI R14, RZ, UR14, R14 ;  /* 0x0000000eff0e7c19 */ /* 0x000fe2000801160e */
[----:B------:R-:W4:Y:S01]  /*56d0*/  LDS R57, [R57+0x4200] ;  /* 0x0042000039397984 */ /* 0x000f220000000800 */
[----:B------:R-:W-:Y:S02]  /*56e0*/  SHF.R.U32.HI R15, RZ, UR14, R15 ;  /* 0x0000000eff0f7c19 */ /* 0x000fe4000801160f */
[----:B------:R-:W-:Y:S02]  /*56f0*/  LOP3.LUT R13, R13, UR6, RZ, 0xc0, !PT ;  /* 0x000000060d0d7c12 */ /* 0x000fe4000f8ec0ff */
[----:B------:R-:W-:Y:S02]  /*5700*/  LOP3.LUT R14, R14, UR6, RZ, 0xc0, !PT ;  /* 0x000000060e0e7c12 */ /* 0x000fe4000f8ec0ff */
[----:B------:R-:W-:Y:S02]  /*5710*/  LOP3.LUT R15, R15, UR6, RZ, 0xc0, !PT ;  /* 0x000000060f0f7c12 */ /* 0x000fe4000f8ec0ff */
[----:B------:R-:W-:-:S02]  /*5720*/  LEA R55, R13, UR4, 0x2 ;  /* 0x000000040d377c11 */ /* 0x000fc4000f8e10ff */
[----:B------:R-:W-:Y:S02]  /*5730*/  LEA R53, R14, UR4, 0x2 ;  /* 0x000000040e357c11 */ /* 0x000fe4000f8e10ff */
[----:B------:R-:W-:Y:S02]  /*5740*/  LEA R49, R15, UR4, 0x2 ;  /* 0x000000040f317c11 */ /* 0x000fe4000f8e10ff */
[----:B------:R-:W5:Y:S01]  /*5750*/  LDS R55, [R55+0x4200] ;  /* 0x0042000037377984 */ /* 0x000f620000000800 */
[C---:B---3--:R-:W-:Y:S02]  /*5760*/  IADD3 R23, PT, PT, R71.reuse, 0x180, R23 ;  /* 0x0000018047177810 */ /* 0x048fe40007ffe017 */
[----:B0-----:R-:W-:Y:S01]  /*5770*/  IADD3 R21, PT, PT, R71, 0x300, R21 ;  /* 0x0000030047157810 */ /* 0x001fe20007ffe015 */
[----:B------:R-:W0:Y:S01]  /*5780*/  LDS R53, [R53+0x4200] ;  /* 0x0042000035357984 */ /* 0x000e220000000800 */
[----:B------:R-:W-:Y:S01]  /*5790*/  ISETP.GT.AND P2, PT, R44, -0x1, PT ;  /* 0xffffffff2c00780c */ /* 0x000fe20003f44270 */
[--C-:B------:R-:W-:Y:S01]  /*57a0*/  IMAD.WIDE.U32 R18, R23, 0x4, R10.reuse ;  /* 0x0000000417127825 */ /* 0x100fe200078e000a */
[----:B------:R-:W-:Y:S01]  /*57b0*/  ISETP.GT.AND P0, PT, R12, -0x1, PT ;  /* 0xffffffff0c00780c */ /* 0x000fe20003f04270 */
[----:B------:R-:W3:Y:S01]  /*57c0*/  LDS R49, [R49+0x4200] ;  /* 0x0042000031317984 */ /* 0x000ee20000000800 */
[C---:B------:R-:W-:Y:S01]  /*57d0*/  SEL R63, R22.reuse, 0xffffffff, !P2 ;  /* 0xffffffff163f7807 */ /* 0x040fe20005000000 */
[----:B------:R-:W-:Y:S01]  /*57e0*/  IMAD.WIDE.U32 R14, R21, 0x4, R10 ;  /* 0x00000004150e7825 */ /* 0x000fe200078e000a */
[----:B------:R-:W-:Y:S01]  /*57f0*/  SEL R13, R22, 0xffffffff, !P0 ;  /* 0xffffffff160d7807 */ /* 0x000fe20004000000 */
[----:B------:R4:W-:Y:S01]  /*5800*/  STG.E desc[UR8][R18.64], R45 ;  /* 0x0000002d12007986 */ /* 0x0009e2000c101908 */
[----:B-1----:R-:W-:-:S02]  /*5810*/  IADD3 R25, PT, PT, R71, 0x480, R25 ;  /* 0x0000048047197810 */ /* 0x002fc40007ffe019 */
[----:B------:R-:W-:Y:S01]  /*5820*/  ISETP.GT.AND P2, PT, R28, -0x1, PT ;  /* 0xffffffff1c00780c */ /* 0x000fe20003f44270 */
[----:B------:R1:W-:Y:S01]  /*5830*/  STG.E desc[UR8][R14.64], R51 ;  /* 0x000000330e007986 */ /* 0x0003e2000c101908 */
[----:B------:R-:W-:Y:S02]  /*5840*/  ISETP.GT.AND P0, PT, R26, -0x1, PT ;  /* 0xffffffff1a00780c */ /* 0x000fe40003f04270 */
[----:B------:R-:W-:Y:S01]  /*5850*/  LOP3.LUT R61, R13, R12, RZ, 0x3c, !PT ;  /* 0x0000000c0d3d7212 */ /* 0x000fe200078e3cff */
[----:B------:R-:W-:Y:S01]  /*5860*/  IMAD.WIDE.U32 R12, R25, 0x4, R10 ;  /* 0x00000004190c7825 */ /* 0x000fe200078e000a */
[C---:B--2---:R-:W-:Y:S02]  /*5870*/  IADD3 R29, PT, PT, R71.reuse, 0x600, R29 ;  /* 0x00000600471d7810 */ /* 0x044fe40007ffe01d */
[----:B------:R-:W-:Y:S02]  /*5880*/  SEL R65, R22, 0xffffffff, !P0 ;  /* 0xffffffff16417807 */ /* 0x000fe40004000000 */
[----:B----4-:R-:W-:Y:S01]  /*5890*/  IADD3 R45, PT, PT, R71, 0x780, R59 ;  /* 0x00000780472d7810 */ /* 0x010fe20007ffe03b */
[----:B------:R-:W-:Y:S01]  /*58a0*/  IMAD.WIDE.U32 R18, R29, 0x4, R10 ;  /* 0x000000041d127825 */ /* 0x000fe200078e000a */
[----:B------:R-:W-:Y:S01]  /*58b0*/  ISETP.GT.AND P0, PT, R24, -0x1, PT ;  /* 0xffffffff1800780c */ /* 0x000fe20003f04270 */
[----:B------:R2:W-:Y:S01]  /*58c0*/  STG.E desc[UR8][R12.64], R61 ;  /* 0x0000003d0c007986 */ /* 0x0005e2000c101908 */
[----:B-1----:R-:W-:-:S02]  /*58d0*/  SEL R15, R22, 0xffffffff, !P2 ;  /* 0xffffffff160f7807 */ /* 0x002fc40005000000 */
[----:B------:R-:W-:Y:S02]  /*58e0*/  IADD3 R51, PT, PT, R71, 0x900, R57 ;  /* 0x0000090047337810 */ /* 0x000fe40007ffe039 */
[----:B------:R-:W-:Y:S02]  /*58f0*/  LOP3.LUT R63, R63, R44, RZ, 0x3c, !PT ;  /* 0x0000002c3f3f7212 */ /* 0x000fe400078e3cff */
[----:B------:R-:W-:Y:S01]  /*5900*/  LOP3.LUT R59, R15, R28, RZ, 0x3c, !PT ;  /* 0x0000001c0f3b7212 */ /* 0x000fe200078e3cff */
[--C-:B------:R-:W-:Y:S01]  /*5910*/  IMAD.WIDE.U32 R14, R45, 0x4, R10.reuse ;  /* 0x000000042d0e7825 */ /* 0x100fe200078e000a */
[----:B------:R-:W-:Y:S01]  /*5920*/  LOP3.LUT R65, R65, R26, RZ, 0x3c, !PT ;  /* 0x0000001a41417212 */ /* 0x000fe200078e3cff */
[----:B------:R1:W-:Y:S01]  /*5930*/  STG.E desc[UR8][R18.64], R63 ;  /* 0x0000003f12007986 */ /* 0x0003e2000c101908 */
[----:B------:R-:W-:Y:S01]  /*5940*/  ISETP.GT.AND P2, PT, R42, -0x1, PT ;  /* 0xffffffff2a00780c */ /* 0x000fe20003f44270 */
[----:B--2---:R-:W-:Y:S01]  /*5950*/  IMAD.WIDE.U32 R12, R51, 0x4, R10 ;  /* 0x00000004330c7825 */ /* 0x004fe200078e000a */
[----:B------:R-:W-:Y:S01]  /*5960*/  ISETP.GT.AND P3, PT, R30, -0x1, PT ;  /* 0xffffffff1e00780c */ /* 0x000fe20003f64270 */
[----:B------:R2:W-:Y:S01]  /*5970*/  STG.E desc[UR8][R14.64], R65 ;  /* 0x000000410e007986 */ /* 0x0005e2000c101908 */
[----:B------:R-:W-:-:S02]  /*5980*/  SEL R57, R22, 0xffffffff, !P0 ;  /* 0xffffffff16397807 */ /* 0x000fc40004000000 */
[----:B------:R-:W-:Y:S01]  /*5990*/  ISETP.GT.AND P0, PT, R20, -0x1, PT ;  /* 0xffffffff1400780c */ /* 0x000fe20003f04270 */
[----:B------:R4:W-:Y:S01]  /*59a0*/  STG.E desc[UR8][R12.64], R59 ;  /* 0x0000003b0c007986 */ /* 0x0009e2000c101908 */
[C---:B-----5:R-:W-:Y:S02]  /*59b0*/  IADD3 R55, PT, PT, R71.reuse, 0xa80, R55 ;  /* 0x00000a8047377810 */ /* 0x060fe40007ffe037 */
[C---:B0-----:R-:W-:Y:S02]  /*59c0*/  IADD3 R53, PT, PT, R71.reuse, 0xc00, R53 ;  /* 0x00000c0047357810 */ /* 0x041fe40007ffe035 */
[C---:B-1----:R-:W-:Y:S02]  /*59d0*/  SEL R19, R22.reuse, 0xffffffff, !P2 ;  /* 0xffffffff16137807 */ /* 0x042fe40005000000 */
[----:B---3--:R-:W-:Y:S01]  /*59e0*/  IADD3 R49, PT, PT, R71, 0xd80, R49 ;  /* 0x00000d8047317810 */ /* 0x008fe20007ffe031 */
[----:B--2---:R-:W-:Y:S01]  /*59f0*/  IMAD.WIDE.U32 R14, R55, 0x4, R10 ;  /* 0x00000004370e7825 */ /* 0x004fe200078e000a */
[----:B------:R-:W-:-:S02]  /*5a00*/  SEL R63, R22, 0xffffffff, !P3 ;  /* 0xffffffff163f7807 */ /* 0x000fc40005800000 */
[----:B------:R-:W-:Y:S01]  /*5a10*/  IADD3 R47, PT, PT, R71, 0xf00, R47 ;  /* 0x00000f00472f7810 */ /* 0x000fe20007ffe02f */
[--C-:B----4-:R-:W-:Y:S01]  /*5a20*/  IMAD.WIDE.U32 R12, R53, 0x4, R10.reuse ;  /* 0x00000004350c7825 */ /* 0x110fe200078e000a */
[----:B------:R-:W-:Y:S02]  /*5a30*/  SEL R65, R22, 0xffffffff, !P0 ;  /* 0xffffffff16417807 */ /* 0x000fe40004000000 */
[----:B------:R-:W-:Y:S02]  /*5a40*/  LOP3.LUT R57, R57, R24, RZ, 0x3c, !PT ;  /* 0x0000001839397212 */ /* 0x000fe400078e3cff */
[----:B------:R-:W-:Y:S01]  /*5a50*/  LOP3.LUT R61, R19, R42, RZ, 0x3c, !PT ;  /* 0x0000002a133d7212 */ /* 0x000fe200078e3cff */
[--C-:B------:R-:W-:Y:S01]  /*5a60*/  IMAD.WIDE.U32 R18, R49, 0x4, R10.reuse ;  /* 0x0000000431127825 */ /* 0x100fe200078e000a */
[----:B------:R-:W-:Y:S01]  /*5a70*/  LOP3.LUT R63, R63, R30, RZ, 0x3c, !PT ;  /* 0x0000001e3f3f7212 */ /* 0x000fe200078e3cff */
[----:B------:R0:W-:Y:S01]  /*5a80*/  STG.E desc[UR8][R14.64], R57 ;  /* 0x000000390e007986 */ /* 0x0001e2000c101908 */
[----:B------:R-:W-:Y:S01]  /*5a90*/  LOP3.LUT R65, R65, R20, RZ, 0x3c, !PT ;  /* 0x0000001441417212 */ /* 0x000fe200078e3cff */
[----:B------:R-:W-:-:S02]  /*5aa0*/  IMAD.WIDE.U32 R10, R47, 0x4, R10 ;  /* 0x000000042f0a7825 */ /* 0x000fc400078e000a */
[----:B------:R1:W-:Y:S04]  /*5ab0*/  STG.E desc[UR8][R12.64], R61 ;  /* 0x0000003d0c007986 */ /* 0x0003e8000c101908 */
[----:B------:R2:W-:Y:S04]  /*5ac0*/  STG.E desc[UR8][R18.64], R63 ;  /* 0x0000003f12007986 */ /* 0x0005e8000c101908 */
[----:B------:R3:W-:Y:S01]  /*5ad0*/  STG.E desc[UR8][R10.64], R65 ;  /* 0x000000410a007986 */ /* 0x0007e2000c101908 */
[----:B------:R-:W-:Y:S06]  /*5ae0*/  BAR.SYNC.DEFER_BLOCKING 0x0 ;  /* 0x0000000000007b1d */ /* 0x000fec0000010000 */
[----:B------:R-:W4:Y:S04]  /*5af0*/  LDG.E R59, desc[UR8][R8.64] ;  /* 0x00000008083b7981 */ /* 0x000f28000c1e1900 */
[----:B------:R-:W5:Y:S04]  /*5b00*/  LDG.E R67, desc[UR8][R8.64+0x600] ;  /* 0x0006000808437981 */ /* 0x000f68000c1e1900 */
[----:B------:R-:W5:Y:S04]  /*5b10*/  LDG.E R69, desc[UR8][R8.64+0xc00] ;  /* 0x000c000808457981 */ /* 0x000f68000c1e1900 */
[----:B------:R-:W5:Y:S04]  /*5b20*/  LDG.E R73, desc[UR8][R8.64+0x1200] ;  /* 0x0012000808497981 */ /* 0x000f68000c1e1900 */
[----:B------:R-:W5:Y:S04]  /*5b30*/  LDG.E R75, desc[UR8][R8.64+0x1800] ;  /* 0x00180008084b7981 */ /* 0x000f68000c1e1900 */
[----:B------:R-:W5:Y:S04]  /*5b40*/  LDG.E R77, desc[UR8][R8.64+0x1e00] ;  /* 0x001e0008084d7981 */ /* 0x000f68000c1e1900 */
[----:B0-----:R-:W5:Y:S04]  /*5b50*/  LDG.E R15, desc[UR8][R8.64+0x2400] ;  /* 0x00240008080f7981 */ /* 0x001f68000c1e1900 */
[----:B-1----:R-:W5:Y:S04]  /*5b60*/  LDG.E R13, desc[UR8][R8.64+0x2a00] ;  /* 0x002a0008080d7981 */ /* 0x002f68000c1e1900 */
[----:B--2---:R-:W2:Y:S04]  /*5b70*/  LDG.E R19, desc[UR8][R8.64+0x3000] ;  /* 0x0030000808137981 */ /* 0x004ea8000c1e1900 */
[----:B---3--:R-:W3:Y:S04]  /*5b80*/  LDG.E R11, desc[UR8][R8.64+0x3600] ;  /* 0x00360008080b7981 */ /* 0x008ee8000c1e1900 */
[----:B------:R0:W3:Y:S01]  /*5b90*/  LDG.E R57, desc[UR8][R8.64+0x3c00] ;  /* 0x003c000808397981 */ /* 0x0000e2000c1e1900 */
[----:B------:R-:W-:-:S02]  /*5ba0*/  IMAD R24, R71, 0x28, R0 ;  /* 0x0000002847187824 */ /* 0x000fc400078e0200 */
[----:B------:R-:W-:Y:S02]  /*5bb0*/  VIADD R5, R5, 0xffffef80 ;  /* 0xffffef8005057836 */ /* 0x000fe40000000000 */
[----:B------:R-:W-:Y:S02]  /*5bc0*/  @!P1 IMAD.IADD R2, R3, 0x1, R16 ;  /* 0x0000000103029824 */ /* 0x000fe400078e0210 */
[----:B------:R-:W-:Y:S01]  /*5bd0*/  VIADD R27, R27, 0x1080 ;  /* 0x000010801b1b7836 */ /* 0x000fe20000000000 */
[----:B------:R-:W-:Y:S01]  /*5be0*/  ISETP.GT.AND P0, PT, R5, 0x107f, PT ;  /* 0x0000107f0500780c */ /* 0x000fe20003f04270 */
[----:B0-----:R-:W0:Y:S01]  /*5bf0*/  LDC.64 R8, c[0x0][0x398] ;  /* 0x0000e600ff087b82 */ /* 0x001e220000000a00 */
[----:B----4-:R-:W-:Y:S04]  /*5c00*/  STS [R0], R59 ;  /* 0x0000003b00007388 */ /* 0x010fe80000000800 */
[----:B-----5:R-:W-:Y:S04]  /*5c10*/  STS [R0+0x600], R67 ;  /* 0x0006004300007388 */ /* 0x020fe80000000800 */
[----:B------:R-:W-:Y:S04]  /*5c20*/  STS [R0+0xc00], R69 ;  /* 0x000c004500007388 */ /* 0x000fe80000000800 */
[----:B------:R-:W-:Y:S04]  /*5c30*/  STS [R0+0x1200], R73 ;  /* 0x0012004900007388 */ /* 0x000fe80000000800 */
[----:B------:R-:W-:Y:S04]  /*5c40*/  STS [R0+0x1800], R75 ;  /* 0x0018004b00007388 */ /* 0x000fe80000000800 */
[----:B------:R-:W-:Y:S04]  /*5c50*/  STS [R0+0x1e00], R77 ;  /* 0x001e004d00007388 */ /* 0x000fe80000000800 */
[----:B------:R-:W-:Y:S04]  /*5c60*/  STS [R0+0x2400], R15 ;  /* 0x0024000f00007388 */ /* 0x000fe80000000800 */
[----:B------:R-:W-:Y:S04]  /*5c70*/  STS [R0+0x2a00], R13 ;  /* 0x002a000d00007388 */ /* 0x000fe80000000800 */
[----:B--2---:R-:W-:Y:S04]  /*5c80*/  STS [R0+0x3000], R19 ;  /* 0x0030001300007388 */ /* 0x004fe80000000800 */
[----:B---3--:R-:W-:Y:S04]  /*5c90*/  STS [R0+0x3600], R11 ;  /* 0x0036000b00007388 */ /* 0x008fe80000000800 */
[----:B------:R-:W-:Y:S01]  /*5ca0*/  STS [R0+0x3c00], R57 ;  /* 0x003c003900007388 */ /* 0x000fe20000000800 */
[----:B------:R-:W-:Y:S06]  /*5cb0*/  BAR.SYNC.DEFER_BLOCKING 0x0 ;  /* 0x0000000000007b1d */ /* 0x000fec0000010000 */
        /* <DEDUP_REMOVED lines=9> */
[----:B------:R-:W0:Y:S04]  /*5d50*/  LDS R11, [R24+0x24] ;  /* 0x00002400180b7984 */ /* 0x000e280000000800 */
[----:B------:R-:W0:Y:S01]  /*5d60*/  LDS R22, [R24+0x28] ;  /* 0x0000280018167984 */ /* 0x000e220000000800 */
[----:B------:R-:W-:Y:S08]  /*5d70*/  BAR.SYNC.DEFER_BLOCKING 0x0 ;  /* 0x0000000000007b1d */ /* 0x000ff00000010000 */
[----:B------:R-:W-:Y:S06]  /*5d80*/  BAR.SYNC.DEFER_BLOCKING 0x0 ;  /* 0x0000000000007b1d */ /* 0x000fec0000010000 */
[----:B-1----:R-:W-:Y:S04]  /*5d90*/  STS [R32], R59 ;  /* 0x0000003b20007388 */ /* 0x002fe80000000800 */
[----:B--2---:R-:W-:Y:S04]  /*5da0*/  STS [R34], R61 ;  /* 0x0000003d22007388 */ /* 0x004fe80000000800 */
[----:B---3--:R-:W-:Y:S04]  /*5db0*/  STS [R37], R10 ;  /* 0x0000000a25007388 */ /* 0x008fe80000000800 */
[----:B----4-:R-:W-:Y:S04]  /*5dc0*/  STS [R35], R12 ;  /* 0x0000000c23007388 */ /* 0x010fe80000000800 */
[----:B-----5:R-:W-:Y:S04]  /*5dd0*/  STS [R36], R15 ;  /* 0x0000000f24007388 */ /* 0x020fe80000000800 */
[----:B0-----:R0:W-:Y:S04]  /*5de0*/  STS [R33], R14 ;  /* 0x0000000e21007388 */ /* 0x0011e80000000800 */
[----:B------:R1:W-:Y:S04]  /*5df0*/  STS [R41], R18 ;  /* 0x0000001229007388 */ /* 0x0003e80000000800 */
[----:B------:R2:W-:Y:S01]  /*5e00*/  STS [R40], R13 ;  /* 0x0000000d28007388 */ /* 0x0005e20000000800 */
[----:B0-----:R-:W-:-:S03]  /*5e10*/  IMAD.WIDE.U32 R14, R21, 0x4, R8 ;  /* 0x00000004150e7825 */ /* 0x001fc600078e0008 */
[----:B------:R0:W-:Y:S01]  /*5e20*/  STS [R39], R20 ;  /* 0x0000001427007388 */ /* 0x0001e20000000800 */
[----:B-1----:R-:W-:-:S03]  /*5e30*/  IMAD.WIDE.U32 R18, R25, 0x4, R8 ;  /* 0x0000000419127825 */ /* 0x002fc600078e0008 */
[----:B------:R1:W-:Y:S01]  /*5e40*/  STS [R38], R11 ;  /* 0x0000000b26007388 */ /* 0x0003e20000000800 */
[----:B--2---:R-:W-:-:S03]  /*5e50*/  IMAD.WIDE.U32 R12, R23, 0x4, R8 ;  /* 0x00000004170c7825 */ /* 0x004fc600078e0008 */
[----:B------:R2:W-:Y:S01]  /*5e60*/  STS [R31], R22 ;  /* 0x000000161f007388 */ /* 0x0005e20000000800 */
[--C-:B0-----:R-:W-:Y:S01]  /*5e70*/  IMAD.WIDE.U32 R20, R29, 0x4, R8.reuse ;  /* 0x000000041d147825 */ /* 0x101fe200078e0008 */
[----:B------:R-:W-:Y:S03]  /*5e80*/  BAR.SYNC.DEFER_BLOCKING 0x0 ;  /* 0x0000000000007b1d */ /* 0x000fe60000010000 */
[----:B-1----:R-:W-:-:S04]  /*5e90*/  IMAD.WIDE.U32 R10, R43, 0x4, R8 ;  /* 0x000000042b0a7825 */ /* 0x002fc800078e0008 */
[----:B--2---:R-:W-:-:S04]  /*5ea0*/  IMAD.WIDE.U32 R22, R45, 0x4, R8 ;  /* 0x000000042d167825 */ /* 0x004fc800078e0008 */
[----:B------:R-:W-:-:S04]  /*5eb0*/  IMAD.WIDE.U32 R24, R51, 0x4, R8 ;  /* 0x0000000433187825 */ /* 0x000fc800078e0008 */
[----:B------:R-:W-:-:S04]  /*5ec0*/  IMAD.WIDE.U32 R28, R55, 0x4, R8 ;  /* 0x00000004371c7825 */ /* 0x000fc800078e0008 */
[----:B------:R-:W-:-:S04]  /*5ed0*/  IMAD.WIDE.U32 R30, R53, 0x4, R8 ;  /* 0x00000004351e7825 */ /* 0x000fc800078e0008 */
[--C-:B------:R-:W-:Y:S01]  /*5ee0*/  IMAD.WIDE.U32 R32, R49, 0x4, R8.reuse ;  /* 0x0000000431207825 */ /* 0x100fe200078e0008 */
[----:B------:R-:W0:Y:S03]  /*5ef0*/  LDS R57, [R0] ;  /* 0x0000000000397984 */ /* 0x000e260000000800 */
[----:B------:R-:W-:Y:S01]  /*5f00*/  IMAD.WIDE.U32 R8, R47, 0x4, R8 ;  /* 0x000000042f087825 */ /* 0x000fe200078e0008 */
        /* <DEDUP_REMOVED lines=9> */
[----:B------:R-:W5:Y:S04]  /*5fa0*/  LDS R69, [R0+0x3c00] ;  /* 0x003c000000457984 */ /* 0x000f680000000800 */
[----:B0-----:R0:W-:Y:S04]  /*5fb0*/  STG.E desc[UR8][R10.64], R57 ;  /* 0x000000390a007986 */ /* 0x0011e8000c101908 */
[----:B-1----:R0:W-:Y:S04]  /*5fc0*/  STG.E desc[UR8][R12.64], R37 ;  /* 0x000000250c007986 */ /* 0x0021e8000c101908 */
[----:B--2---:R0:W-:Y:S04]  /*5fd0*/  STG.E desc[UR8][R14.64], R35 ;  /* 0x000000230e007986 */ /* 0x0041e8000c101908 */
[----:B---3--:R0:W-:Y:S04]  /*5fe0*/  STG.E desc[UR8][R18.64], R59 ;  /* 0x0000003b12007986 */ /* 0x0081e8000c101908 */
[----:B----4-:R0:W-:Y:S04]  /*5ff0*/  STG.E desc[UR8][R20.64], R61 ;  /* 0x0000003d14007986 */ /* 0x0101e8000c101908 */
[----:B-----5:R0:W-:Y:S04]  /*6000*/  STG.E desc[UR8][R22.64], R41 ;  /* 0x0000002916007986 */ /* 0x0201e8000c101908 */
[----:B------:R0:W-:Y:S04]  /*6010*/  STG.E desc[UR8][R24.64], R63 ;  /* 0x0000003f18007986 */ /* 0x0001e8000c101908 */
[----:B------:R0:W-:Y:S04]  /*6020*/  STG.E desc[UR8][R28.64], R39 ;  /* 0x000000271c007986 */ /* 0x0001e8000c101908 */
[----:B------:R0:W-:Y:S04]  /*6030*/  STG.E desc[UR8][R30.64], R65 ;  /* 0x000000411e007986 */ /* 0x0001e8000c101908 */
[----:B------:R0:W-:Y:S04]  /*6040*/  STG.E desc[UR8][R32.64], R67 ;  /* 0x0000004320007986 */ /* 0x0001e8000c101908 */
[----:B------:R0:W-:Y:S01]  /*6050*/  STG.E desc[UR8][R8.64], R69 ;  /* 0x0000004508007986 */ /* 0x0001e2000c101908 */
[----:B------:R-:W-:Y:S06]  /*6060*/  BAR.SYNC.DEFER_BLOCKING 0x0 ;  /* 0x0000000000007b1d */ /* 0x000fec0000010000 */
[----:B------:R-:W-:Y:S05]  /*6070*/  @P0 BRA `(.L_x_21) ;  /* 0xffffffd400500947 */ /* 0x000fea000383ffff */
.L_x_20:
[----:B------:R-:W-:-:S13]  /*6080*/  ISETP.GE.AND P0, PT, R27, R4, PT ;  /* 0x000000041b00720c */ /* 0x000fda0003f06270 */
[----:B0-----:R-:W-:Y:S05]  /*6090*/  @P0 EXIT ;  /* 0x000000000000094d */ /* 0x001fea0003800000 */
[----:B------:R-:W-:Y:S05]  /*60a0*/  WARPSYNC.ALL ;  /* 0x0000000000007948 */ /* 0x000fea0003800000 */
[----:B------:R-:W0:Y:S01]  /*60b0*/  SHFL.IDX PT, R31, R5, RZ, 0x1f ;  /* 0x00001fff051f7589 */ /* 0x000e2200000e0000 */
[----:B------:R-:W2:Y:S01]  /*60c0*/  LDCU.64 UR4, c[0x0][0x380] ;  /* 0x00007000ff0477ac */ /* 0x000ea20008000a00 */
[C---:B------:R-:W-:Y:S02]  /*60d0*/  VIADD R4, R71.reuse, 0x180 ;  /* 0x0000018047047836 */ /* 0x040fe40000000000 */
[C---:B------:R-:W-:Y:S01]  /*60e0*/  VIADD R6, R71.reuse, 0x300 ;  /* 0x0000030047067836 */ /* 0x040fe20000000000 */
[----:B------:R-:W3:Y:S01]  /*60f0*/  LDCU UR15, c[0x0][0x3b4] ;  /* 0x00007680ff0f77ac */ /* 0x000ee20008000800 */
[----:B------:R-:W-:-:S02]  /*6100*/  VIADD R8, R71, 0x600 ;  /* 0x0000060047087836 */ /* 0x000fc40000000000 */
[----:B------:R-:W-:Y:S02]  /*6110*/  IMAD.MOV.U32 R33, RZ, RZ, -0x1 ;  /* 0xffffffffff217424 */ /* 0x000fe400078e00ff */
[----:B------:R-:W-:Y:S02]  /*6120*/  IMAD.MOV.U32 R35, RZ, RZ, -0x1 ;  /* 0xffffffffff237424 */ /* 0x000fe400078e00ff */
[----:B------:R-:W-:Y:S02]  /*6130*/  IMAD.MOV.U32 R37, RZ, RZ, -0x1 ;  /* 0xffffffffff257424 */ /* 0x000fe400078e00ff */
[----:B------:R-:W-:Y:S02]  /*6140*/  IMAD.MOV.U32 R39, RZ, RZ, -0x1 ;  /* 0xffffffffff277424 */ /* 0x000fe400078e00ff */
[----:B------:R-:W-:Y:S02]  /*6150*/  IMAD.MOV.U32 R41, RZ, RZ, -0x1 ;  /* 0xffffffffff297424 */ /* 0x000fe400078e00ff */
[----:B------:R-:W-:-:S02]  /*6160*/  VIADD R10, R71, 0x780 ;  /* 0x00000780470a7836 */ /* 0x000fc40000000000 */
[----:B------:R-:W-:Y:S02]  /*6170*/  IMAD.MOV.U32 R43, RZ, RZ, -0x1 ;  /* 0xffffffffff2b7424 */ /* 0x000fe400078e00ff */
[----:B------:R-:W-:Y:S02]  /*6180*/  IMAD.MOV.U32 R45, RZ, RZ, -0x1 ;  /* 0xffffffffff2d7424 */ /* 0x000fe400078e00ff */
[----:B------:R-:W-:Y:S01]  /*6190*/  IMAD.MOV.U32 R47, RZ, RZ, -0x1 ;  /* 0xffffffffff2f7424 */ /* 0x000fe200078e00ff */
[----:B0-----:R-:W-:Y:S01]  /*61a0*/  ISETP.GE.AND P3, PT, R4, R31, PT ;  /* 0x0000001f0400720c */ /* 0x001fe20003f66270 */
[----:B------:R-:W-:Y:S01]  /*61b0*/  IMAD.MOV.U32 R49, RZ, RZ, -0x1 ;  /* 0xffffffffff317424 */ /* 0x000fe200078e00ff */
[C---:B------:R-:W-:Y:S01]  /*61c0*/  IADD3 R4, P0, PT, R71.reuse, R27, RZ ;  /* 0x0000001b47047210 */ /* 0x040fe20007f1e0ff */
[----:B------:R-:W-:Y:S01]  /*61d0*/  IMAD.MOV.U32 R51, RZ, RZ, -0x1 ;  /* 0xffffffffff337424 */ /* 0x000fe200078e00ff */
[CC--:B------:R-:W-:Y:S01]  /*61e0*/  ISETP.GE.AND P4, PT, R71.reuse, R31.reuse, PT ;  /* 0x0000001f4700720c */ /* 0x0c0fe20003f86270 */
[C-C-:B------:R-:W-:Y:S01]  /*61f0*/  IMAD R12, R71.reuse, 0x28, R0.reuse ;  /* 0x00000028470c7824 */ /* 0x140fe200078e0200 */
[-C--:B------:R-:W-:Y:S01]  /*6200*/  ISETP.GE.AND P6, PT, R6, R31.reuse, PT ;  /* 0x0000001f0600720c */ /* 0x080fe20003fc6270 */
[----:B------:R-:W-:Y:S01]  /*6210*/  VIADD R6, R71, 0x480 ;  /* 0x0000048047067836 */ /* 0x000fe20000000000 */
[----:B------:R-:W-:Y:S01]  /*6220*/  LEA.HI.X.SX32 R27, R27, RZ, 0x1, P0 ;  /* 0x000000ff1b1b7211 */ /* 0x000fe200000f0eff */
[C---:B------:R-:W-:Y:S01]  /*6230*/  IMAD R50, R71.reuse, 0x40, R0 ;  /* 0x0000004047327824 */ /* 0x040fe200078e0200 */
[----:B--2---:R-:W-:Y:S01]  /*6240*/  LEA R28, P0, R4, UR4, 0x2 ;  /* 0x00000004041c7c11 */ /* 0x004fe2000f8010ff */
[----:B------:R-:W0:Y:S01]  /*6250*/  LDCU UR4, c[0x0][0x3b8] ;  /* 0x00007700ff0477ac */ /* 0x000e220008000800 */
[-C--:B------:R-:W-:Y:S01]  /*6260*/  ISETP.GE.AND P5, PT, R6, R31.reuse, PT ;  /* 0x0000001f0600720c */ /* 0x080fe20003fa6270 */
[C---:B------:R-:W-:Y:S01]  /*6270*/  VIADD R6, R71.reuse, 0x900 ;  /* 0x0000090047067836 */ /* 0x040fe20000000000 */
[----:B------:R-:W-:Y:S01]  /*6280*/  LEA.HI.X R29, R4, UR5, R27, 0x2, P0 ;  /* 0x00000005041d7c11 */ /* 0x000fe200080f141b */
[----:B------:R-:W2:Y:S01]  /*6290*/  S2R R70, SR_LANEID ;  /* 0x0000000000467919 */ /* 0x000ea20000000000 */
[-C--:B------:R-:W-:Y:S01]  /*62a0*/  ISETP.GE.AND P2, PT, R8, R31.reuse, PT ;  /* 0x0000001f0800720c */ /* 0x080fe20003f46270 */
[C---:B------:R-:W-:Y:S01]  /*62b0*/  VIADD R8, R71.reuse, 0xa80 ;  /* 0x00000a8047087836 */ /* 0x040fe20000000000 */
[-C--:B------:R-:W-:Y:S01]  /*62c0*/  ISETP.GE.AND P0, PT, R10, R31.reuse, PT ;  /* 0x0000001f0a00720c */ /* 0x080fe20003f06270 */
[----:B------:R-:W4:Y:S01]  /*62d0*/  @!P4 LDG.E R33, desc[UR8][R28.64] ;  /* 0x000000081c21c981 */ /* 0x000f22000c1e1900 */
[-C--:B------:R-:W-:Y:S01]  /*62e0*/  ISETP.GE.AND P4, PT, R6, R31.reuse, PT ;  /* 0x0000001f0600720c */ /* 0x080fe20003f86270 */
[----:B------:R-:W5:Y:S01]  /*62f0*/  LDCU.64 UR16, c[0x0][0x390] ;  /* 0x00007200ff1077ac */ /* 0x000f620008000a00 */
[C---:B------:R-:W-:Y:S01]  /*6300*/  LOP3.LUT R6, R71.reuse, 0xc00, RZ, 0xfc, !PT ;  /* 0x00000c0047067812 */ /* 0x040fe200078efcff */
[----:B------:R-:W3:Y:S01]  /*6310*/  @!P3 LDG.E R35, desc[UR8][R28.64+0x600] ;  /* 0x000600081c23b981 */ /* 0x000ee2000c1e1900 */
[----:B------:R-:W-:Y:S01]  /*6320*/  ISETP.GE.AND P3, PT, R8, R31, PT ;  /* 0x0000001f0800720c */ /* 0x000fe20003f66270 */
[----:B------:R-:W-:-:S02]  /*6330*/  VIADD R8, R71, 0xd80 ;  /* 0x00000d8047087836 */ /* 0x000fc40000000000 */
[----:B------:R-:W5:Y:S01]  /*6340*/  @!P6 LDG.E R37, desc[UR8][R28.64+0xc00] ;  /* 0x000c00081c25e981 */ /* 0x000f62000c1e1900 */
[-C--:B------:R-:W-:Y:S01]  /*6350*/  ISETP.GE.AND P6, PT, R6, R31.reuse, PT ;  /* 0x0000001f0600720c */ /* 0x080fe20003fc6270 */
[----:B------:R-:W-:Y:S02]  /*6360*/  VIADD R6, R71, 0xf00 ;  /* 0x00000f0047067836 */ /* 0x000fe40000000000 */
[----:B------:R-:W2:Y:S01]  /*6370*/  @!P5 LDG.E R39, desc[UR8][R28.64+0x1200] ;  /* 0x001200081c27d981 */ /* 0x000ea2000c1e1900 */
[----:B------:R-:W-:-:S03]  /*6380*/  ISETP.GE.AND P5, PT, R8, R31, PT ;  /* 0x0000001f0800720c */ /* 0x000fc60003fa6270 */
[----:B------:R-:W2:Y:S01]  /*6390*/  @!P2 LDG.E R41, desc[UR8][R28.64+0x1800] ;  /* 0x001800081c29a981 */ /* 0x000ea2000c1e1900 */
[----:B------:R-:W-:Y:S01]  /*63a0*/  ISETP.GE.AND P2, PT, R6, R31, PT ;  /* 0x0000001f0600720c */ /* 0x000fe20003f46270 */
[----:B------:R-:W-:Y:S02]  /*63b0*/  IMAD.MOV.U32 R31, RZ, RZ, -0x1 ;  /* 0xffffffffff1f7424 */ /* 0x000fe400078e00ff */
[----:B------:R-:W2:Y:S04]  /*63c0*/  @!P4 LDG.E R43, desc[UR8][R28.64+0x2400] ;  /* 0x002400081c2bc981 */ /* 0x000ea8000c1e1900 */
[----:B------:R-:W2:Y:S04]  /*63d0*/  @!P0 LDG.E R31, desc[UR8][R28.64+0x1e00] ;  /* 0x001e00081c1f8981 */ /* 0x000ea8000c1e1900 */
[----:B------:R-:W2:Y:S04]  /*63e0*/  @!P3 LDG.E R45, desc[UR8][R28.64+0x2a00] ;  /* 0x002a00081c2db981 */ /* 0x000ea8000c1e1900 */
[----:B------:R-:W2:Y:S04]  /*63f0*/  @!P6 LDG.E R47, desc[UR8][R28.64+0x3000] ;  /* 0x003000081c2fe981 */ /* 0x000ea8000c1e1900 */
[----:B------:R-:W2:Y:S04]  /*6400*/  @!P5 LDG.E R49, desc[UR8][R28.64+0x3600] ;  /* 0x003600081c31d981 */ /* 0x000ea8000c1e1900 */
[----:B------:R1:W2:Y:S02]  /*6410*/  @!P2 LDG.E R51, desc[UR8][R28.64+0x3c00] ;  /* 0x003c00081c33a981 */ /* 0x0002a4000c1e1900 */
[----:B-1----:R-:W-:Y:S01]  /*6420*/  IMAD.MOV.U32 R28, RZ, RZ, -0x80000000 ;  /* 0x80000000ff1c7424 */ /* 0x002fe200078e00ff */
[----:B0-----:R-:W-:Y:S01]  /*6430*/  UBMSK UR4, URZ, UR4 ;  /* 0x00000004ff04729b */ /* 0x001fe20008000000 */
[----:B----4-:R-:W-:Y:S04]  /*6440*/  STS [R0], R33 ;  /* 0x0000002100007388 */ /* 0x010fe80000000800 */
[----:B---3--:R-:W-:Y:S04]  /*6450*/  STS [R0+0x600], R35 ;  /* 0x0006002300007388 */ /* 0x008fe80000000800 */
[----:B-----5:R-:W-:Y:S04]  /*6460*/  STS [R0+0xc00], R37 ;  /* 0x000c002500007388 */ /* 0x020fe80000000800 */
[----:B--2---:R-:W-:Y:S04]  /*6470*/  STS [R0+0x1200], R39 ;  /* 0x0012002700007388 */ /* 0x004fe80000000800 */
        /* <DEDUP_REMOVED lines=10> */
[----:B------:R-:W-:Y:S04]  /*6520*/  LDS R14, [R12+0x8] ;  /* 0x000008000c0e7984 */ /* 0x000fe80000000800 */
[----:B------:R-:W-:Y:S04]  /*6530*/  LDS R18, [R12+0xc] ;  /* 0x00000c000c127984 */ /* 0x000fe80000000800 */
        /* <DEDUP_REMOVED lines=12> */
[----:B------:R-:W-:-:S04]  /*6600*/  SEL R8, R6, 0x80000000, P0 ;  /* 0x8000000006087807 */ /* 0x000fc80000000000 */
[----:B------:R-:W-:-:S04]  /*6610*/  SHF.R.U32.HI R8, RZ, UR15, R8 ;  /* 0x0000000fff087c19 */ /* 0x000fc80008011608 */
[----:B------:R-:W-:-:S04]  /*6620*/  LOP3.LUT R8, R8, UR4, RZ, 0xc0, !PT ;  /* 0x0000000408087c12 */ /* 0x000fc8000f8ec0ff */
[----:B------:R-:W-:Y:S02]  /*6630*/  LOP3.LUT R29, R8, 0xf, RZ, 0xc, !PT ;  /* 0x0000000f081d7812 */ /* 0x000fe400078e0cff */
[----:B------:R-:W-:-:S03]  /*6640*/  SHF.R.U32.HI R8, RZ, 0x3, R8 ;  /* 0x00000003ff087819 */ /* 0x000fc60000011608 */
[----:B------:R-:W-:Y:S01]  /*6650*/  IMAD R29, R29, 0x600, R0 ;  /* 0x000006001d1d7824 */ /* 0x000fe200078e0200 */
[----:B------:R-:W-:Y:S01]  /*6660*/  LOP3.LUT R8, R8, 0x1ffffffe, RZ, 0xc0, !PT ;  /* 0x1ffffffe08087812 */ /* 0x000fe200078ec0ff */
[----:B------:R-:W-:Y:S04]  /*6670*/  STS [R0], RZ ;  /* 0x000000ff00007388 */ /* 0x000fe80000000800 */
[----:B------:R-:W-:Y:S01]  /*6680*/  IMAD.IADD R16, R29, 0x1, -R8 ;  /* 0x000000011d107824 */ /* 0x000fe200078e0a08 */
[----:B------:R-:W-:Y:S04]  /*6690*/  STS [R0+0x600], RZ ;  /* 0x000600ff00007388 */ /* 0x000fe80000000800 */
        /* <DEDUP_REMOVED lines=14> */
[----:B------:R-:W-:Y:S01]  /*6780*/  STS [R0+0x6000], RZ ;  /* 0x006000ff00007388 */ /* 0x000fe20000000800 */
[----:B-1----:R-:W-:-:S03]  /*6790*/  ISETP.GT.AND P0, PT, R10, -0x1, PT ;  /* 0xffffffff0a00780c */ /* 0x002fc60003f04270 */
[----:B------:R-:W1:Y:S01]  /*67a0*/  LDS.U16 R8, [R16+0x2] ;  /* 0x0000020010087984 */ /* 0x000e620000000400 */
[----:B------:R-:W-:-:S04]  /*67b0*/  SEL R29, R28, 0xffffffff, P0 ;  /* 0xffffffff1c1d7807 */ /* 0x000fc80000000000 */
[----:B------:R-:W-:-:S04]  /*67c0*/  LOP3.LUT R10, R29, R10, RZ, 0x3c, !PT ;  /* 0x0000000a1d0a7212 */ /* 0x000fc800078e3cff */
[----:B------:R-:W-:-:S04]  /*67d0*/  ISETP.NE.AND P0, PT, R10, 0x7fffffff, PT ;  /* 0x7fffffff0a00780c */ /* 0x000fc80003f05270 */
[----:B0-----:R-:W-:-:S04]  /*67e0*/  SEL R12, R10, 0x80000000, P0 ;  /* 0x800000000a0c7807 */ /* 0x001fc80000000000 */
[----:B------:R-:W-:-:S04]  /*67f0*/  SHF.R.U32.HI R12, RZ, UR15, R12 ;  /* 0x0000000fff0c7c19 */ /* 0x000fc8000801160c */
[----:B------:R-:W-:-:S04]  /*6800*/  LOP3.LUT R12, R12, UR4, RZ, 0xc0, !PT ;  /* 0x000000040c0c7c12 */ /* 0x000fc8000f8ec0ff */
[----:B------:R-:W-:Y:S02]  /*6810*/  LOP3.LUT R29, R12, 0xf, RZ, 0xc, !PT ;  /* 0x0000000f0c1d7812 */ /* 0x000fe400078e0cff */
[----:B------:R-:W-:-:S03]  /*6820*/  SHF.R.U32.HI R12, RZ, 0x3, R12 ;  /* 0x00000003ff0c7819 */ /* 0x000fc6000001160c */
[----:B------:R-:W-:Y:S01]  /*6830*/  IMAD R29, R29, 0x600, R0 ;  /* 0x000006001d1d7824 */ /* 0x000fe200078e0200 */
[----:B------:R-:W-:-:S05]  /*6840*/  LOP3.LUT R12, R12, 0x1ffffffe, RZ, 0xc0, !PT ;  /* 0x1ffffffe0c0c7812 */ /* 0x000fca00078ec0ff */
[----:B------:R-:W-:Y:S02]  /*6850*/  IMAD.IADD R20, R29, 0x1, -R12 ;  /* 0x000000011d147824 */ /* 0x000fe400078e0a0c */
[----:B-1----:R-:W-:Y:S01]  /*6860*/  VIADD R31, R8, 0x1 ;  /* 0x00000001081f7836 */ /* 0x002fe20000000000 */
[----:B------:R-:W-:-:S04]  /*6870*/  ISETP.GT.AND P0, PT, R14, -0x1, PT ;  /* 0xffffffff0e00780c */ /* 0x000fc80003f04270 */
[----:B------:R-:W-:Y:S04]  /*6880*/  STS.U16 [R16+0x2], R31 ;  /* 0x0000021f10007388 */ /* 0x000fe80000000400 */
[----:B------:R-:W0:Y:S01]  /*6890*/  LDS.U16 R12, [R20+0x2] ;  /* 0x00000200140c7984 */ /* 0x000e220000000400 */
[----:B------:R-:W-:-:S04]  /*68a0*/  SEL R29, R28, 0xffffffff, P0 ;  /* 0xffffffff1c1d7807 */ /* 0x000fc80000000000 */
        /* <DEDUP_REMOVED lines=8> */
[----:B------:R-:W-:-:S05]  /*6930*/  LOP3.LUT R24, R24, 0x1ffffffe, RZ, 0xc0, !PT ;  /* 0x1ffffffe18187812 */ /* 0x000fca00078ec0ff */
[----:B------:R-:W-:Y:S02]  /*6940*/  IMAD.IADD R24, R29, 0x1, -R24 ;  /* 0x000000011d187824 */ /* 0x000fe400078e0a18 */
[----:B0-----:R-:W-:Y:S01]  /*6950*/  VIADD R31, R12, 0x1 ;  /* 0x000000010c1f7836 */ /* 0x001fe20000000000 */
        /* <DEDUP_REMOVED lines=16> */
[----:B------:R0:W-:Y:S04]  /*6a60*/  STS.U16 [R24+0x2], R31 ;  /* 0x0000021f18007388 */ /* 0x0001e80000000400 */
[----:B------:R-:W1:Y:S01]  /*6a70*/  LDS.U16 R20, [R30+0x2] ;  /* 0x000002001e147984 */ /* 0x000e620000000400 */
        /* <DEDUP_REMOVED lines=8> */
[----:B0-----:R-:W-:Y:S01]  /*6b00*/  IMAD R24, R29, 0x600, R0 ;  /* 0x000006001d187824 */ /* 0x001fe200078e0200 */
[----:B------:R-:W-:-:S05]  /*6b10*/  LOP3.LUT R29, R26, 0x1ffffffe, RZ, 0xc0, !PT ;  /* 0x1ffffffe1a1d7812 */ /* 0x000fca00078ec0ff */
[----:B------:R-:W-:Y:S02]  /*6b20*/  IMAD.IADD R24, R24, 0x1, -R29 ;  /* 0x0000000118187824 */ /* 0x000fe400078e0a1d */
[----:B-1----:R-:W-:Y:S01]  /*6b30*/  VIADD R31, R20, 0x1 ;  /* 0x00000001141f7836 */ /* 0x002fe20000000000 */
        /* <DEDUP_REMOVED lines=12> */
[----:B0-----:R-:W-:-:S05]  /*6c00*/  LOP3.LUT R30, R29, 0x1ffffffe, RZ, 0xc0, !PT ;  /* 0x1ffffffe1d1e7812 */ /* 0x001fca00078ec0ff */
        /* <DEDUP_REMOVED lines=118> */
[----:B0-----:R-:W-:-:S05]  /*7370*/  @P0 IMAD.IADD R29, R28, 0x1, R29 ;  /* 0x000000011c1d0824 */ /* 0x001fca00078e021d */
[----:B------:R-:W0:Y:S02]  /*7380*/  SHFL.UP P0, R30, R29, 0x4, RZ ;  /* 0x048000001d1e7989 */ /* 0x000e2400000000ff */
[----:B0-----:R-:W-:-:S05]  /*7390*/  @P0 IMAD.IADD R30, R29, 0x1, R30 ;  /* 0x000000011d1e0824 */ /* 0x001fca00078e021e */
[----:B------:R-:W0:Y:S01]  /*73a0*/  SHFL.UP P0, R73, R30, 0x8, RZ ;  /* 0x050000001e497989 */ /* 0x000e2200000000ff */
[----:B------:R-:W1:Y:S01]  /*73b0*/  S2UR UR6, SR_CgaCtaId ;  /* 0x00000000000679c3 */ /* 0x000e620000008800 */
[----:B------:R-:W-:Y:S01]  /*73c0*/  ISETP.NE.AND P2, PT, R70, 0x1f, PT ;  /* 0x0000001f4600780c */ /* 0x000fe20003f45270 */
[----:B0-----:R-:W-:-:S05]  /*73d0*/  @P0 IMAD.IADD R73, R30, 0x1, R73 ;  /* 0x000000011e490824 */ /* 0x001fca00078e0249 */
[----:B------:R-:W0:Y:S01]  /*73e0*/  SHFL.UP P0, R68, R73, 0x10, RZ ;  /* 0x0600000049447989 */ /* 0x000e2200000000ff */
[----:B------:R-:W-:-:S06]  /*73f0*/  UMOV UR5, 0x400 ;  /* 0x0000040000057882 */ /* 0x000fcc0000000000 */
[----:B------:R-:W-:Y:S01]  /*7400*/  @!P2 SHF.R.U32.HI R28, RZ, 0x3, R71 ;  /* 0x00000003ff1ca819 */ /* 0x000fe20000011647 */
[----:B-1----:R-:W-:-:S03]  /*7410*/  ULEA UR5, UR6, UR5, 0x18 ;  /* 0x0000000506057291 */ /* 0x002fc6000f8ec0ff */
[----:B------:R-:W-:Y:S01]  /*7420*/  @!P2 LOP3.LUT R75, R28, 0x7c, RZ, 0xc0, !PT ;  /* 0x0000007c1c4ba812 */ /* 0x000fe200078ec0ff */
[----:B0-----:R-:W-:-:S05]  /*7430*/  @P0 IMAD.IADD R68, R73, 0x1, R68 ;  /* 0x0000000149440824 */ /* 0x001fca00078e0244 */
[----:B------:R-:W-:Y:S01]  /*7440*/  @!P2 STS [R75+UR5+0x6600], R68 ;  /* 0x006600444b00a988 */ /* 0x000fe20008000805 */
[----:B------:R-:W-:Y:S06]  /*7450*/  BAR.SYNC.DEFER_BLOCKING 0x0 ;  /* 0x0000000000007b1d */ /* 0x000fec0000010000 */
[----:B------:R-:W0:Y:S01]  /*7460*/  LDS.128 R28, [UR5+0x6600] ;  /* 0x00660005ff1c7984 */ /* 0x000e220008000c00 */
[----:B------:R-:W-:-:S04]  /*7470*/  SHF.R.U32.HI R69, RZ, 0x5, R71 ;  /* 0x00000005ff457819 */ /* 0x000fc80000011647 */
[C---:B------:R-:W-:Y:S02]  /*7480*/  ISETP.NE.AND P0, PT, R69.reuse, 0x2, PT ;  /* 0x000000024500780c */ /* 0x040fe40003f05270 */
[----:B------:R-:W-:Y:S01]  /*7490*/  ISETP.NE.AND P2, PT, R69, 0x3, PT ;  /* 0x000000034500780c */ /* 0x000fe20003f45270 */
[----:B0-----:R-:W-:-:S04]  /*74a0*/  IMAD.IADD R29, R28, 0x1, R29 ;  /* 0x000000011c1d7824 */ /* 0x001fc800078e021d */
[----:B------:R-:W-:Y:S01]  /*74b0*/  IMAD.IADD R30, R30, 0x1, R29 ;  /* 0x000000011e1e7824 */ /* 0x000fe200078e021d */
[----:B------:R-:W-:Y:S02]  /*74c0*/  SEL R28, R29, R28, !P0 ;  /* 0x0000001c1d1c7207 */ /* 0x000fe40004000000 */
[----:B------:R-:W-:Y:S01]  /*74d0*/  ISETP.NE.AND P0, PT, R70, RZ, PT ;  /* 0x000000ff4600720c */ /* 0x000fe20003f05270 */
[----:B------:R-:W-:Y:S01]  /*74e0*/  IMAD.IADD R73, R31, 0x1, R30 ;  /* 0x000000011f497824 */ /* 0x000fe200078e021e */
[----:B------:R-:W-:Y:S02]  /*74f0*/  SEL R70, R30, R28, !P2 ;  /* 0x0000001c1e467207 */ /* 0x000fe40005000000 */
[----:B------:R-:W0:Y:S01]  /*7500*/  LDS.128 R28, [UR5+0x6610] ;  /* 0x00661005ff1c7984 */ /* 0x000e220008000c00 */
[----:B------:R-:W-:-:S04]  /*7510*/  ISETP.NE.AND P2, PT, R69, 0x4, PT ;  /* 0x000000044500780c */ /* 0x000fc80003f45270 */
[----:B------:R-:W-:Y:S02]  /*7520*/  SEL R70, R73, R70, !P2 ;  /* 0x0000004649467207 */ /* 0x000fe40005000000 */
[----:B------:R-:W-:Y:S01]  /*7530*/  ISETP.NE.AND P2, PT, R69, 0x5, PT ;  /* 0x000000054500780c */ /* 0x000fe20003f45270 */
[----:B0-----:R-:W-:-:S04]  /*7540*/  IMAD.IADD R28, R73, 0x1, R28 ;  /* 0x00000001491c7824 */ /* 0x001fc800078e021c */
[----:B------:R-:W-:Y:S01]  /*7550*/  IMAD.IADD R29, R29, 0x1, R28 ;  /* 0x000000011d1d7824 */ /* 0x000fe200078e021c */
[----:B------:R-:W-:Y:S02]  /*7560*/  SEL R70, R28, R70, !P2 ;  /* 0x000000461c467207 */ /* 0x000fe40005000000 */
[----:B------:R-:W-:Y:S01]  /*7570*/  ISETP.NE.AND P2, PT, R69, 0x6, PT ;  /* 0x000000064500780c */ /* 0x000fe20003f45270 */
[----:B------:R-:W-:-:S03]  /*7580*/  IMAD.IADD R30, R30, 0x1, R29 ;  /* 0x000000011e1e7824 */ /* 0x000fc600078e021d */
[----:B------:R-:W-:Y:S02]  /*7590*/  SEL R70, R29, R70, !P2 ;  /* 0x000000461d467207 */ /* 0x000fe40005000000 */
[----:B------:R-:W-:Y:S01]  /*75a0*/  ISETP.NE.AND P2, PT, R69, 0x7, PT ;  /* 0x000000074500780c */ /* 0x000fe20003f45270 */
[----:B------:R-:W-:-:S03]  /*75b0*/  IMAD.IADD R73, R31, 0x1, R30 ;  /* 0x000000011f497824 */ /* 0x000fc600078e021e */
[----:B------:R-:W-:Y:S02]  /*75c0*/  SEL R70, R30, R70, !P2 ;  /* 0x000000461e467207 */ /* 0x000fe40005000000 */
[----:B------:R-:W0:Y:S01]  /*75d0*/  LDS.128 R28, [UR5+0x6620] ;  /* 0x00662005ff1c7984 */ /* 0x000e220008000c00 */
[----:B------:R-:W-:-:S04]  /*75e0*/  ISETP.NE.AND P2, PT, R69, 0x8, PT ;  /* 0x000000084500780c */ /* 0x000fc80003f45270 */
[----:B------:R-:W-:Y:S02]  /*75f0*/  SEL R70, R73, R70, !P2 ;  /* 0x0000004649467207 */ /* 0x000fe40005000000 */
[C---:B------:R-:W-:Y:S01]  /*7600*/  ISETP.NE.AND P2, PT, R69.reuse, 0x9, PT ;  /* 0x000000094500780c */ /* 0x040fe20003f45270 */
[----:B------:R-:W-:Y:S01]  /*7610*/  IMAD.IADD R67, R68, 0x1, -R67 ;  /* 0x0000000144437824 */ /* 0x000fe200078e0a43 */
[----:B------:R-:W-:Y:S01]  /*7620*/  ISETP.NE.AND P3, PT, R69, 0xb, PT ;  /* 0x0000000b4500780c */ /* 0x000fe20003f65270 */
[----:B0-----:R-:W-:-:S04]  /*7630*/  IMAD.IADD R28, R73, 0x1, R28 ;  /* 0x00000001491c7824 */ /* 0x001fc800078e021c */
[----:B------:R-:W-:Y:S01]  /*7640*/  IMAD.IADD R29, R29, 0x1, R28 ;  /* 0x000000011d1d7824 */ /* 0x000fe200078e021c */
[----:B------:R-:W-:Y:S02]  /*7650*/  SEL R70, R28, R70, !P2 ;  /* 0x000000461c467207 */ /* 0x000fe40005000000 */
[----:B------:R-:W-:Y:S01]  /*7660*/  ISETP.NE.AND P2, PT, R69, 0xa, PT ;  /* 0x0000000a4500780c */ /* 0x000fe20003f45270 */
[----:B------:R-:W-:-:S03]  /*7670*/  IMAD.IADD R30, R30, 0x1, R29 ;  /* 0x000000011e1e7824 */ /* 0x000fc600078e021d */
[----:B------:R-:W-:Y:S02]  /*7680*/  SEL R70, R29, R70, !P2 ;  /* 0x000000461d467207 */ /* 0x000fe40005000000 */
[----:B------:R-:W-:Y:S02]  /*7690*/  ISETP.GT.U32.OR P2, PT, R71, 0x1f, P0 ;  /* 0x0000001f4700780c */ /* 0x000fe40000744470 */
[----:B------:R-:W-:Y:S02]  /*76a0*/  SEL R70, R30, R70, !P3 ;  /* 0x000000461e467207 */ /* 0x000fe40005800000 */
[----:B------:R-:W-:Y:S01]  /*76b0*/  SEL R29, R67, RZ, P0 ;  /* 0x000000ff431d7207 */ /* 0x000fe20000000000 */
[----:B------:R-:W-:-:S04]  /*76c0*/  IMAD.IADD R31, R31, 0x1, R30 ;  /* 0x000000011f1f7824 */ /* 0x000fc800078e021e */
[----:B------:R-:W-:-:S04]  /*76d0*/  @P1 IMAD.IADD R67, R70, 0x1, R29 ;  /* 0x0000000146431824 */ /* 0x000fc800078e021d */
[----:B------:R-:W-:-:S05]  /*76e0*/  @!P2 IMAD.U32 R67, R31, 0x10000, RZ ;  /* 0x000100001f43a824 */ /* 0x000fca00078e00ff */
[----:B------:R-:W-:Y:S01]  /*76f0*/  @!P2 STS [UR5+0x663c], R67 ;  /* 0x00663c43ff00a988 */ /* 0x000fe20008000805 */
[----:B------:R-:W-:Y:S01]  /*7700*/  BAR.SYNC.DEFER_BLOCKING 0x0 ;  /* 0x0000000000007b1d */ /* 0x000fe20000010000 */
[----:B------:R-:W-:Y:S01]  /*7710*/  @!P1 IADD3 R28, PT, PT, -R71, 0x1f, RZ ;  /* 0x0000001f471c9810 */ /* 0x000fe20007ffe1ff */
[----:B------:R-:W-:Y:S01]  /*7720*/  IMAD.U32 R31, RZ, RZ, UR5 ;  /* 0x00000005ff1f7e24 */ /* 0x000fe2000f8e00ff */
[----:B------:R-:W-:Y:S02]  /*7730*/  ISETP.NE.AND P0, PT, R6, 0x7fffffff, PT ;  /* 0x7fffffff0600780c */ /* 0x000fe40003f05270 */
[----:B------:R-:W-:Y:S02]  /*7740*/  @!P1 LOP3.LUT R30, R28, 0xf, RZ, 0xc0, !PT ;  /* 0x0000000f1c1e9812 */ /* 0x000fe400078ec0ff */
[----:B------:R-:W-:-:S03]  /*7750*/  @!P1 SHF.R.U32.HI R28, RZ, 0x3, R28 ;  /* 0x00000003ff1c9819 */ /* 0x000fc6000001161c */
[----:B------:R-:W-:Y:S01]  /*7760*/  @!P1 IMAD R30, R30, 0x600, R31 ;  /* 0x000006001e1e9824 */ /* 0x000fe200078e021f */
[----:B------:R-:W-:Y:S01]  /*7770*/  SEL R31, R6, 0x80000000, P0 ;  /* 0x80000000061f7807 */ /* 0x000fe20000000000 */
[----:B------:R-:W0:Y:S03]  /*7780*/  LDS R29, [UR5+0x663c] ;  /* 0x00663c05ff1d7984 */ /* 0x000e260008000800 */
[----:B------:R-:W-:Y:S02]  /*7790*/  SHF.R.U32.HI R68, RZ, UR15, R31 ;  /* 0x0000000fff447c19 */ /* 0x000fe4000801161f */
[----:B------:R-:W-:Y:S02]  /*77a0*/  @!P1 LOP3.LUT R31, R28, 0x2, RZ, 0xc0, !PT ;  /* 0x000000021c1f9812 */ /* 0x000fe400078ec0ff */
[----:B------:R-:W-:Y:S02]  /*77b0*/  ISETP.NE.AND P0, PT, R10, 0x7fffffff, PT ;  /* 0x7fffffff0a00780c */ /* 0x000fe40003f05270 */
[----:B------:R-:W-:Y:S01]  /*77c0*/  LOP3.LUT R68, R68, UR4, RZ, 0xc0, !PT ;  /* 0x0000000444447c12 */ /* 0x000fe2000f8ec0ff */
[----:B------:R-:W-:Y:S01]  /*77d0*/  @!P1 IMAD.IADD R28, R30, 0x1, R31 ;  /* 0x000000011e1c9824 */ /* 0x000fe200078e021f */
[----:B------:R-:W-:-:S02]  /*77e0*/  SEL R30, R10, 0x80000000, P0 ;  /* 0x800000000a1e7807 */ /* 0x000fc40000000000 */
[----:B------:R-:W-:Y:S02]  /*77f0*/  LOP3.LUT R31, R68, 0xf, RZ, 0xc, !PT ;  /* 0x0000000f441f7812 */ /* 0x000fe400078e0cff */
[----:B------:R-:W-:Y:S02]  /*7800*/  SHF.R.U32.HI R69, RZ, 0x3, R68 ;  /* 0x00000003ff457819 */ /* 0x000fe40000011644 */
[----:B------:R-:W-:Y:S01]  /*7810*/  SHF.R.U32.HI R30, RZ, UR15, R30 ;  /* 0x0000000fff1e7c19 */ /* 0x000fe2000801161e */
[----:B------:R-:W-:Y:S01]  /*7820*/  IMAD R68, R31, 0x600, R0 ;  /* 0x000006001f447824 */ /* 0x000fe200078e0200 */
[----:B------:R-:W-:Y:S02]  /*7830*/  LOP3.LUT R69, R69, 0x1ffffffe, RZ, 0xc0, !PT ;  /* 0x1ffffffe45457812 */ /* 0x000fe400078ec0ff */
[----:B------:R-:W-:-:S03]  /*7840*/  LOP3.LUT R31, R30, UR4, RZ, 0xc0, !PT ;  /* 0x000000041e1f7c12 */ /* 0x000fc6000f8ec0ff */
[----:B------:R-:W-:Y:S01]  /*7850*/  IMAD.IADD R30, R68, 0x1, -R69 ;  /* 0x00000001441e7824 */ /* 0x000fe200078e0a45 */
[----:B------:R-:W-:Y:S02]  /*7860*/  LOP3.LUT R69, R31, 0xf, RZ, 0xc, !PT ;  /* 0x0000000f1f457812 */ /* 0x000fe400078e0cff */
[----:B------:R-:W-:Y:S02]  /*7870*/  SHF.R.U32.HI R31, RZ, 0x3, R31 ;  /* 0x00000003ff1f7819 */ /* 0x000fe4000001161f */
[----:B------:R-:W-:Y:S01]  /*7880*/  ISETP.NE.AND P0, PT, R71, RZ, PT ;  /* 0x000000ff4700720c */ /* 0x000fe20003f05270 */
[----:B------:R-:W-:Y:S01]  /*7890*/  IMAD R69, R69, 0x600, R0 ;  /* 0x0000060045457824 */ /* 0x000fe200078e0200 */
[----:B------:R-:W-:Y:S02]  /*78a0*/  LOP3.LUT R70, R31, 0x1ffffffe, RZ, 0xc0, !PT ;  /* 0x1ffffffe1f467812 */ /* 0x000fe400078ec0ff */
[----:B------:R-:W-:Y:S02]  /*78b0*/  ISETP.NE.AND P2, PT, R18, 0x7fffffff, PT ;  /* 0x7fffffff1200780c */ /* 0x000fe40003f45270 */
[----:B0-----:R-:W-:-:S02]  /*78c0*/  SEL R68, R29, RZ, P0 ;  /* 0x000000ff1d447207 */ /* 0x001fc40000000000 */
[----:B------:R-:W-:Y:S01]  /*78d0*/  ISETP.NE.AND P0, PT, R14, 0x7fffffff, PT ;  /* 0x7fffffff0e00780c */ /* 0x000fe20003f05270 */
[----:B------:R-:W-:Y:S02]  /*78e0*/  IMAD.IADD R29, R69, 0x1, -R70 ;  /* 0x00000001451d7824 */ /* 0x000fe400078e0a46 */
[----:B------:R-:W-:Y:S01]  /*78f0*/  IMAD.IADD R69, R68, 0x1, R67 ;  /* 0x0000000144457824 */ /* 0x000fe200078e0243 */
[----:B------:R-:W-:Y:S02]  /*7900*/  SEL R31, R14, 0x80000000, P0 ;  /* 0x800000000e1f7807 */ /* 0x000fe40000000000 */
[----:B------:R-:W-:Y:S02]  /*7910*/  SEL R67, R18, 0x80000000, P2 ;  /* 0x8000000012437807 */ /* 0x000fe40001000000 */
[----:B------:R-:W-:Y:S02]  /*7920*/  SHF.R.U32.HI R31, RZ, UR15, R31 ;  /* 0x0000000fff1f7c19 */ /* 0x000fe4000801161f */
[----:B------:R-:W-:-:S02]  /*7930*/  SHF.R.U32.HI R67, RZ, UR15, R67 ;  /* 0x0000000fff437c19 */ /* 0x000fc40008011643 */
[----:B------:R-:W-:Y:S02]  /*7940*/  LOP3.LUT R31, R31, UR4, RZ, 0xc0, !PT ;  /* 0x000000041f1f7c12 */ /* 0x000fe4000f8ec0ff */
[----:B------:R-:W-:Y:S02]  /*7950*/  LOP3.LUT R70, R67, UR4, RZ, 0xc0, !PT ;  /* 0x0000000443467c12 */ /* 0x000fe4000f8ec0ff */
[----:B------:R-:W-:Y:S02]  /*7960*/  LOP3.LUT R67, R31, 0xf, RZ, 0xc, !PT ;  /* 0x0000000f1f437812 */ /* 0x000fe400078e0cff */
[----:B------:R-:W-:Y:S02]  /*7970*/  LOP3.LUT R73, R70, 0xf, RZ, 0xc, !PT ;  /* 0x0000000f46497812 */ /* 0x000fe400078e0cff */
[----:B------:R-:W-:Y:S01]  /*7980*/  SHF.R.U32.HI R68, RZ, 0x3, R31 ;  /* 0x00000003ff447819 */ /* 0x000fe2000001161f */
[--C-:B------:R-:W-:Y:S02]  /*7990*/  IMAD R31, R67, 0x600, R0.reuse ;  /* 0x00000600431f7824 */ /* 0x100fe400078e0200 */
[----:B------:R-:W-:-:S02]  /*79a0*/  IMAD R67, R73, 0x600, R0 ;  /* 0x0000060049437824 */ /* 0x000fc400078e0200 */
[--C-:B------:R-:W-:Y:S02]  /*79b0*/  IMAD.IADD R51, R51, 0x1, R69.reuse ;  /* 0x0000000133337824 */ /* 0x100fe400078e0245 */
[--C-:B------:R-:W-:Y:S02]  /*79c0*/  IMAD.IADD R73, R52, 0x1, R69.reuse ;  /* 0x0000000134497824 */ /* 0x100fe400078e0245 */
[--C-:B------:R-:W-:Y:S02]  /*79d0*/  IMAD.IADD R53, R53, 0x1, R69.reuse ;  /* 0x0000000135357824 */ /* 0x100fe400078e0245 */
[--C-:B------:R-:W-:Y:S02]  /*79e0*/  IMAD.IADD R75, R54, 0x1, R69.reuse ;  /* 0x00000001364b7824 */ /* 0x100fe400078e0245 */
[--C-:B------:R-:W-:Y:S02]  /*79f0*/  IMAD.IADD R55, R55, 0x1, R69.reuse ;  /* 0x0000000137377824 */ /* 0x100fe400078e0245 */
[----:B------:R-:W-:-:S02]  /*7a00*/  IMAD.IADD R77, R56, 0x1, R69 ;  /* 0x00000001384d7824 */ /* 0x000fc400078e0245 */
        /* <DEDUP_REMOVED lines=9> */
[----:B------:R-:W-:Y:S01]  /*7aa0*/  IMAD.IADD R66, R66, 0x1, R69 ;  /* 0x0000000142427824 */ /* 0x000fe200078e0245 */
[----:B------:R-:W-:Y:S04]  /*7ab0*/  STS [R50], R69 ;  /* 0x0000004532007388 */ /* 0x000fe80000000800 */
[----:B------:R-:W-:Y:S04]  /*7ac0*/  STS [R50+0x4], R51 ;  /* 0x0000043332007388 */ /* 0x000fe80000000800 */
        /* <DEDUP_REMOVED lines=15> */
[----:B------:R-:W-:Y:S01]  /*7bc0*/  BAR.SYNC.DEFER_BLOCKING 0x0 ;  /* 0x0000000000007b1d */ /* 0x000fe20000010000 */
[----:B------:R-:W-:-:S02]  /*7bd0*/  SHF.R.U32.HI R70, RZ, 0x3, R70 ;  /* 0x00000003ff467819 */ /* 0x000fc40000011646 */
[----:B------:R-:W-:Y:S02]  /*7be0*/  LOP3.LUT R68, R68, 0x1ffffffe, RZ, 0xc0, !PT ;  /* 0x1ffffffe44447812 */ /* 0x000fe400078ec0ff */
[----:B------:R-:W-:-:S03]  /*7bf0*/  LOP3.LUT R70, R70, 0x1ffffffe, RZ, 0xc0, !PT ;  /* 0x1ffffffe46467812 */ /* 0x000fc600078ec0ff */
[----:B------:R-:W-:Y:S02]  /*7c00*/  IMAD.IADD R31, R31, 0x1, -R68 ;  /* 0x000000011f1f7824 */ /* 0x000fe400078e0a44 */
[----:B------:R-:W-:Y:S01]  /*7c10*/  IMAD.IADD R67, R67, 0x1, -R70 ;  /* 0x0000000143437824 */ /* 0x000fe200078e0a46 */
[----:B------:R-:W0:Y:S04]  /*7c20*/  @!P1 LDS.U16 R3, [R28] ;  /* 0x000000001c039984 */ /* 0x000e280000000400 */
[----:B------:R-:W-:Y:S04]  /*7c30*/  LDS.U16 R53, [R24+0x2] ;  /* 0x0000020018357984 */ /* 0x000fe80000000400 */
[----:B------:R-:W-:Y:S04]  /*7c40*/  LDS.U16 R33, [R33+0x2] ;  /* 0x0000020021217984 */ /* 0x000fe80000000400 */
[----:B------:R-:W-:Y:S04]  /*7c50*/  LDS.U16 R36, [R36+0x2] ;  /* 0x0000020024247984 */ /* 0x000fe80000000400 */
[----:B------:R-:W-:Y:S04]  /*7c60*/  LDS.U16 R39, [R39+0x2] ;  /* 0x0000020027277984 */ /* 0x000fe80000000400 */
[----:B------:R-:W1:Y:S04]  /*7c70*/  LDS.U16 R42, [R42+0x2] ;  /* 0x000002002a2a7984 */ /* 0x000e680000000400 */
[----:B------:R-:W2:Y:S04]  /*7c80*/  LDS.U16 R45, [R45+0x2] ;  /* 0x000002002d2d7984 */ /* 0x000ea80000000400 */
[----:B------:R-:W-:Y:S04]  /*7c90*/  LDS.U16 R48, [R48+0x2] ;  /* 0x0000020030307984 */ /* 0x000fe80000000400 */
[----:B------:R-:W3:Y:S04]  /*7ca0*/  LDS.U16 R29, [R29+0x2] ;  /* 0x000002001d1d7984 */ /* 0x000ee80000000400 */
[----:B------:R-:W-:Y:S04]  /*7cb0*/  LDS.U16 R31, [R31+0x2] ;  /* 0x000002001f1f7984 */ /* 0x000fe80000000400 */
[----:B------:R-:W-:Y:S04]  /*7cc0*/  LDS.U16 R67, [R67+0x2] ;  /* 0x0000020043437984 */ /* 0x000fe80000000400 */
[----:B------:R-:W4:Y:S01]  /*7cd0*/  LDS.U16 R51, [R30+0x2] ;  /* 0x000002001e337984 */ /* 0x000f220000000400 */
[----:B------:R-:W-:Y:S06]  /*7ce0*/  BAR.SYNC.DEFER_BLOCKING 0x0 ;  /* 0x0000000000007b1d */ /* 0x000fec0000010000 */
[----:B0-----:R0:W-:Y:S01]  /*7cf0*/  @!P1 STS [R0], R3 ;  /* 0x0000000300009388 */ /* 0x0011e20000000800 */
[----:B-1----:R-:W-:-:S02]  /*7d00*/  IMAD.IADD R42, R43, 0x1, R42 ;  /* 0x000000012b2a7824 */ /* 0x002fc400078e022a */
[----:B--2---:R-:W-:Y:S02]  /*7d10*/  IMAD.IADD R43, R46, 0x1, R45 ;  /* 0x000000012e2b7824 */ /* 0x004fe400078e022d */
[----:B------:R-:W-:Y:S01]  /*7d20*/  @!P1 IMAD.IADD R45, R2, 0x1, -R3 ;  /* 0x00000001022d9824 */ /* 0x000fe200078e0a03 */
[----:B------:R-:W-:Y:S08]  /*7d30*/  BAR.SYNC.DEFER_BLOCKING 0x0 ;  /* 0x0000000000007b1d */ /* 0x000ff00000010000 */
[----:B------:R-:W-:Y:S01]  /*7d40*/  BAR.SYNC.DEFER_BLOCKING 0x0 ;  /* 0x0000000000007b1d */ /* 0x000fe20000010000 */
[----:B------:R-:W-:-:S02]  /*7d50*/  IMAD.IADD R34, R34, 0x1, R33 ;  /* 0x0000000122227824 */ /* 0x000fc400078e0221 */
[----:B---3--:R-:W-:Y:S02]  /*7d60*/  IMAD.IADD R33, R12, 0x1, R29 ;  /* 0x000000010c217824 */ /* 0x008fe400078e021d */
[----:B----4-:R-:W-:Y:S02]  /*7d70*/  IMAD.IADD R29, R8, 0x1, R51 ;  /* 0x00000001081d7824 */ /* 0x010fe400078e0233 */
[----:B------:R-:W-:Y:S01]  /*7d80*/  IMAD.IADD R31, R16, 0x1, R31 ;  /* 0x00000001101f7824 */ /* 0x000fe200078e021f */
[----:B------:R1:W-:Y:S01]  /*7d90*/  @!P1 STS [R0+0x4200], R45 ;  /* 0x0042002d00009388 */ /* 0x0003e20000000800 */
[----:B------:R-:W-:Y:S01]  /*7da0*/  IMAD.IADD R67, R20, 0x1, R67 ;  /* 0x0000000114437824 */ /* 0x000fe200078e0243 */
[----:B------:R-:W-:Y:S01]  /*7db0*/  LEA R29, R29, UR5, 0x2 ;  /* 0x000000051d1d7c11 */ /* 0x000fe2000f8e10ff */
[----:B------:R-:W-:Y:S01]  /*7dc0*/  BAR.SYNC.DEFER_BLOCKING 0x0 ;  /* 0x0000000000007b1d */ /* 0x000fe20000010000 */
[----:B------:R-:W-:Y:S01]  /*7dd0*/  IMAD.IADD R53, R26, 0x1, R53 ;  /* 0x000000011a357824 */ /* 0x000fe200078e0235 */
[----:B------:R-:W-:Y:S01]  /*7de0*/  LEA R33, R33, UR5, 0x2 ;  /* 0x0000000521217c11 */ /* 0x000fe2000f8e10ff */
[----:B------:R-:W-:-:S02]  /*7df0*/  IMAD.IADD R36, R37, 0x1, R36 ;  /* 0x0000000125247824 */ /* 0x000fc400078e0224 */
[----:B------:R-:W-:Y:S01]  /*7e00*/  IMAD.IADD R40, R40, 0x1, R39 ;  /* 0x0000000128287824 */ /* 0x000fe200078e0227 */
[----:B------:R-:W-:Y:S02]  /*7e10*/  LEA R39, R31, UR5, 0x2 ;  /* 0x000000051f277c11 */ /* 0x000fe4000f8e10ff */
[----:B------:R-:W-:Y:S01]  /*7e20*/  LEA R31, R67, UR5, 0x2 ;  /* 0x00000005431f7c11 */ /* 0x000fe2000f8e10ff */
[----:B------:R-:W-:Y:S01]  /*7e30*/  IMAD.IADD R48, R49, 0x1, R48 ;  /* 0x0000000131307824 */ /* 0x000fe200078e0230 */
[----:B------:R-:W-:Y:S02]  /*7e40*/  LEA R37, R53, UR5, 0x2 ;  /* 0x0000000535257c11 */ /* 0x000fe4000f8e10ff */
[----:B0-----:R-:W-:Y:S02]  /*7e50*/  LEA R3, R34, UR5, 0x2 ;  /* 0x0000000522037c11 */ /* 0x001fe4000f8e10ff */
[----:B------:R-:W-:Y:S02]  /*7e60*/  LEA R12, R36, UR5, 0x2 ;  /* 0x00000005240c7c11 */ /* 0x000fe4000f8e10ff */
[----:B-1----:R-:W-:-:S02]  /*7e70*/  LEA R45, R40, UR5, 0x2 ;  /* 0x00000005282d7c11 */ /* 0x002fc4000f8e10ff */
[----:B------:R-:W-:Y:S02]  /*7e80*/  LEA R8, R42, UR5, 0x2 ;  /* 0x000000052a087c11 */ /* 0x000fe4000f8e10ff */
[----:B------:R-:W-:Y:S01]  /*7e90*/  LEA R43, R43, UR5, 0x2 ;  /* 0x000000052b2b7c11 */ /* 0x000fe2000f8e10ff */
[----:B------:R0:W-:Y:S04]  /*7ea0*/  STS [R29], R6 ;  /* 0x000000061d007388 */ /* 0x0001e80000000800 */
[----:B------:R-:W-:Y:S04]  /*7eb0*/  STS [R33], R10 ;  /* 0x0000000a21007388 */ /* 0x000fe80000000800 */
[----:B------:R-:W-:Y:S01]  /*7ec0*/  STS [R39], R14 ;  /* 0x0000000e27007388 */ /* 0x000fe20000000800 */
[----:B0-----:R-:W-:-:S03]  /*7ed0*/  LEA R6, R48, UR5, 0x2 ;  /* 0x0000000530067c11 */ /* 0x001fc6000f8e10ff */
[----:B------:R-:W-:Y:S04]  /*7ee0*/  STS [R31], R18 ;  /* 0x000000121f007388 */ /* 0x000fe80000000800 */
[----:B------:R-:W-:Y:S04]  /*7ef0*/  STS [R37], R22 ;  /* 0x0000001625007388 */ /* 0x000fe80000000800 */
[----:B------:R-:W-:Y:S04]  /*7f00*/  STS [R3], R32 ;  /* 0x0000002003007388 */ /* 0x000fe80000000800 */
[----:B------:R-:W-:Y:S04]  /*7f10*/  STS [R12], R35 ;  /* 0x000000230c007388 */ /* 0x000fe80000000800 */
[----:B------:R0:W-:Y:S04]  /*7f20*/  STS [R45], R38 ;  /* 0x000000262d007388 */ /* 0x0001e80000000800 */
[----:B------:R1:W-:Y:S04]  /*7f30*/  STS [R8], R41 ;  /* 0x0000002908007388 */ /* 0x0003e80000000800 */
[----:B------:R-:W-:Y:S04]  /*7f40*/  STS [R43], R44 ;  /* 0x0000002c2b007388 */ /* 0x000fe80000000800 */
[----:B------:R-:W-:Y:S01]  /*7f50*/  STS [R6], R47 ;  /* 0x0000002f06007388 */ /* 0x000fe20000000800 */
[----:B------:R-:W-:Y:S06]  /*7f60*/  BAR.SYNC.DEFER_BLOCKING 0x0 ;  /* 0x0000000000007b1d */ /* 0x000fec0000010000 */
[----:B------:R-:W2:Y:S01]  /*7f70*/  S2R R16, SR_TID.X ;  /* 0x0000000000107919 */ /* 0x000ea20000002100 */
[----:B------:R-:W3:Y:S04]  /*7f80*/  LDS R59, [R0] ;  /* 0x00000000003b7984 */ /* 0x000ee80000000800 */
[----:B------:R-:W4:Y:S04]  /*7f90*/  LDS R14, [R0+0x600] ;  /* 0x00060000000e7984 */ /* 0x000f280000000800 */
[----:B------:R-:W5:Y:S04]  /*7fa0*/  LDS R28, [R0+0xc00] ;  /* 0x000c0000001c7984 */ /* 0x000f680000000800 */
[----:B------:R-:W5:Y:S01]  /*7fb0*/  LDS R40, [R0+0x1200] ;  /* 0x0012000000287984 */ /* 0x000f620000000800 */
[----:B------:R-:W-:-:S03]  /*7fc0*/  ISETP.GE.AND P5, PT, R71, R5, PT ;  /* 0x000000054700720c */ /* 0x000fc60003fa6270 */
[----:B------:R-:W5:Y:S01]  /*7fd0*/  LDS R49, [R0+0x1800] ;  /* 0x0018000000317984 */ /* 0x000f620000000800 */
[C---:B--2---:R-:W-:Y:S02]  /*7fe0*/  VIADD R42, R16.reuse, 0x180 ;  /* 0x00000180102a7836 */ /* 0x044fe40000000000 */
[----:B0-----:R-:W-:Y:S01]  /*7ff0*/  VIADD R38, R16, 0x300 ;  /* 0x0000030010267836 */ /* 0x001fe20000000000 */
[----:B------:R-:W0:Y:S02]  /*8000*/  LDS R50, [R0+0x1e00] ;  /* 0x001e000000327984 */ /* 0x000e240000000800 */
[-C--:B------:R-:W-:Y:S01]  /*8010*/  ISETP.GE.AND P6, PT, R42, R5.reuse, PT ;  /* 0x000000052a00720c */ /* 0x080fe20003fc6270 */
[----:B------:R-:W-:Y:S01]  /*8020*/  VIADD R32, R16, 0x480 ;  /* 0x0000048010207836 */ /* 0x000fe20000000000 */
[----:B------:R-:W-:Y:S01]  /*8030*/  ISETP.GE.AND P4, PT, R38, R5, PT ;  /* 0x000000052600720c */ /* 0x000fe20003f86270 */
[----:B------:R-:W2:Y:S01]  /*8040*/  LDS R48, [R0+0x2400] ;  /* 0x0024000000307984 */ /* 0x000ea20000000800 */
[----:B------:R-:W-:-:S02]  /*8050*/  @!P5 IMAD.MOV.U32 R46, RZ, RZ, -0x1 ;  /* 0xffffffffff2ed424 */ /* 0x000fc400078e00ff */
[----:B------:R-:W-:Y:S01]  /*8060*/  ISETP.GE.AND P0, PT, R32, R5, PT ;  /* 0x000000052000720c */ /* 0x000fe20003f06270 */
[----:B------:R-:W-:Y:S01]  /*8070*/  VIADD R20, R16, 0x600 ;  /* 0x0000060010147836 */ /* 0x000fe20000000000 */
[----:B------:R-:W-:Y:S01]  /*8080*/  LOP3.LUT R2, R2, 0xfffffffb, RZ, 0xc0, !PT ;  /* 0xfffffffb02027812 */ /* 0x000fe200078ec0ff */
[----:B------:R-:W-:Y:S04]  /*8090*/  LDS R68, [R0+0x3000] ;  /* 0x0030000000447984 */ /* 0x000fe80000000800 */
[----:B-1----:R-:W-:Y:S01]  /*80a0*/  @!P6 IMAD.MOV.U32 R41, RZ, RZ, -0x1 ;  /* 0xffffffffff29e424 */ /* 0x002fe200078e00ff */
[----:B------:R-:W-:Y:S01]  /*80b0*/  LDS R66, [R0+0x3600] ;  /* 0x0036000000427984 */ /* 0x000fe20000000800 */
[----:B---3--:R-:W-:-:S03]  /*80c0*/  @!P5 ISETP.GT.AND P3, PT, R59, -0x1, PT ;  /* 0xffffffff3b00d80c */ /* 0x008fc60003f64270 */
[----:B------:R-:W-:Y:S01]  /*80d0*/  LDS R65, [R0+0x3c00] ;  /* 0x003c000000417984 */ /* 0x000fe20000000800 */
[C---:B------:R-:W-:Y:S02]  /*80e0*/  ISETP.NE.AND P2, PT, R59.reuse, 0x7fffffff, PT ;  /* 0x7fffffff3b00780c */ /* 0x040fe40003f45270 */
[----:B------:R-:W-:Y:S02]  /*80f0*/  @!P5 SEL R46, R46, 0x80000000, P3 ;  /* 0x800000002e2ed807 */ /* 0x000fe40001800000 */
[----:B----4-:R-:W-:Y:S01]  /*8100*/  @!P6 ISETP.GT.AND P3, PT, R14, -0x1, PT ;  /* 0xffffffff0e00e80c */ /* 0x010fe20003f64270 */
[----:B------:R-:W-:Y:S01]  /*8110*/  @!P4 IMAD.MOV.U32 R53, RZ, RZ, -0x1 ;  /* 0xffffffffff35c424 */ /* 0x000fe200078e00ff */
[----:B------:R-:W-:Y:S02]  /*8120*/  SEL R18, R59, 0x80000000, P2 ;  /* 0x800000003b127807 */ /* 0x000fe40001000000 */
[----:B------:R-:W-:Y:S02]  /*8130*/  @!P6 SEL R41, R41, 0x80000000, P3 ;  /* 0x800000002929e807 */ /* 0x000fe40001800000 */
[----:B-----5:R-:W-:-:S02]  /*8140*/  @!P4 ISETP.GT.AND P3, PT, R28, -0x1, PT ;  /* 0xffffffff1c00c80c */ /* 0x020fc40003f64270 */
[----:B------:R-:W-:Y:S02]  /*8150*/  ISETP.GE.AND P1, PT, R20, R5, PT ;  /* 0x000000051400720c */ /* 0x000fe40003f26270 */
[----:B------:R-:W-:Y:S01]  /*8160*/  ISETP.NE.AND P2, PT, R14, 0x7fffffff, PT ;  /* 0x7fffffff0e00780c */ /* 0x000fe20003f45270 */
[----:B------:R-:W-:Y:S01]  /*8170*/  @!P0 IMAD.MOV.U32 R51, RZ, RZ, -0x1 ;  /* 0xffffffffff338424 */ /* 0x000fe200078e00ff */
[----:B------:R-:W-:Y:S01]  /*8180*/  @!P4 SEL R53, R53, 0x80000000, P3 ;  /* 0x800000003535c807 */ /* 0x000fe20001800000 */
[----:B------:R-:W-:Y:S01]  /*8190*/  VIADD R24, R16, 0x780 ;  /* 0x0000078010187836 */ /* 0x000fe20000000000 */
[----:B------:R-:W-:Y:S02]  /*81a0*/  SEL R44, R14, 0x80000000, P2 ;  /* 0x800000000e2c7807 */ /* 0x000fe40001000000 */
[----:B------:R-:W-:Y:S02]  /*81b0*/  @!P0 ISETP.GT.AND P3, PT, R40, -0x1, PT ;  /* 0xffffffff2800880c */ /* 0x000fe40003f64270 */
[----:B------:R-:W-:-:S02]  /*81c0*/  ISETP.NE.AND P2, PT, R28, 0x7fffffff, PT ;  /* 0x7fffffff1c00780c */ /* 0x000fc40003f45270 */
[----:B------:R-:W-:Y:S02]  /*81d0*/  @!P0 SEL R51, R51, 0x80000000, P3 ;  /* 0x8000000033338807 */ /* 0x000fe40001800000 */
[----:B------:R-:W-:Y:S02]  /*81e0*/  SEL R56, R28, 0x80000000, P2 ;  /* 0x800000001c387807 */ /* 0x000fe40001000000 */
[----:B------:R-:W-:Y:S02]  /*81f0*/  ISETP.NE.AND P3, PT, R40, 0x7fffffff, PT ;  /* 0x7fffffff2800780c */ /* 0x000fe40003f65270 */
[----:B------:R-:W-:Y:S01]  /*8200*/  ISETP.GE.AND P2, PT, R24, R5, PT ;  /* 0x000000051800720c */ /* 0x000fe20003f46270 */
[----:B------:R-:W-:Y:S01]  /*8210*/  @!P1 IMAD.MOV.U32 R30, RZ, RZ, -0x1 ;  /* 0xffffffffff1e9424 */ /* 0x000fe200078e00ff */
[----:B------:R-:W-:Y:S02]  /*8220*/  SEL R36, R40, 0x80000000, P3 ;  /* 0x8000000028247807 */ /* 0x000fe40001800000 */
[----:B------:R-:W-:-:S04]  /*8230*/  @!P1 ISETP.GT.AND P3, PT, R49, -0x1, PT ;  /* 0xffffffff3100980c */ /* 0x000fc80003f64270 */
[----:B------:R-:W-:Y:S02]  /*8240*/  @!P1 SEL R30, R30, 0x80000000, P3 ;  /* 0x800000001e1e9807 */ /* 0x000fe40001800000 */
[----:B------:R-:W-:-:S03]  /*8250*/  ISETP.NE.AND P3, PT, R49, 0x7fffffff, PT ;  /* 0x7fffffff3100780c */ /* 0x000fc60003f65270 */
[----:B------:R-:W-:Y:S01]  /*8260*/  @!P2 IMAD.MOV.U32 R47, RZ, RZ, -0x1 ;  /* 0xffffffffff2fa424 */ /* 0x000fe200078e00ff */
[----:B------:R-:W-:Y:S02]  /*8270*/  SEL R54, R49, 0x80000000, P3 ;  /* 0x8000000031367807 */ /* 0x000fe40001800000 */
[----:B0-----:R-:W-:-:S04]  /*8280*/  @!P2 ISETP.GT.AND P3, PT, R50, -0x1, PT ;  /* 0xffffffff3200a80c */ /* 0x001fc80003f64270 */
[----:B------:R-:W-:Y:S02]  /*8290*/  @!P2 SEL R47, R47, 0x80000000, P3 ;  /* 0x800000002f2fa807 */ /* 0x000fe40001800000 */
[----:B------:R-:W-:Y:S01]  /*82a0*/  ISETP.NE.AND P3, PT, R50, 0x7fffffff, PT ;  /* 0x7fffffff3200780c */ /* 0x000fe20003f65270 */
[----:B------:R-:W-:-:S03]  /*82b0*/  VIADD R22, R16, 0x900 ;  /* 0x0000090010167836 */ /* 0x000fc60000000000 */
[----:B------:R-:W-:Y:S02]  /*82c0*/  SEL R10, R50, 0x80000000, P3 ;  /* 0x80000000320a7807 */ /* 0x000fe40001800000 */
[----:B------:R-:W-:Y:S02]  /*82d0*/  LEA R34, P3, R4, UR16, 0x2 ;  /* 0x0000001004227c11 */ /* 0x000fe4000f8610ff */
[----:B------:R-:W-:Y:S02]  /*82e0*/  @P5 LOP3.LUT R2, R2, 0x4, RZ, 0xfc, !PT ;  /* 0x0000000402025812 */ /* 0x000fe400078efcff */
[----:B------:R-:W-:Y:S02]  /*82f0*/  LEA.HI.X R35, R4, UR17, R27, 0x2, P3 ;  /* 0x0000001104237c11 */ /* 0x000fe400098f141b */
[----:B------:R-:W0:Y:S01]  /*8300*/  LDS R27, [R0+0x2a00] ;  /* 0x002a0000001b7984 */ /* 0x000e220000000800 */
[----:B------:R-:W-:Y:S02]  /*8310*/  ISETP.GE.AND P3, PT, R22, R5, PT ;  /* 0x000000051600720c */ /* 0x000fe40003f66270 */
[----:B------:R-:W-:-:S04]  /*8320*/  LOP3.LUT R2, R2, 0xfffffffd, RZ, 0xc0, !PT ;  /* 0xfffffffd02027812 */ /* 0x000fc800078ec0ff */
[----:B------:R-:W-:-:S04]  /*8330*/  @P6 LOP3.LUT R2, R2, 0x2, RZ, 0xfc, !PT ;  /* 0x0000000202026812 */ /* 0x000fc800078efcff */
[----:B------:R-:W-:-:S03]  /*8340*/  LOP3.LUT R2, R2, 0xfffffffe, RZ, 0xc0, !PT ;  /* 0xfffffffe02027812 */ /* 0x000fc600078ec0ff */
[----:B------:R-:W-:Y:S01]  /*8350*/  @!P3 IMAD.MOV.U32 R61, RZ, RZ, -0x1 ;  /* 0xffffffffff3db424 */ /* 0x000fe200078e00ff */
[----:B------:R-:W-:Y:S02]  /*8360*/  @P4 LOP3.LUT R2, R2, 0x1, RZ, 0xfc, !PT ;  /* 0x0000000102024812 */ /* 0x000fe400078efcff */
[----:B--2---:R-:W-:Y:S01]  /*8370*/  @!P3 ISETP.GT.AND P4, PT, R48, -0x1, PT ;  /* 0xffffffff3000b80c */ /* 0x004fe20003f84270 */
[----:B------:R-:W-:-:S03]  /*8380*/  VIADD R64, R16, 0xa80 ;  /* 0x00000a8010407836 */ /* 0x000fc60000000000 */
[----:B------:R-:W-:Y:S02]  /*8390*/  @!P3 SEL R61, R61, 0x80000000, P4 ;  /* 0x800000003d3db807 */ /* 0x000fe40002000000 */
[----:B------:R-:W-:-:S04]  /*83a0*/  ISETP.NE.AND P4, PT, R48, 0x7fffffff, PT ;  /* 0x7fffffff3000780c */ /* 0x000fc80003f85270 */
[----:B------:R-:W-:Y:S02]  /*83b0*/  SEL R72, R48, 0x80000000, P4 ;  /* 0x8000000030487807 */ /* 0x000fe40002000000 */
[----:B------:R-:W-:Y:S02]  /*83c0*/  ISETP.GE.AND P4, PT, R64, R5, PT ;  /* 0x000000054000720c */ /* 0x000fe40003f86270 */
[----:B------:R-:W-:-:S11]  /*83d0*/  LOP3.LUT R60, R16, 0xc00, RZ, 0xfc, !PT ;  /* 0x00000c00103c7812 */ /* 0x000fd600078efcff */
[----:B------:R-:W-:Y:S01]  /*83e0*/  @!P4 IMAD.MOV.U32 R70, RZ, RZ, -0x1 ;  /* 0xffffffffff46c424 */ /* 0x000fe200078e00ff */
[----:B0-----:R-:W-:-:S04]  /*83f0*/  @!P4 ISETP.GT.AND P5, PT, R27, -0x1, PT ;  /* 0xffffffff1b00c80c */ /* 0x001fc80003fa4270 */
[----:B------:R-:W-:Y:S02]  /*8400*/  @!P4 SEL R70, R70, 0x80000000, P5 ;  /* 0x800000004646c807 */ /* 0x000fe40002800000 */
[----:B------:R-:W-:-:S04]  /*8410*/  ISETP.NE.AND P5, PT, R27, 0x7fffffff, PT ;  /* 0x7fffffff1b00780c */ /* 0x000fc80003fa5270 */
[----:B------:R-:W-:Y:S02]  /*8420*/  SEL R4, R27, 0x80000000, P5 ;  /* 0x800000001b047807 */ /* 0x000fe40002800000 */
[----:B------:R-:W-:Y:S01]  /*8430*/  ISETP.GE.AND P5, PT, R60, R5, PT ;  /* 0x000000053c00720c */ /* 0x000fe20003fa6270 */
[----:B------:R-:W-:-:S12]  /*8440*/  VIADD R62, R16, 0xd80 ;  /* 0x00000d80103e7836 */ /* 0x000fd80000000000 */
[----:B------:R-:W-:Y:S01]  /*8450*/  @!P5 IMAD.MOV.U32 R63, RZ, RZ, -0x1 ;  /* 0xffffffffff3fd424 */ /* 0x000fe200078e00ff */
[----:B------:R-:W-:-:S04]  /*8460*/  @!P5 ISETP.GT.AND P6, PT, R68, -0x1, PT ;  /* 0xffffffff4400d80c */ /* 0x000fc80003fc4270 */
[----:B------:R-:W-:Y:S02]  /*8470*/  @!P5 SEL R63, R63, 0x80000000, P6 ;  /* 0x800000003f3fd807 */ /* 0x000fe40003000000 */
[----:B------:R-:W-:Y:S01]  /*8480*/  ISETP.NE.AND P6, PT, R68, 0x7fffffff, PT ;  /* 0x7fffffff4400780c */ /* 0x000fe20003fc5270 */
[----:B------:R-:W-:-:S03]  /*8490*/  VIADD R16, R16, 0xf00 ;  /* 0x00000f0010107836 */ /* 0x000fc60000000000 */
[----:B------:R-:W-:Y:S02]  /*84a0*/  SEL R67, R68, 0x80000000, P6 ;  /* 0x8000000044437807 */ /* 0x000fe40003000000 */
[-C--:B------:R-:W-:Y:S02]  /*84b0*/  ISETP.GE.AND P6, PT, R62, R5.reuse, PT ;  /* 0x000000053e00720c */ /* 0x080fe40003fc6270 */
[----:B------:R-:W-:Y:S02]  /*84c0*/  P2R R55, PR, RZ, 0x1 ;  /* 0x00000001ff377803 */ /* 0x000fe40000000000 */
[----:B------:R-:W-:Y:S02]  /*84d0*/  LOP3.LUT P0, RZ, R2, 0x2, RZ, 0xc0, !PT ;  /* 0x0000000202ff7812 */ /* 0x000fe4000780c0ff */
[----:B------:R-:W-:Y:S02]  /*84e0*/  P2R R58, PR, RZ, 0x4 ;  /* 0x00000004ff3a7803 */ /* 0x000fe40000000000 */
[----:B------:R-:W-:-:S02]  /*84f0*/  ISETP.GE.AND P2, PT, R16, R5, PT ;  /* 0x000000051000720c */ /* 0x000fc40003f46270 */
[----:B------:R-:W-:Y:S02]  /*8500*/  P2R R57, PR, RZ, 0x1 ;  /* 0x00000001ff397803 */ /* 0x000fe40000000000 */
[----:B------:R-:W-:Y:S01]  /*8510*/  LOP3.LUT P0, RZ, R2, 0x4, RZ, 0xc0, !PT ;  /* 0x0000000402ff7812 */ /* 0x000fe2000780c0ff */
[----:B------:R-:W-:Y:S01]  /*8520*/  @!P6 IMAD.MOV.U32 R69, RZ, RZ, -0x1 ;  /* 0xffffffffff45e424 */ /* 0x000fe200078e00ff */
[----:B------:R-:W-:Y:S02]  /*8530*/  SHF.R.U32.HI R18, RZ, UR15, R18 ;  /* 0x0000000fff127c19 */ /* 0x000fe40008011612 */
[----:B------:R-:W-:Y:S02]  /*8540*/  P2R R26, PR, RZ, 0x1 ;  /* 0x00000001ff1a7803 */ /* 0x000fe40000000000 */
[----:B------:R-:W-:Y:S02]  /*8550*/  @!P6 ISETP.GT.AND P0, PT, R66, -0x1, PT ;  /* 0xffffffff4200e80c */ /* 0x000fe40003f04270 */
[----:B------:R-:W-:Y:S01]  /*8560*/  LOP3.LUT R18, R18, UR4, RZ, 0xc0, !PT ;  /* 0x0000000412127c12 */ /* 0x000fe2000f8ec0ff */
[----:B------:R-:W-:Y:S01]  /*8570*/  @!P2 IMAD.MOV.U32 R74, RZ, RZ, -0x1 ;  /* 0xffffffffff4aa424 */ /* 0x000fe200078e00ff */
[----:B------:R-:W-:-:S02]  /*8580*/  @!P6 SEL R69, R69, 0x80000000, P0 ;  /* 0x800000004545e807 */ /* 0x000fc40000000000 */
[----:B------:R-:W-:Y:S02]  /*8590*/  @!P2 ISETP.GT.AND P0, PT, R65, -0x1, PT ;  /* 0xffffffff4100a80c */ /* 0x000fe40003f04270 */
[----:B------:R-:W-:Y:S02]  /*85a0*/  P2R R52, PR, RZ, 0x2 ;  /* 0x00000002ff347803 */ /* 0x000fe40000000000 */
[----:B------:R-:W-:Y:S02]  /*85b0*/  LOP3.LUT P1, RZ, R2, 0x1, RZ, 0xc0, !PT ;  /* 0x0000000102ff7812 */ /* 0x000fe4000782c0ff */
[----:B------:R-:W-:Y:S02]  /*85c0*/  LEA R75, R18, UR5, 0x2 ;  /* 0x00000005124b7c11 */ /* 0x000fe4000f8e10ff */
[----:B------:R-:W-:Y:S02]  /*85d0*/  LOP3.LUT R2, R2, 0xfffffff7, RZ, 0xc0, !PT ;  /* 0xfffffff702027812 */ /* 0x000fe400078ec0ff */
[----:B------:R-:W-:-:S02]  /*85e0*/  @!P2 SEL R74, R74, 0x80000000, P0 ;  /* 0x800000004a4aa807 */ /* 0x000fc40000000000 */
[----:B------:R-:W-:Y:S01]  /*85f0*/  ISETP.NE.AND P0, PT, R66, 0x7fffffff, PT ;  /* 0x7fffffff4200780c */ /* 0x000fe20003f05270 */
[----:B------:R-:W0:Y:S01]  /*8600*/  LDS R75, [R75+0x4200] ;  /* 0x004200004b4b7984 */ /* 0x000e220000000800 */
[----:B------:R-:W-:Y:S02]  /*8610*/  @P2 LOP3.LUT R2, R2, 0x8, RZ, 0xfc, !PT ;  /* 0x0000000802022812 */ /* 0x000fe400078efcff */
[----:B------:R-:W-:Y:S02]  /*8620*/  ISETP.NE.AND P2, PT, R58, RZ, PT ;  /* 0x000000ff3a00720c */ /* 0x000fe40003f45270 */
[----:B------:R-:W-:Y:S02]  /*8630*/  SEL R58, R66, 0x80000000, P0 ;  /* 0x80000000423a7807 */ /* 0x000fe40000000000 */
[----:B------:R-:W-:-:S04]  /*8640*/  ISETP.NE.AND P0, PT, R65, 0x7fffffff, PT ;  /* 0x7fffffff4100780c */ /* 0x000fc80003f05270 */
[----:B------:R-:W-:Y:S02]  /*8650*/  SEL R73, R65, 0x80000000, P0 ;  /* 0x8000000041497807 */ /* 0x000fe40000000000 */
[----:B------:R-:W-:Y:S02]  /*8660*/  ISETP.NE.AND P0, PT, R26, RZ, PT ;  /* 0x000000ff1a00720c */ /* 0x000fe40003f05270 */
[----:B------:R-:W-:-:S11]  /*8670*/  SHF.R.U32.HI R44, RZ, UR15, R44 ;  /* 0x0000000fff2c7c19 */ /* 0x000fd6000801162c */
[----:B------:R-:W1:Y:S01]  /*8680*/  @!P0 LDC.64 R76, c[0x0][0x388] ;  /* 0x0000e200ff4c8b82 */ /* 0x000e620000000a00 */
[----:B------:R-:W-:-:S04]  /*8690*/  LOP3.LUT R18, R44, UR4, RZ, 0xc0, !PT ;  /* 0x000000042c127c12 */ /* 0x000fc8000f8ec0ff */
[----:B------:R-:W-:Y:S02]  /*86a0*/  LEA R18, R18, UR5, 0x2 ;  /* 0x0000000512127c11 */ /* 0x000fe4000f8e10ff */
[----:B------:R-:W-:-:S03]  /*86b0*/  @!P0 LOP3.LUT R46, R46, R59, RZ, 0x3c, !PT ;  /* 0x0000003b2e2e8212 */ /* 0x000fc600078e3cff */
[----:B------:R-:W2:Y:S01]  /*86c0*/  LDS R59, [R18+0x4200] ;  /* 0x00420000123b7984 */ /* 0x000ea20000000800 */
[----:B0-----:R-:W-:Y:S01]  /*86d0*/  @!P0 IMAD.IADD R26, R75, 0x1, R71 ;  /* 0x000000014b1a8824 */ /* 0x001fe200078e0247 */
[----:B------:R-:W-:-:S03]  /*86e0*/  SHF.R.U32.HI R56, RZ, UR15, R56 ;  /* 0x0000000fff387c19 */ /* 0x000fc60008011638 */
[----:B-1----:R-:W-:-:S05]  /*86f0*/  @!P0 IMAD.WIDE.U32 R76, R26, 0x4, R76 ;  /* 0x000000041a4c8825 */ /* 0x002fca00078e004c */
[----:B------:R2:W-:Y:S01]  /*8700*/  @!P0 STG.E desc[UR8][R76.64], R46 ;  /* 0x0000002e4c008986 */ /* 0x0005e2000c101908 */
[----:B------:R-:W-:Y:S02]  /*8710*/  ISETP.NE.AND P0, PT, R57, RZ, PT ;  /* 0x000000ff3900720c */ /* 0x000fe40003f05270 */
[----:B------:R-:W-:-:S04]  /*8720*/  LOP3.LUT R56, R56, UR4, RZ, 0xc0, !PT ;  /* 0x0000000438387c12 */ /* 0x000fc8000f8ec0ff */
[----:B------:R-:W-:Y:S02]  /*8730*/  LEA R26, R56, UR5, 0x2 ;  /* 0x00000005381a7c11 */ /* 0x000fe4000f8e10ff */
[----:B------:R-:W-:-:S04]  /*8740*/  SHF.R.U32.HI R36, RZ, UR15, R36 ;  /* 0x0000000fff247c19 */ /* 0x000fc80008011624 */
[----:B------:R-:W0:Y:S01]  /*8750*/  LDS R26, [R26+0x4200] ;  /* 0x004200001a1a7984 */ /* 0x000e220000000800 */
[----:B------:R-:W1:Y:S01]  /*8760*/  @!P0 LDC.64 R56, c[0x0][0x388] ;  /* 0x0000e200ff388b82 */ /* 0x000e620000000a00 */
[----:B------:R-:W-:-:S04]  /*8770*/  LOP3.LUT R36, R36, UR4, RZ, 0xc0, !PT ;  /* 0x0000000424247c12 */ /* 0x000fc8000f8ec0ff */
[----:B------:R-:W-:Y:S01]  /*8780*/  LEA R36, R36, UR5, 0x2 ;  /* 0x0000000524247c11 */ /* 0x000fe2000f8e10ff */
[----:B--2---:R-:W-:Y:S01]  /*8790*/  @!P0 IMAD.IADD R77, R42, 0x1, R59 ;  /* 0x000000012a4d8824 */ /* 0x004fe200078e023b */
[----:B------:R-:W-:-:S03]  /*87a0*/  @!P0 LOP3.LUT R14, R41, R14, RZ, 0x3c, !PT ;  /* 0x0000000e290e8212 */ /* 0x000fc600078e3cff */
[----:B------:R-:W2:Y:S01]  /*87b0*/  LDS R41, [R36+0x4200] ;  /* 0x0042000024297984 */ /* 0x000ea20000000800 */
[----:B------:R-:W-:Y:S01]  /*87c0*/  SHF.R.U32.HI R18, RZ, UR15, R54 ;  /* 0x0000000fff127c19 */ /* 0x000fe20008011636 */
[----:B-1----:R-:W-:Y:S02]  /*87d0*/  @!P0 IMAD.WIDE.U32 R76, R77, 0x4, R56 ;  /* 0x000000044d4c8825 */ /* 0x002fe400078e0038 */
[----:B------:R-:W1:Y:S03]  /*87e0*/  @!P1 LDC.64 R56, c[0x0][0x388] ;  /* 0x0000e200ff389b82 */ /* 0x000e660000000a00 */
[----:B------:R-:W-:Y:S01]  /*87f0*/  @!P0 STG.E desc[UR8][R76.64], R14 ;  /* 0x0000000e4c008986 */ /* 0x000fe2000c101908 */
[----:B------:R-:W-:Y:S02]  /*8800*/  ISETP.NE.AND P0, PT, R55, RZ, PT ;  /* 0x000000ff3700720c */ /* 0x000fe40003f05270 */
[----:B------:R-:W-:-:S02]  /*8810*/  SHF.R.U32.HI R10, RZ, UR15, R10 ;  /* 0x0000000fff0a7c19 */ /* 0x000fc4000801160a */
[----:B------:R-:W-:Y:S02]  /*8820*/  LOP3.LUT R18, R18, UR4, RZ, 0xc0, !PT ;  /* 0x0000000412127c12 */ /* 0x000fe4000f8ec0ff */
[----:B------:R-:W-:Y:S02]  /*8830*/  LOP3.LUT R44, R10, UR4, RZ, 0xc0, !PT ;  /* 0x000000040a2c7c12 */ /* 0x000fe4000f8ec0ff */
[----:B------:R-:W-:Y:S02]  /*8840*/  LEA R10, R18, UR5, 0x2 ;  /* 0x00000005120a7c11 */ /* 0x000fe4000f8e10ff */
[----:B------:R-:W-:Y:S01]  /*8850*/  @!P1 LOP3.LUT R28, R53, R28, RZ, 0x3c, !PT ;  /* 0x0000001c351c9212 */ /* 0x000fe200078e3cff */
[----:B0-----:R-:W-:Y:S01]  /*8860*/  @!P1 IMAD.IADD R53, R38, 0x1, R26 ;  /* 0x0000000126359824 */ /* 0x001fe200078e021a */
[----:B------:R-:W-:Y:S01]  /*8870*/  LEA R44, R44, UR5, 0x2 ;  /* 0x000000052c2c7c11 */ /* 0x000fe2000f8e10ff */
[----:B------:R-:W0:Y:S01]  /*8880*/  @!P0 LDC.64 R54, c[0x0][0x388] ;  /* 0x0000e200ff368b82 */ /* 0x000e220000000a00 */
[----:B------:R-:W3:Y:S04]  /*8890*/  LDS R10, [R10+0x4200] ;  /* 0x004200000a0a7984 */ /* 0x000ee80000000800 */
[----:B------:R-:W4:Y:S01]  /*88a0*/  LDS R77, [R44+0x4200] ;  /* 0x004200002c4d7984 */ /* 0x000f220000000800 */
[----:B-1----:R-:W-:Y:S01]  /*88b0*/  @!P1 IMAD.WIDE.U32 R56, R53, 0x4, R56 ;  /* 0x0000000435389825 */ /* 0x002fe200078e0038 */
[----:B------:R-:W-:-:S04]  /*88c0*/  SHF.R.U32.HI R72, RZ, UR15, R72 ;  /* 0x0000000fff487c19 */ /* 0x000fc80008011648 */
[----:B------:R1:W-:Y:S01]  /*88d0*/  @!P1 STG.E desc[UR8][R56.64], R28 ;  /* 0x0000001c38009986 */ /* 0x0003e2000c101908 */
[----:B------:R-:W-:Y:S02]  /*88e0*/  ISETP.NE.AND P1, PT, R52, RZ, PT ;  /* 0x000000ff3400720c */ /* 0x000fe40003f25270 */
[----:B------:R-:W-:Y:S02]  /*88f0*/  LOP3.LUT R72, R72, UR4, RZ, 0xc0, !PT ;  /* 0x0000000448487c12 */ /* 0x000fe4000f8ec0ff */
[----:B------:R-:W-:Y:S01]  /*8900*/  SHF.R.U32.HI R4, RZ, UR15, R4 ;  /* 0x0000000fff047c19 */ /* 0x000fe20008011604 */
[----:B--2---:R-:W-:Y:S01]  /*8910*/  @!P0 IMAD.IADD R53, R32, 0x1, R41 ;  /* 0x0000000120358824 */ /* 0x004fe200078e0229 */
[----:B------:R-:W-:Y:S02]  /*8920*/  @!P0 LOP3.LUT R40, R51, R40, RZ, 0x3c, !PT ;  /* 0x0000002833288212 */ /* 0x000fe400078e3cff */
[----:B------:R-:W-:Y:S02]  /*8930*/  LEA R51, R72, UR5, 0x2 ;  /* 0x0000000548337c11 */ /* 0x000fe4000f8e10ff */
[----:B------:R-:W-:Y:S01]  /*8940*/  SHF.R.U32.HI R67, RZ, UR15, R67 ;  /* 0x0000000fff437c19 */ /* 0x000fe20008011643 */
[----:B-1----:R-:W1:Y:S01]  /*8950*/  @!P2 LDC.64 R56, c[0x0][0x388] ;  /* 0x0000e200ff38ab82 */ /* 0x002e620000000a00 */
[----:B------:R-:W-:-:S02]  /*8960*/  LOP3.LUT R4, R4, UR4, RZ, 0xc0, !PT ;  /* 0x0000000404047c12 */ /* 0x000fc4000f8ec0ff */
[----:B------:R-:W-:Y:S01]  /*8970*/  SHF.R.U32.HI R58, RZ, UR15, R58 ;  /* 0x0000000fff3a7c19 */ /* 0x000fe2000801163a */
[----:B0-----:R-:W-:Y:S01]  /*8980*/  @!P0 IMAD.WIDE.U32 R54, R53, 0x4, R54 ;  /* 0x0000000435368825 */ /* 0x001fe200078e0036 */
[----:B------:R-:W-:Y:S01]  /*8990*/  SHF.R.U32.HI R73, RZ, UR15, R73 ;  /* 0x0000000fff497c19 */ /* 0x000fe20008011649 */
[----:B------:R-:W0:Y:S01]  /*89a0*/  LDS R51, [R51+0x4200] ;  /* 0x0042000033337984 */ /* 0x000e220000000800 */
[----:B------:R-:W-:Y:S01]  /*89b0*/  LOP3.LUT R67, R67, UR4, RZ, 0xc0, !PT ;  /* 0x0000000443437c12 */ /* 0x000fe2000f8ec0ff */
[----:B------:R-:W2:Y:S01]  /*89c0*/  @!P1 LDC.64 R52, c[0x0][0x388] ;  /* 0x0000e200ff349b82 */ /* 0x000ea20000000a00 */
[----:B------:R-:W-:Y:S02]  /*89d0*/  LEA R4, R4, UR5, 0x2 ;  /* 0x0000000504047c11 */ /* 0x000fe4000f8e10ff */
[----:B------:R-:W-:Y:S02]  /*89e0*/  LOP3.LUT R58, R58, UR4, RZ, 0xc0, !PT ;  /* 0x000000043a3a7c12 */ /* 0x000fe4000f8ec0ff */
[----:B------:R-:W-:-:S02]  /*89f0*/  LOP3.LUT R73, R73, UR4, RZ, 0xc0, !PT ;  /* 0x0000000449497c12 */ /* 0x000fc4000f8ec0ff */
[----:B------:R-:W-:Y:S01]  /*8a00*/  LEA R18, R67, UR5, 0x2 ;  /* 0x0000000543127c11 */ /* 0x000fe2000f8e10ff */
[----:B------:R-:W5:Y:S01]  /*8a10*/  LDS R4, [R4+0x4200] ;  /* 0x0042000004047984 */ /* 0x000f620000000800 */
[----:B------:R-:W-:Y:S02]  /*8a20*/  LEA R14, R58, UR5, 0x2 ;  /* 0x000000053a0e7c11 */ /* 0x000fe4000f8e10ff */
[----:B------:R-:W-:Y:S02]  /*8a30*/  LEA R67, R73, UR5, 0x2 ;  /* 0x0000000549437c11 */ /* 0x000fe4000f8e10ff */
[----:B------:R-:W5:Y:S01]  /*8a40*/  LDS R18, [R18+0x4200] ;  /* 0x0042000012127984 */ /* 0x000f620000000800 */
[----:B------:R-:W-:Y:S01]  /*8a50*/  P2R R28, PR, RZ, 0x1 ;  /* 0x00000001ff1c7803 */ /* 0x000fe20000000000 */
[----:B------:R-:W5:Y:S02]  /*8a60*/  @!P3 LDC.64 R72, c[0x0][0x388] ;  /* 0x0000e200ff48bb82 */ /* 0x000f640000000a00 */
[----:B------:R-:W5:Y:S04]  /*8a70*/  LDS R14, [R14+0x4200] ;  /* 0x004200000e0e7984 */ /* 0x000f680000000800 */
[----:B------:R-:W5:Y:S01]  /*8a80*/  LDS R67, [R67+0x4200] ;  /* 0x0042000043437984 */ /* 0x000f620000000800 */
[----:B------:R-:W-:Y:S01]  /*8a90*/  @!P1 LOP3.LUT R30, R30, R49, RZ, 0x3c, !PT ;  /* 0x000000311e1e9212 */ /* 0x000fe200078e3cff */
[----:B---3--:R-:W-:-:S02]  /*8aa0*/  @!P1 IMAD.IADD R49, R20, 0x1, R10 ;  /* 0x0000000114319824 */ /* 0x008fc400078e020a */
[----:B------:R3:W-:Y:S01]  /*8ab0*/  @!P0 STG.E desc[UR8][R54.64], R40 ;  /* 0x0000002836008986 */ /* 0x0007e2000c101908 */
[----:B------:R-:W-:Y:S01]  /*8ac0*/  ISETP.GE.AND P0, PT, R16, R5, PT ;  /* 0x000000051000720c */ /* 0x000fe20003f06270 */
[----:B----4-:R-:W-:Y:S01]  /*8ad0*/  @!P2 IMAD.IADD R36, R24, 0x1, R77 ;  /* 0x000000011824a824 */ /* 0x010fe200078e024d */
[----:B------:R-:W-:Y:S01]  /*8ae0*/  @!P2 LOP3.LUT R50, R47, R50, RZ, 0x3c, !PT ;  /* 0x000000322f32a212 */ /* 0x000fe200078e3cff */
[----:B--2---:R-:W-:Y:S01]  /*8af0*/  @!P1 IMAD.WIDE.U32 R52, R49, 0x4, R52 ;  /* 0x0000000431349825 */ /* 0x004fe200078e0034 */
[----:B------:R-:W2:Y:S03]  /*8b00*/  @!P4 LDC.64 R46, c[0x0][0x388] ;  /* 0x0000e200ff2ecb82 */ /* 0x000ea60000000a00 */
[----:B-1----:R-:W-:Y:S01]  /*8b10*/  @!P2 IMAD.WIDE.U32 R56, R36, 0x4, R56 ;  /* 0x000000042438a825 */ /* 0x002fe200078e0038 */
[----:B------:R1:W-:Y:S04]  /*8b20*/  @!P1 STG.E desc[UR8][R52.64], R30 ;  /* 0x0000001e34009986 */ /* 0x0003e8000c101908 */
[----:B------:R4:W-:Y:S01]  /*8b30*/  @!P2 STG.E desc[UR8][R56.64], R50 ;  /* 0x000000323800a986 */ /* 0x0009e2000c101908 */
[----:B---3--:R-:W3:Y:S08]  /*8b40*/  @!P0 LDC.64 R54, c[0x0][0x388] ;  /* 0x0000e200ff368b82 */ /* 0x008ef00000000a00 */
[----:B-1----:R-:W1:Y:S08]  /*8b50*/  @!P5 LDC.64 R52, c[0x0][0x388] ;  /* 0x0000e200ff34db82 */ /* 0x002e700000000a00 */
[----:B----4-:R-:W4:Y:S01]  /*8b60*/  @!P6 LDC.64 R56, c[0x0][0x388] ;  /* 0x0000e200ff38eb82 */ /* 0x010f220000000a00 */
[----:B0-----:R-:W-:-:S04]  /*8b70*/  @!P3 IMAD.IADD R40, R22, 0x1, R51 ;  /* 0x000000011628b824 */ /* 0x001fc800078e0233 */
[----:B-----5:R-:W-:Y:S01]  /*8b80*/  @!P3 IMAD.WIDE.U32 R72, R40, 0x4, R72 ;  /* 0x000000042848b825 */ /* 0x020fe200078e0048 */
[----:B------:R-:W0:Y:S03]  /*8b90*/  SHFL.IDX PT, R49, R5, RZ, 0x1f ;  /* 0x00001fff05317589 */ /* 0x000e2600000e0000 */
[----:B------:R-:W-:Y:S01]  /*8ba0*/  @!P4 IMAD.IADD R40, R64, 0x1, R4 ;  /* 0x000000014028c824 */ /* 0x000fe200078e0204 */
[----:B------:R-:W-:Y:S01]  /*8bb0*/  @!P3 LOP3.LUT R61, R61, R48, RZ, 0x3c, !PT ;  /* 0x000000303d3db212 */ /* 0x000fe200078e3cff */
[----:B------:R-:W-:Y:S02]  /*8bc0*/  @!P5 IMAD.IADD R44, R60, 0x1, R18 ;  /* 0x000000013c2cd824 */ /* 0x000fe400078e0212 */
[----:B--2---:R-:W-:Y:S01]  /*8bd0*/  @!P4 IMAD.WIDE.U32 R46, R40, 0x4, R46 ;  /* 0x00000004282ec825 */ /* 0x004fe200078e002e */
[----:B------:R-:W-:-:S03]  /*8be0*/  @!P4 LOP3.LUT R27, R70, R27, RZ, 0x3c, !PT ;  /* 0x0000001b461bc212 */ /* 0x000fc600078e3cff */
[----:B------:R-:W-:Y:S02]  /*8bf0*/  @!P6 IMAD.IADD R40, R62, 0x1, R14 ;  /* 0x000000013e28e824 */ /* 0x000fe400078e020e */
[----:B------:R-:W-:Y:S01]  /*8c00*/  @!P0 IMAD.IADD R48, R16, 0x1, R67 ;  /* 0x0000000110308824 */ /* 0x000fe200078e0243 */
[----:B------:R-:W-:Y:S01]  /*8c10*/  @!P5 LOP3.LUT R63, R63, R68, RZ, 0x3c, !PT ;  /* 0x000000443f3fd212 */ /* 0x000fe200078e3cff */
[----:B-1----:R-:W-:Y:S01]  /*8c20*/  @!P5 IMAD.WIDE.U32 R52, R44, 0x4, R52 ;  /* 0x000000042c34d825 */ /* 0x002fe200078e0034 */
[----:B------:R-:W-:Y:S01]  /*8c30*/  @!P6 LOP3.LUT R69, R69, R66, RZ, 0x3c, !PT ;  /* 0x000000424545e212 */ /* 0x000fe200078e3cff */
[----:B------:R-:W-:Y:S01]  /*8c40*/  @!P3 STG.E desc[UR8][R72.64], R61 ;  /* 0x0000003d4800b986 */ /* 0x000fe2000c101908 */
[----:B------:R-:W-:Y:S01]  /*8c50*/  @!P0 LOP3.LUT R65, R74, R65, RZ, 0x3c, !PT ;  /* 0x000000414a418212 */ /* 0x000fe200078e3cff */
[----:B----4-:R-:W-:Y:S02]  /*8c60*/  @!P6 IMAD.WIDE.U32 R56, R40, 0x4, R56 ;  /* 0x000000042838e825 */ /* 0x010fe400078e0038 */
[----:B------:R1:W-:Y:S02]  /*8c70*/  @!P4 STG.E desc[UR8][R46.64], R27 ;  /* 0x0000001b2e00c986 */ /* 0x0003e4000c101908 */
[----:B---3--:R-:W-:-:S02]  /*8c80*/  @!P0 IMAD.WIDE.U32 R54, R48, 0x4, R54 ;  /* 0x0000000430368825 */ /* 0x008fc400078e0036 */
[----:B------:R-:W-:Y:S04]  /*8c90*/  @!P5 STG.E desc[UR8][R52.64], R63 ;  /* 0x0000003f3400d986 */ /* 0x000fe8000c101908 */
[----:B------:R-:W-:Y:S04]  /*8ca0*/  @!P6 STG.E desc[UR8][R56.64], R69 ;  /* 0x000000453800e986 */ /* 0x000fe8000c101908 */
[----:B------:R-:W-:Y:S01]  /*8cb0*/  @!P0 STG.E desc[UR8][R54.64], R65 ;  /* 0x0000004136008986 */ /* 0x000fe2000c101908 */
[----:B------:R-:W-:Y:S01]  /*8cc0*/  BAR.SYNC.DEFER_BLOCKING 0x0 ;  /* 0x0000000000007b1d */ /* 0x000fe20000010000 */
[----:B0-----:R-:W-:-:S13]  /*8cd0*/  ISETP.GE.AND P0, PT, R71, R49, PT ;  /* 0x000000314700720c */ /* 0x001fda0003f06270 */
[----:B------:R-:W2:Y:S01]  /*8ce0*/  @!P0 LDG.E R5, desc[UR8][R34.64] ;  /* 0x0000000822058981 */ /* 0x000ea2000c1e1900 */
[----:B------:R-:W-:-:S13]  /*8cf0*/  ISETP.GE.AND P0, PT, R42, R49, PT ;  /* 0x000000312a00720c */ /* 0x000fda0003f06270 */
[----:B------:R-:W3:Y:S01]  /*8d00*/  @!P0 LDG.E R7, desc[UR8][R34.64+0x600] ;  /* 0x0006000822078981 */ /* 0x000ee2000c1e1900 */
[----:B------:R-:W-:-:S13]  /*8d10*/  ISETP.GE.AND P0, PT, R38, R49, PT ;  /* 0x000000312600720c */ /* 0x000fda0003f06270 */
[----:B------:R-:W4:Y:S01]  /*8d20*/  @!P0 LDG.E R9, desc[UR8][R34.64+0xc00] ;  /* 0x000c000822098981 */ /* 0x000f22000c1e1900 */
[----:B------:R-:W-:-:S13]  /*8d30*/  ISETP.GE.AND P0, PT, R32, R49, PT ;  /* 0x000000312000720c */ /* 0x000fda0003f06270 */
[----:B------:R-:W5:Y:S01]  /*8d40*/  @!P0 LDG.E R11, desc[UR8][R34.64+0x1200] ;  /* 0x00120008220b8981 */ /* 0x000f62000c1e1900 */
        /* <DEDUP_REMOVED lines=14> */
[----:B-1----:R-:W-:Y:S01]  /*8e30*/  IMAD R27, R71, 0x28, R0 ;  /* 0x00000028471b7824 */ /* 0x002fe200078e0200 */
[----:B------:R-:W-:Y:S02]  /*8e40*/  P2R R36, PR, RZ, 0x4 ;  /* 0x00000004ff247803 */ /* 0x000fe40000000000 */
[----:B------:R-:W-:Y:S02]  /*8e50*/  P2R R30, PR, RZ, 0x2 ;  /* 0x00000002ff1e7803 */ /* 0x000fe40000000000 */
[C---:B------:R-:W-:Y:S02]  /*8e60*/  LOP3.LUT P2, RZ, R2.reuse, 0x4, RZ, 0xc0, !PT ;  /* 0x0000000402ff7812 */ /* 0x040fe4000784c0ff */
[C---:B------:R-:W-:Y:S02]  /*8e70*/  LOP3.LUT P1, RZ, R2.reuse, 0x2, RZ, 0xc0, !PT ;  /* 0x0000000202ff7812 */ /* 0x040fe4000782c0ff */
[----:B------:R-:W-:-:S09]  /*8e80*/  LOP3.LUT P0, RZ, R2, 0x1, RZ, 0xc0, !PT ;  /* 0x0000000102ff7812 */ /* 0x000fd2000780c0ff */
[----:B------:R-:W-:Y:S01]  /*8e90*/  @!P2 IMAD.IADD R71, R75, 0x1, R71 ;  /* 0x000000014b47a824 */ /* 0x000fe200078e0247 */
[----:B--2---:R-:W-:Y:S04]  /*8ea0*/  STS [R0], R5 ;  /* 0x0000000500007388 */ /* 0x004fe80000000800 */
[----:B---3--:R-:W-:Y:S04]  /*8eb0*/  STS [R0+0x600], R7 ;  /* 0x0006000700007388 */ /* 0x008fe80000000800 */
[----:B----4-:R0:W-:Y:S04]  /*8ec0*/  STS [R0+0xc00], R9 ;  /* 0x000c000900007388 */ /* 0x0101e80000000800 */
        /* <DEDUP_REMOVED lines=9> */
[----:B------:R-:W1:Y:S04]  /*8f60*/  LDS R34, [R27] ;  /* 0x000000001b227984 */ /* 0x000e680000000800 */
        /* <DEDUP_REMOVED lines=9> */
[----:B------:R-:W5:Y:S01]  /*9000*/  LDS R11, [R27+0x28] ;  /* 0x000028001b0b7984 */ /* 0x000f620000000800 */
[----:B0-----:R-:W-:Y:S01]  /*9010*/  @!P1 IMAD.IADD R9, R42, 0x1, R59 ;  /* 0x000000012a099824 */ /* 0x001fe200078e023b */
[----:B------:R-:W-:Y:S08]  /*9020*/  BAR.SYNC.DEFER_BLOCKING 0x0 ;  /* 0x0000000000007b1d */ /* 0x000ff00000010000 */
[----:B------:R-:W-:Y:S06]  /*9030*/  BAR.SYNC.DEFER_BLOCKING 0x0 ;  /* 0x0000000000007b1d */ /* 0x000fec0000010000 */
[----:B-1----:R0:W-:Y:S04]  /*9040*/  STS [R29], R34 ;  /* 0x000000221d007388 */ /* 0x0021e80000000800 */
[----:B--2---:R-:W-:Y:S04]  /*9050*/  STS [R33], R40 ;  /* 0x0000002821007388 */ /* 0x004fe80000000800 */
[----:B---3--:R-:W-:Y:S01]  /*9060*/  STS [R39], R44 ;  /* 0x0000002c27007388 */ /* 0x008fe20000000800 */
[----:B0-----:R-:W0:Y:S03]  /*9070*/  @!P2 LDC.64 R34, c[0x0][0x398] ;  /* 0x0000e600ff22ab82 */ /* 0x001e260000000a00 */
[----:B----4-:R-:W-:Y:S04]  /*9080*/  STS [R31], R46 ;  /* 0x0000002e1f007388 */ /* 0x010fe80000000800 */
[----:B-----5:R-:W-:Y:S04]  /*9090*/  STS [R37], R48 ;  /* 0x0000003025007388 */ /* 0x020fe80000000800 */
[----:B------:R-:W-:Y:S04]  /*90a0*/  STS [R3], R50 ;  /* 0x0000003203007388 */ /* 0x000fe80000000800 */
[----:B------:R1:W-:Y:S04]  /*90b0*/  STS [R12], R5 ;  /* 0x000000050c007388 */ /* 0x0003e80000000800 */
[----:B------:R-:W-:Y:S04]  /*90c0*/  STS [R45], R52 ;  /* 0x000000342d007388 */ /* 0x000fe80000000800 */
[----:B------:R-:W-:Y:S01]  /*90d0*/  STS [R8], R7 ;  /* 0x0000000708007388 */ /* 0x000fe20000000800 */
[----:B-1----:R-:W1:Y:S03]  /*90e0*/  @!P1 LDC.64 R12, c[0x0][0x398] ;  /* 0x0000e600ff0c9b82 */ /* 0x002e660000000a00 */
[----:B------:R-:W-:Y:S04]  /*90f0*/  STS [R43], R54 ;  /* 0x000000362b007388 */ /* 0x000fe80000000800 */
[----:B------:R2:W-:Y:S01]  /*9100*/  STS [R6], R11 ;  /* 0x0000000b06007388 */ /* 0x0005e20000000800 */
[----:B------:R-:W-:Y:S08]  /*9110*/  BAR.SYNC.DEFER_BLOCKING 0x0 ;  /* 0x0000000000007b1d */ /* 0x000ff00000010000 */
[----:B--2---:R-:W2:Y:S01]  /*9120*/  @!P0 LDC.64 R6, c[0x0][0x398] ;  /* 0x0000e600ff068b82 */ /* 0x004ea20000000a00 */
[----:B------:R-:W3:Y:S04]  /*9130*/  @!P2 LDS R15, [R0] ;  /* 0x00000000000fa984 */ /* 0x000ee80000000800 */
[----:B------:R-:W4:Y:S04]  /*9140*/  @!P1 LDS R3, [R0+0x600] ;  /* 0x0006000000039984 */ /* 0x000f280000000800 */
[----:B------:R-:W5:Y:S01]  /*9150*/  @!P0 LDS R5, [R0+0xc00] ;  /* 0x000c000000058984 */ /* 0x000f620000000800 */
[----:B------:R-:W-:-:S02]  /*9160*/  @!P0 IMAD.IADD R11, R38, 0x1, R26 ;  /* 0x00000001260b8824 */ /* 0x000fc400078e021a */
[----:B0-----:R-:W-:Y:S01]  /*9170*/  @!P2 IMAD.WIDE.U32 R34, R71, 0x4, R34 ;  /* 0x000000044722a825 */ /* 0x001fe200078e0022 */
[----:B------:R-:W-:Y:S01]  /*9180*/  @!P3 LDS R19, [R0+0x2400] ;  /* 0x002400000013b984 */ /* 0x000fe20000000800 */
[----:B------:R-:W0:Y:S02]  /*9190*/  @!P4 LDC.64 R26, c[0x0][0x398] ;  /* 0x0000e600ff1acb82 */ /* 0x000e240000000a00 */
[----:B-1----:R-:W-:Y:S01]  /*91a0*/  @!P1 IMAD.WIDE.U32 R8, R9, 0x4, R12 ;  /* 0x0000000409089825 */ /* 0x002fe200078e000c */
[----:B------:R-:W-:Y:S03]  /*91b0*/  @!P4 LDS R21, [R0+0x2a00] ;  /* 0x002a00000015c984 */ /* 0x000fe60000000800 */
[----:B--2---:R-:W-:Y:S01]  /*91c0*/  @!P0 IMAD.WIDE.U32 R6, R11, 0x4, R6 ;  /* 0x000000040b068825 */ /* 0x004fe200078e0006 */
[----:B------:R-:W-:Y:S04]  /*91d0*/  @!P5 LDS R23, [R0+0x3000] ;  /* 0x003000000017d984 */ /* 0x000fe80000000800 */
[----:B------:R-:W-:Y:S04]  /*91e0*/  @!P6 LDS R25, [R0+0x3600] ;  /* 0x003600000019e984 */ /* 0x000fe80000000800 */
[----:B---3--:R-:W-:Y:S04]  /*91f0*/  @!P2 STG.E desc[UR8][R34.64], R15 ;  /* 0x0000000f2200a986 */ /* 0x008fe8000c101908 */
[----:B----4-:R1:W-:Y:S04]  /*9200*/  @!P1 STG.E desc[UR8][R8.64], R3 ;  /* 0x0000000308009986 */ /* 0x0103e8000c101908 */
[----:B-----5:R2:W-:Y:S01]  /*9210*/  @!P0 STG.E desc[UR8][R6.64], R5 ;  /* 0x0000000506008986 */ /* 0x0205e2000c101908 */
[----:B------:R-:W-:-:S02]  /*9220*/  ISETP.NE.AND P0, PT, R28, RZ, PT ;  /* 0x000000ff1c00720c */ /* 0x000fc40003f05270 */
[----:B------:R-:W-:Y:S01]  /*9230*/  ISETP.NE.AND P1, PT, R30, RZ, PT ;  /* 0x000000ff1e00720c */ /* 0x000fe20003f25270 */
[----:B------:R-:W3:Y:S01]  /*9240*/  @!P6 LDC.64 R28, c[0x0][0x398] ;  /* 0x0000e600ff1ceb82 */ /* 0x000ee20000000a00 */
[----:B------:R-:W-:-:S07]  /*9250*/  ISETP.NE.AND P2, PT, R36, RZ, PT ;  /* 0x000000ff2400720c */ /* 0x000fce0003f45270 */
[----:B-1----:R-:W1:Y:S02]  /*9260*/  @!P3 LDC.64 R8, c[0x0][0x398] ;  /* 0x0000e600ff08bb82 */ /* 0x002e640000000a00 */
[----:B------:R-:W4:Y:S01]  /*9270*/  @!P0 LDS R11, [R0+0x1200] ;  /* 0x00120000000b8984 */ /* 0x000f220000000800 */
[----:B------:R-:W-:-:S03]  /*9280*/  @!P0 IMAD.IADD R41, R32, 0x1, R41 ;  /* 0x0000000120298824 */ /* 0x000fc600078e0229 */
[----:B------:R-:W5:Y:S02]  /*9290*/  @!P1 LDS R15, [R0+0x1800] ;  /* 0x00180000000f9984 */ /* 0x000f640000000800 */
[----:B------:R-:W0:Y:S02]  /*92a0*/  @!P0 LDC.64 R12, c[0x0][0x398] ;  /* 0x0000e600ff0c8b82 */ /* 0x000e240000000a00 */
[----:B------:R-:W3:Y:S06]  /*92b0*/  @!P2 LDS R17, [R0+0x1e00] ;  /* 0x001e00000011a984 */ /* 0x000eec0000000800 */
[----:B--2---:R-:W2:Y:S01]  /*92c0*/  @!P2 LDC.64 R6, c[0x0][0x398] ;  /* 0x0000e600ff06ab82 */ /* 0x004ea20000000a00 */
[----:B0-----:R-:W-:-:S05]  /*92d0*/  @!P0 IMAD.WIDE.U32 R12, R41, 0x4, R12 ;  /* 0x00000004290c8825 */ /* 0x001fca00078e000c */
[----:B----4-:R0:W-:Y:S01]  /*92e0*/  @!P0 STG.E desc[UR8][R12.64], R11 ;  /* 0x0000000b0c008986 */ /* 0x0101e2000c101908 */
[----:B------:R-:W-:Y:S02]  /*92f0*/  LOP3.LUT P0, RZ, R2, 0x8, RZ, 0xc0, !PT ;  /* 0x0000000802ff7812 */ /* 0x000fe4000780c0ff */
[----:B------:R-:W4:Y:S08]  /*9300*/  @!P1 LDC.64 R2, c[0x0][0x398] ;  /* 0x0000e600ff029b82 */ /* 0x000f300000000a00 */
[----:B0-----:R-:W0:Y:S01]  /*9310*/  @!P5 LDC.64 R12, c[0x0][0x398] ;  /* 0x0000e600ff0cdb82 */ /* 0x001e220000000a00 */
[----:B------:R-:W-:-:S02]  /*9320*/  @!P1 IMAD.IADD R5, R20, 0x1, R10 ;  /* 0x0000000114059824 */ /* 0x000fc400078e020a */
[----:B------:R-:W-:Y:S02]  /*9330*/  @!P2 IMAD.IADD R77, R24, 0x1, R77 ;  /* 0x00000001184da824 */ /* 0x000fe400078e024d */
[----:B------:R-:W-:Y:S02]  /*9340*/  @!P3 IMAD.IADD R51, R22, 0x1, R51 ;  /* 0x000000011633b824 */ /* 0x000fe400078e0233 */
[----:B------:R-:W-:Y:S02]  /*9350*/  @!P4 IMAD.IADD R11, R64, 0x1, R4 ;  /* 0x00000001400bc824 */ /* 0x000fe400078e0204 */
[----:B------:R-:W-:Y:S02]  /*9360*/  @!P5 IMAD.IADD R31, R60, 0x1, R18 ;  /* 0x000000013c1fd824 */ /* 0x000fe400078e0212 */
[----:B------:R-:W-:Y:S02]  /*9370*/  @!P6 IMAD.IADD R33, R62, 0x1, R14 ;  /* 0x000000013e21e824 */ /* 0x000fe400078e020e */
[----:B----4-:R-:W-:-:S04]  /*9380*/  @!P1 IMAD.WIDE.U32 R2, R5, 0x4, R2 ;  /* 0x0000000405029825 */ /* 0x010fc800078e0002 */
[----:B--2---:R-:W-:Y:S01]  /*9390*/  @!P2 IMAD.WIDE.U32 R4, R77, 0x4, R6 ;  /* 0x000000044d04a825 */ /* 0x004fe200078e0006 */
[----:B-----5:R2:W-:Y:S03]  /*93a0*/  @!P1 STG.E desc[UR8][R2.64], R15 ;  /* 0x0000000f02009986 */ /* 0x0205e6000c101908 */
[----:B-1----:R-:W-:Y:S01]  /*93b0*/  @!P3 IMAD.WIDE.U32 R6, R51, 0x4, R8 ;  /* 0x000000043306b825 */ /* 0x002fe200078e0008 */
[----:B---3--:R2:W-:Y:S03]  /*93c0*/  @!P2 STG.E desc[UR8][R4.64], R17 ;  /* 0x000000110400a986 */ /* 0x0085e6000c101908 */
[----:B------:R-:W-:Y:S01]  /*93d0*/  @!P4 IMAD.WIDE.U32 R8, R11, 0x4, R26 ;  /* 0x000000040b08c825 */ /* 0x000fe200078e001a */
[----:B------:R2:W-:Y:S03]  /*93e0*/  @!P3 STG.E desc[UR8][R6.64], R19 ;  /* 0x000000130600b986 */ /* 0x0005e6000c101908 */
[----:B0-----:R-:W-:Y:S01]  /*93f0*/  @!P5 IMAD.WIDE.U32 R10, R31, 0x4, R12 ;  /* 0x000000041f0ad825 */ /* 0x001fe200078e000c */
[----:B------:R2:W-:Y:S03]  /*9400*/  @!P4 STG.E desc[UR8][R8.64], R21 ;  /* 0x000000150800c986 */ /* 0x0005e6000c101908 */
[----:B------:R-:W-:Y:S01]  /*9410*/  @!P6 IMAD.WIDE.U32 R12, R33, 0x4, R28 ;  /* 0x00000004210ce825 */ /* 0x000fe200078e001c */
[----:B------:R2:W-:Y:S04]  /*9420*/  @!P5 STG.E desc[UR8][R10.64], R23 ;  /* 0x000000170a00d986 */ /* 0x0005e8000c101908 */
[----:B------:R2:W-:Y:S01]  /*9430*/  @!P6 STG.E desc[UR8][R12.64], R25 ;  /* 0x000000190c00e986 */ /* 0x0005e2000c101908 */
[----:B------:R-:W-:Y:S05]  /*9440*/  @P0 EXIT ;  /* 0x000000000000094d */ /* 0x000fea0003800000 */
[----:B--2---:R-:W0:Y:S01]  /*9450*/  LDS R5, [R0+0x3c00] ;  /* 0x003c000000057984 */ /* 0x004e220000000800 */
[----:B------:R-:W1:Y:S01]  /*9460*/  LDC.64 R2, c[0x0][0x398] ;  /* 0x0000e600ff027b82 */ /* 0x000e620000000a00 */
[----:B------:R-:W-:-:S04]  /*9470*/  IMAD.IADD R67, R16, 0x1, R67 ;  /* 0x0000000110437824 */ /* 0x000fc800078e0243 */
[----:B-1----:R-:W-:-:S05]  /*9480*/  IMAD.WIDE.U32 R2, R67, 0x4, R2 ;  /* 0x0000000443027825 */ /* 0x002fca00078e0002 */
[----:B0-----:R-:W-:Y:S01]  /*9490*/  STG.E desc[UR8][R2.64], R5 ;  /* 0x0000000502007986 */ /* 0x001fe2000c101908 */
[----:B------:R-:W-:Y:S05]  /*94a0*/  EXIT ;  /* 0x000000000000794d */ /* 0x000fea0003800000 */
.L_x_19:
[----:B------:R-:W-:Y:S01]  /*94b0*/  ISETP.GE.AND P0, PT, R5, 0x1080, PT ;  /* 0x000010800500780c */ /* 0x000fe20003f06270 */
[----:B------:R-:W-:Y:S02]  /*94c0*/  IMAD.MOV.U32 R9, RZ, RZ, R27 ;  /* 0x000000ffff097224 */ /* 0x000fe400078e001b */
[----:B------:R-:W-:-:S10]  /*94d0*/  IMAD.MOV.U32 R11, RZ, RZ, R5 ;  /* 0x000000ffff0b7224 */ /* 0x000fd400078e0005 */
[----:B------:R-:W-:Y:S05]  /*94e0*/  @!P0 BRA `(.L_x_22) ;  /* 0x0000000000a08947 */ /* 0x000fea0003800000 */
[----:B------:R-:W-:Y:S02]  /*94f0*/  IMAD.MOV.U32 R11, RZ, RZ, R5 ;  /* 0x000000ffff0b7224 */ /* 0x000fe400078e0005 */
[----:B------:R-:W-:-:S07]  /*9500*/  IMAD.MOV.U32 R9, RZ, RZ, R27 ;  /* 0x000000ffff097224 */ /* 0x000fce00078e001b */
.L_x_23:
[----:B--2---:R-:W2:Y:S01]  /*9510*/  LDC.64 R12, c[0x0][0x380] ;  /* 0x0000e000ff0c7b82 */ /* 0x004ea20000000a00 */
[----:B-1----:R-:W-:-:S04]  /*9520*/  IADD3 R0, P0, PT, R71, R9, RZ ;  /* 0x0000000947007210 */ /* 0x002fc80007f1e0ff */
[----:B------:R-:W-:Y:S01]  /*9530*/  LEA.HI.X.SX32 R3, R9, RZ, 0x1, P0 ;  /* 0x000000ff09037211 */ /* 0x000fe200000f0eff */
[C---:B------:R-:W-:Y:S02]  /*9540*/  IMAD.SHL.U32 R7, R0.reuse, 0x4, RZ ;  /* 0x0000000400077824 */ /* 0x040fe400078e00ff */
[----:B------:R-:W1:Y:S01]  /*9550*/  LDC.64 R36, c[0x0][0x388] ;  /* 0x0000e200ff247b82 */ /* 0x000e620000000a00 */
[----:B------:R-:W-:Y:S02]  /*9560*/  SHF.L.U64.HI R0, R0, 0x2, R3 ;  /* 0x0000000200007819 */ /* 0x000fe40000010203 */
[----:B--2---:R-:W-:-:S04]  /*9570*/  IADD3 R2, P0, P1, R7, 0x1e00, R12 ;  /* 0x00001e0007027810 */ /* 0x004fc8000791e00c */
[----:B------:R-:W-:-:S05]  /*9580*/  IADD3.X R3, PT, PT, R0, R13, RZ, P0, P1 ;  /* 0x0000000d00037210 */ /* 0x000fca00007e24ff */
[----:B------:R-:W2:Y:S04]  /*9590*/  LDG.E R13, desc[UR8][R2.64+-0x1e00] ;  /* 0xffe20008020d7981 */ /* 0x000ea8000c1e1900 */
[----:B------:R-:W3:Y:S04]  /*95a0*/  LDG.E R15, desc[UR8][R2.64+-0x1800] ;  /* 0xffe80008020f7981 */ /* 0x000ee8000c1e1900 */
[----:B------:R-:W4:Y:S04]  /*95b0*/  LDG.E R17, desc[UR8][R2.64+-0x1200] ;  /* 0xffee000802117981 */ /* 0x000f28000c1e1900 */
[----:B0-----:R-:W5:Y:S04]  /*95c0*/  LDG.E R19, desc[UR8][R2.64+-0xc00] ;  /* 0xfff4000802137981 */ /* 0x001f68000c1e1900 */
[----:B------:R-:W5:Y:S04]  /*95d0*/  LDG.E R21, desc[UR8][R2.64+-0x600] ;  /* 0xfffa000802157981 */ /* 0x000f68000c1e1900 */
[----:B------:R-:W5:Y:S04]  /*95e0*/  LDG.E R23, desc[UR8][R2.64] ;  /* 0x0000000802177981 */ /* 0x000f68000c1e1900 */
[----:B------:R-:W5:Y:S04]  /*95f0*/  LDG.E R25, desc[UR8][R2.64+0x600] ;  /* 0x0006000802197981 */ /* 0x000f68000c1e1900 */
[----:B------:R-:W5:Y:S04]  /*9600*/  LDG.E R29, desc[UR8][R2.64+0xc00] ;  /* 0x000c0008021d7981 */ /* 0x000f68000c1e1900 */
[----:B------:R-:W5:Y:S04]  /*9610*/  LDG.E R31, desc[UR8][R2.64+0x1200] ;  /* 0x00120008021f7981 */ /* 0x000f68000c1e1900 */
[----:B------:R-:W5:Y:S04]  /*9620*/  LDG.E R33, desc[UR8][R2.64+0x1800] ;  /* 0x0018000802217981 */ /* 0x000f68000c1e1900 */
[----:B------:R-:W5:Y:S01]  /*9630*/  LDG.E R35, desc[UR8][R2.64+0x1e00] ;  /* 0x001e000802237981 */ /* 0x000f62000c1e1900 */
[----:B------:R-:W-:Y:S05]  /*9640*/  WARPSYNC.ALL ;  /* 0x0000000000007948 */ /* 0x000fea0003800000 */
[----:B------:R-:W-:Y:S01]  /*9650*/  BAR.SYNC.DEFER_BLOCKING 0x0 ;  /* 0x0000000000007b1d */ /* 0x000fe20000010000 */
[----:B-1----:R-:W-:Y:S01]  /*9660*/  IADD3 R6, P0, P1, R7, 0x1e00, R36 ;  /* 0x00001e0007067810 */ /* 0x002fe2000791e024 */
[----:B------:R-:W-:-:S02]  /*9670*/  VIADD R11, R11, 0xffffef80 ;  /* 0xffffef800b0b7836 */ /* 0x000fc40000000000 */
[----:B------:R-:W-:Y:S01]  /*9680*/  VIADD R9, R9, 0x1080 ;  /* 0x0000108009097836 */ /* 0x000fe20000000000 */
[----:B------:R-:W-:Y:S02]  /*9690*/  IADD3.X R7, PT, PT, R0, R37, RZ, P0, P1 ;  /* 0x0000002500077210 */ /* 0x000fe400007e24ff */
[----:B------:R-:W-:-:S03]  /*96a0*/  ISETP.GT.AND P0, PT, R11, 0x107f, PT ;  /* 0x0000107f0b00780c */ /* 0x000fc60003f04270 */
        /* <DEDUP_REMOVED lines=8> */
[----:B------:R2:W-:Y:S04]  /*9730*/  STG.E desc[UR8][R6.64+0x1200], R31 ;  /* 0x0012001f06007986 */ /* 0x0005e8000c101908 */
[----:B------:R2:W-:Y:S04]  /*9740*/  STG.E desc[UR8][R6.64+0x1800], R33 ;  /* 0x0018002106007986 */ /* 0x0005e8000c101908 */
[----:B------:R2:W-:Y:S01]  /*9750*/  STG.E desc[UR8][R6.64+0x1e00], R35 ;  /* 0x001e002306007986 */ /* 0x0005e2000c101908 */
[----:B------:R-:W-:Y:S05]  /*9760*/  @P0 BRA `(.L_x_23) ;  /* 0xfffffffc00680947 */ /* 0x000fea000383ffff */
.L_x_22:
[----:B------:R-:W-:-:S13]  /*9770*/  ISETP.GE.AND P0, PT, R9, R4, PT ;  /* 0x000000040900720c */ /* 0x000fda0003f06270 */
[----:B------:R-:W-:Y:S05]  /*9780*/  @P0 BRA `(.L_x_24) ;  /* 0x0000000400240947 */ /* 0x000fea0003800000 */
[----:B------:R-:W0:Y:S01]  /*9790*/  LDCU.64 UR4, c[0x0][0x380] ;  /* 0x00007000ff0477ac */ /* 0x000e220008000a00 */
[C---:B-1----:R-:W-:Y:S01]  /*97a0*/  IADD3 R0, P0, PT, R71.reuse, R9, RZ ;  /* 0x0000000947007210 */ /* 0x042fe20007f1e0ff */
[C---:B------:R-:W-:Y:S01]  /*97b0*/  VIADD R10, R71.reuse, 0x180 ;  /* 0x00000180470a7836 */ /* 0x040fe20000000000 */
[CC--:B------:R-:W-:Y:S01]  /*97c0*/  ISETP.GE.AND P6, PT, R71.reuse, R11.reuse, PT ;  /* 0x0000000b4700720c */ /* 0x0c0fe20003fc6270 */
[----:B------:R-:W-:Y:S01]  /*97d0*/  VIADD R12, R71, 0x300 ;  /* 0x00000300470c7836 */ /* 0x000fe20000000000 */
[----:B--2---:R-:W-:Y:S01]  /*97e0*/  LEA.HI.X.SX32 R7, R9, RZ, 0x1, P0 ;  /* 0x000000ff09077211 */ /* 0x004fe200000f0eff */
[----:B------:R-:W-:Y:S01]  /*97f0*/  IMAD.SHL.U32 R8, R0, 0x4, RZ ;  /* 0x0000000400087824 */ /* 0x000fe200078e00ff */
[-C--:B------:R-:W-:Y:S01]  /*9800*/  ISETP.GE.AND P5, PT, R10, R11.reuse, PT ;  /* 0x0000000b0a00720c */ /* 0x080fe20003fa6270 */
[C---:B------:R-:W-:Y:S01]  /*9810*/  VIADD R14, R71.reuse, 0x480 ;  /* 0x00000480470e7836 */ /* 0x040fe20000000000 */
[----:B------:R-:W-:Y:S01]  /*9820*/  SHF.L.U64.HI R0, R0, 0x2, R7 ;  /* 0x0000000200007819 */ /* 0x000fe20000010207 */
[C---:B------:R-:W-:Y:S01]  /*9830*/  VIADD R10, R71.reuse, 0x600 ;  /* 0x00000600470a7836 */ /* 0x040fe20000000000 */
[----:B------:R-:W-:Y:S01]  /*9840*/  ISETP.GE.AND P4, PT, R12, R11, PT ;  /* 0x0000000b0c00720c */ /* 0x000fe20003f86270 */
[----:B------:R-:W-:Y:S01]  /*9850*/  VIADD R12, R71, 0x780 ;  /* 0x00000780470c7836 */ /* 0x000fe20000000000 */
[----:B------:R-:W-:-:S02]  /*9860*/  LOP3.LUT R2, R2, 0xfffffffb, RZ, 0xc0, !PT ;  /* 0xfffffffb02027812 */ /* 0x000fc400078ec0ff */
[-C--:B------:R-:W-:Y:S01]  /*9870*/  ISETP.GE.AND P3, PT, R14, R11.reuse, PT ;  /* 0x0000000b0e00720c */ /* 0x080fe20003f66270 */
[C---:B------:R-:W-:Y:S01]  /*9880*/  VIADD R14, R71.reuse, 0x900 ;  /* 0x00000900470e7836 */ /* 0x040fe20000000000 */
[----:B------:R-:W-:Y:S01]  /*9890*/  ISETP.GE.AND P1, PT, R12, R11, PT ;  /* 0x0000000b0c00720c */ /* 0x000fe20003f26270 */
[----:B------:R-:W-:Y:S01]  /*98a0*/  VIADD R12, R71, 0xd80 ;  /* 0x00000d80470c7836 */ /* 0x000fe20000000000 */
[----:B0-----:R-:W-:Y:S02]  /*98b0*/  IADD3 R6, P0, PT, R8, UR4, RZ ;  /* 0x0000000408067c10 */ /* 0x001fe4000ff1e0ff */
[----:B------:R-:W-:Y:S02]  /*98c0*/  @P5 LOP3.LUT R2, R2, 0x4, RZ, 0xfc, !PT ;  /* 0x0000000402025812 */ /* 0x000fe400078efcff */
[----:B------:R-:W-:Y:S01]  /*98d0*/  IADD3.X R7, PT, PT, R0, UR5, RZ, P0, !PT ;  /* 0x0000000500077c10 */ /* 0x000fe200087fe4ff */
[----:B------:R-:W-:Y:S05]  /*98e0*/  WARPSYNC.ALL ;  /* 0x0000000000007948 */ /* 0x000fea0003800000 */
[----:B------:R-:W2:Y:S01]  /*98f0*/  @!P6 LDG.E R3, desc[UR8][R6.64] ;  /* 0x000000080603e981 */ /* 0x000ea2000c1e1900 */
[----:B------:R-:W0:Y:S01]  /*9900*/  LDCU.64 UR4, c[0x0][0x388] ;  /* 0x00007100ff0477ac */ /* 0x000e220008000a00 */
[----:B------:R-:W-:-:S02]  /*9910*/  LOP3.LUT R2, R2, 0xfffffffd, RZ, 0xc0, !PT ;  /* 0xfffffffd02027812 */ /* 0x000fc400078ec0ff */
[----:B------:R-:W3:Y:S01]  /*9920*/  @!P5 LDG.E R13, desc[UR8][R6.64+0x600] ;  /* 0x00060008060dd981 */ /* 0x000ee2000c1e1900 */
[----:B------:R-:W-:Y:S02]  /*9930*/  ISETP.GE.AND P0, PT, R10, R11, PT ;  /* 0x0000000b0a00720c */ /* 0x000fe40003f06270 */
[----:B------:R-:W-:Y:S01]  /*9940*/  @P4 LOP3.LUT R2, R2, 0x2, RZ, 0xfc, !PT ;  /* 0x0000000202024812 */ /* 0x000fe200078efcff */
[----:B------:R-:W4:Y:S01]  /*9950*/  @!P4 LDG.E R15, desc[UR8][R6.64+0xc00] ;  /* 0x000c0008060fc981 */ /* 0x000f22000c1e1900 */
[----:B------:R-:W-:Y:S02]  /*9960*/  LOP3.LUT R10, R71, 0xc00, RZ, 0xfc, !PT ;  /* 0x00000c00470a7812 */ /* 0x000fe400078efcff */
[----:B------:R-:W-:Y:S01]  /*9970*/  LOP3.LUT R2, R2, 0xfffffffe, RZ, 0xc0, !PT ;  /* 0xfffffffe02027812 */ /* 0x000fe200078ec0ff */
[----:B------:R-:W5:Y:S03]  /*9980*/  @!P3 LDG.E R17, desc[UR8][R6.64+0x1200] ;  /* 0x001200080611b981 */ /* 0x000f66000c1e1900 */
[----:B------:R-:W-:Y:S01]  /*9990*/  @P3 LOP3.LUT R2, R2, 0x1, RZ, 0xfc, !PT ;  /* 0x0000000102023812 */ /* 0x000fe200078efcff */
[----:B------:R-:W5:Y:S01]  /*99a0*/  @!P1 LDG.E R21, desc[UR8][R6.64+0x1e00] ;  /* 0x001e000806159981 */ /* 0x000f62000c1e1900 */
[----:B0-----:R-:W-:-:S03]  /*99b0*/  IADD3 R8, P2, PT, R8, UR4, RZ ;  /* 0x0000000408087c10 */ /* 0x001fc6000ff5e0ff */
[----:B------:R-:W5:Y:S01]  /*99c0*/  @!P0 LDG.E R19, desc[UR8][R6.64+0x1800] ;  /* 0x0018000806138981 */ /* 0x000f62000c1e1900 */
[----:B------:R-:W-:Y:S01]  /*99d0*/  IADD3.X R9, PT, PT, R0, UR5, RZ, P2, !PT ;  /* 0x0000000500097c10 */ /* 0x000fe200097fe4ff */
[C---:B------:R-:W-:Y:S01]  /*99e0*/  VIADD R0, R71.reuse, 0xa80 ;  /* 0x00000a8047007836 */ /* 0x040fe20000000000 */
[-C--:B------:R-:W-:Y:S01]  /*99f0*/  ISETP.GE.AND P2, PT, R14, R11.reuse, PT ;  /* 0x0000000b0e00720c */ /* 0x080fe20003f46270 */
[----:B------:R-:W-:Y:S01]  /*9a00*/  VIADD R14, R71, 0xf00 ;  /* 0x00000f00470e7836 */ /* 0x000fe20000000000 */
[----:B------:R-:W-:Y:S02]  /*9a10*/  P2R R20, PR, RZ, 0x1 ;  /* 0x00000001ff147803 */ /* 0x000fe40000000000 */
[----:B------:R-:W-:Y:S02]  /*9a20*/  LOP3.LUT P0, RZ, R2, 0x1, RZ, 0xc0, !PT ;  /* 0x0000000102ff7812 */ /* 0x000fe4000780c0ff */
[-C--:B------:R-:W-:Y:S02]  /*9a30*/  ISETP.GE.AND P3, PT, R0, R11.reuse, PT ;  /* 0x0000000b0000720c */ /* 0x080fe40003f66270 */
[----:B------:R-:W-:-:S02]  /*9a40*/  ISETP.GE.AND P4, PT, R10, R11, PT ;  /* 0x0000000b0a00720c */ /* 0x000fc40003f86270 */
[-C--:B------:R-:W-:Y:S02]  /*9a50*/  ISETP.GE.AND P5, PT, R12, R11.reuse, PT ;  /* 0x0000000b0c00720c */ /* 0x080fe40003fa6270 */
[----:B------:R-:W-:Y:S01]  /*9a60*/  ISETP.GE.AND P6, PT, R14, R11, PT ;  /* 0x0000000b0e00720c */ /* 0x000fe20003fc6270 */
[----:B------:R-:W5:Y:S01]  /*9a70*/  @!P2 LDG.E R23, desc[UR8][R6.64+0x2400] ;  /* 0x002400080617a981 */ /* 0x000f62000c1e1900 */
[----:B------:R-:W-:Y:S02]  /*9a80*/  P2R R18, PR, RZ, 0x1 ;  /* 0x00000001ff127803 */ /* 0x000fe40000000000 */
[----:B------:R-:W-:-:S03]  /*9a90*/  LOP3.LUT P0, RZ, R2, 0x2, RZ, 0xc0, !PT ;  /* 0x0000000202ff7812 */ /* 0x000fc6000780c0ff */
[----:B------:R-:W5:Y:S01]  /*9aa0*/  @!P3 LDG.E R25, desc[UR8][R6.64+0x2a00] ;  /* 0x002a00080619b981 */ /* 0x000f62000c1e1900 */
[----:B------:R-:W-:Y:S02]  /*9ab0*/  P2R R16, PR, RZ, 0x1 ;  /* 0x00000001ff107803 */ /* 0x000fe40000000000 */
[----:B------:R-:W-:Y:S01]  /*9ac0*/  LOP3.LUT P0, RZ, R2, 0x4, RZ, 0xc0, !PT ;  /* 0x0000000402ff7812 */ /* 0x000fe2000780c0ff */
[----:B------:R-:W5:Y:S03]  /*9ad0*/  @!P4 LDG.E R29, desc[UR8][R6.64+0x3000] ;  /* 0x00300008061dc981 */ /* 0x000f66000c1e1900 */
[----:B------:R-:W-:Y:S01]  /*9ae0*/  P2R R2, PR, RZ, 0x1 ;  /* 0x00000001ff027803 */ /* 0x000fe20000000000 */
[----:B------:R-:W5:Y:S01]  /*9af0*/  @!P5 LDG.E R31, desc[UR8][R6.64+0x3600] ;  /* 0x00360008061fd981 */ /* 0x000f62000c1e1900 */
[----:B------:R-:W-:-:S03]  /*9b00*/  ISETP.GE.AND P0, PT, R71, R11, PT ;  /* 0x0000000b4700720c */ /* 0x000fc60003f06270 */
[----:B------:R-:W5:Y:S01]  /*9b10*/  @!P6 LDG.E R11, desc[UR8][R6.64+0x3c00] ;  /* 0x003c0008060be981 */ /* 0x000f62000c1e1900 */
[----:B------:R-:W-:Y:S09]  /*9b20*/  BAR.SYNC.DEFER_BLOCKING 0x0 ;  /* 0x0000000000007b1d */ /* 0x000ff20000010000 */
[----:B--2---:R0:W-:Y:S01]  /*9b30*/  @!P0 STG.E desc[UR8][R8.64], R3 ;  /* 0x0000000308008986 */ /* 0x0041e2000c101908 */
[----:B------:R-:W-:-:S13]  /*9b40*/  ISETP.NE.AND P0, PT, R2, RZ, PT ;  /* 0x000000ff0200720c */ /* 0x000fda0003f05270 */
[----:B---3--:R0:W-:Y:S01]  /*9b50*/  @!P0 STG.E desc[UR8][R8.64+0x600], R13 ;  /* 0x0006000d08008986 */ /* 0x0081e2000c101908 */
[----:B------:R-:W-:-:S13]  /*9b60*/  ISETP.NE.AND P0, PT, R16, RZ, PT ;  /* 0x000000ff1000720c */ /* 0x000fda0003f05270 */
[----:B----4-:R0:W-:Y:S01]  /*9b70*/  @!P0 STG.E desc[UR8][R8.64+0xc00], R15 ;  /* 0x000c000f08008986 */ /* 0x0101e2000c101908 */
[----:B------:R-:W-:-:S13]  /*9b80*/  ISETP.NE.AND P0, PT, R18, RZ, PT ;  /* 0x000000ff1200720c */ /* 0x000fda0003f05270 */
[----:B-----5:R0:W-:Y:S01]  /*9b90*/  @!P0 STG.E desc[UR8][R8.64+0x1200], R17 ;  /* 0x0012001108008986 */ /* 0x0201e2000c101908 */
[----:B------:R-:W-:-:S03]  /*9ba0*/  ISETP.NE.AND P0, PT, R20, RZ, PT ;  /* 0x000000ff1400720c */ /* 0x000fc60003f05270 */
[----:B------:R0:W-:Y:S04]  /*9bb0*/  @!P1 STG.E desc[UR8][R8.64+0x1e00], R21 ;  /* 0x001e001508009986 */ /* 0x0001e8000c101908 */
[----:B------:R0:W-:Y:S04]  /*9bc0*/  @!P2 STG.E desc[UR8][R8.64+0x2400], R23 ;  /* 0x002400170800a986 */ /* 0x0001e8000c101908 */
[----:B------:R0:W-:Y:S04]  /*9bd0*/  @!P3 STG.E desc[UR8][R8.64+0x2a00], R25 ;  /* 0x002a00190800b986 */ /* 0x0001e8000c101908 */
[----:B------:R0:W-:Y:S04]  /*9be0*/  @!P0 STG.E desc[UR8][R8.64+0x1800], R19 ;  /* 0x0018001308008986 */ /* 0x0001e8000c101908 */
[----:B------:R0:W-:Y:S04]  /*9bf0*/  @!P4 STG.E desc[UR8][R8.64+0x3000], R29 ;  /* 0x0030001d0800c986 */ /* 0x0001e8000c101908 */
[----:B------:R0:W-:Y:S04]  /*9c00*/  @!P5 STG.E desc[UR8][R8.64+0x3600], R31 ;  /* 0x0036001f0800d986 */ /* 0x0001e8000c101908 */
[----:B------:R0:W-:Y:S02]  /*9c10*/  @!P6 STG.E desc[UR8][R8.64+0x3c00], R11 ;  /* 0x003c000b0800e986 */ /* 0x0001e4000c101908 */
.L_x_24:
[----:B------:R-:W-:-:S13]  /*9c20*/  ISETP.GE.AND P0, PT, R5, 0x1080, PT ;  /* 0x000010800500780c */ /* 0x000fda0003f06270 */
[----:B------:R-:W-:Y:S05]  /*9c30*/  @!P0 BRA `(.L_x_25) ;  /* 0x0000000000988947 */ /* 0x000fea0003800000 */
.L_x_26:
[----:B0-----:R-:W0:Y:S01]  /*9c40*/  LDC.64 R8, c[0x0][0x390] ;  /* 0x0000e400ff087b82 */ /* 0x001e220000000a00 */
[----:B-1----:R-:W-:-:S04]  /*9c50*/  IADD3 R0, P0, PT, R71, R27, RZ ;  /* 0x0000001b47007210 */ /* 0x002fc80007f1e0ff */
[----:B------:R-:W-:Y:S01]  /*9c60*/  LEA.HI.X.SX32 R3, R27, RZ, 0x1, P0 ;  /* 0x000000ff1b037211 */ /* 0x000fe200000f0eff */
[C---:B--2---:R-:W-:Y:S02]  /*9c70*/  IMAD.SHL.U32 R7, R0.reuse, 0x4, RZ ;  /* 0x0000000400077824 */ /* 0x044fe400078e00ff */
[----:B------:R-:W1:Y:S01]  /*9c80*/  LDC.64 R32, c[0x0][0x398] ;  /* 0x0000e600ff207b82 */ /* 0x000e620000000a00 */
[----:B------:R-:W-:Y:S02]  /*9c90*/  SHF.L.U64.HI R0, R0, 0x2, R3 ;  /* 0x0000000200007819 */ /* 0x000fe40000010203 */
[----:B0-----:R-:W-:-:S04]  /*9ca0*/  IADD3 R2, P0, P1, R7, 0x1e00, R8 ;  /* 0x00001e0007027810 */ /* 0x001fc8000791e008 */
[----:B------:R-:W-:-:S05]  /*9cb0*/  IADD3.X R3, PT, PT, R0, R9, RZ, P0, P1 ;  /* 0x0000000900037210 */ /* 0x000fca00007e24ff */
        /* <DEDUP_REMOVED lines=30> */
.L_x_25:
[----:B------:R-:W-:-:S13]  /*9ea0*/  ISETP.GE.AND P0, PT, R27, R4, PT ;  /* 0x000000041b00720c */ /* 0x000fda0003f06270 */
[----:B0-----:R-:W-:Y:S05]  /*9eb0*/  @P0 EXIT ;  /* 0x000000000000094d */ /* 0x001fea0003800000 */
[----:B------:R-:W0:Y:S01]  /*9ec0*/  LDCU.64 UR4, c[0x0][0x390] ;  /* 0x00007200ff0477ac */ /* 0x000e220008000a00 */
[C---:B-1----:R-:W-:Y:S01]  /*9ed0*/  IADD3 R0, P0, PT, R71.reuse, R27, RZ ;  /* 0x0000001b47007210 */ /* 0x042fe20007f1e0ff */
[C---:B------:R-:W-:Y:S01]  /*9ee0*/  VIADD R4, R71.reuse, 0x180 ;  /* 0x0000018047047836 */ /* 0x040fe20000000000 */
[CC--:B------:R-:W-:Y:S01]  /*9ef0*/  ISETP.GE.AND P6, PT, R71.reuse, R5.reuse, PT ;  /* 0x000000054700720c */ /* 0x0c0fe20003fc6270 */
[----:B------:R-:W-:Y:S01]  /*9f00*/  VIADD R8, R71, 0x300 ;  /* 0x0000030047087836 */ /* 0x000fe20000000000 */
[----:B------:R-:W-:Y:S01]  /*9f10*/  LEA.HI.X.SX32 R3, R27, RZ, 0x1, P0 ;  /* 0x000000ff1b037211 */ /* 0x000fe200000f0eff */
[----:B--2---:R-:W-:Y:S01]  /*9f20*/  IMAD.SHL.U32 R6, R0, 0x4, RZ ;  /* 0x0000000400067824 */ /* 0x004fe200078e00ff */
[-C--:B------:R-:W-:Y:S01]  /*9f30*/  ISETP.GE.AND P5, PT, R4, R5.reuse, PT ;  /* 0x000000050400720c */ /* 0x080fe20003fa6270 */
[C---:B------:R-:W-:Y:S01]  /*9f40*/  VIADD R10, R71.reuse, 0x480 ;  /* 0x00000480470a7836 */ /* 0x040fe20000000000 */
[----:B------:R-:W-:Y:S01]  /*9f50*/  SHF.L.U64.HI R0, R0, 0x2, R3 ;  /* 0x0000000200007819 */ /* 0x000fe20000010203 */
[C---:B------:R-:W-:Y:S01]  /*9f60*/  VIADD R4, R71.reuse, 0x600 ;  /* 0x0000060047047836 */ /* 0x040fe20000000000 */
[-C--:B------:R-:W-:Y:S01]  /*9f70*/  ISETP.GE.AND P4, PT, R8, R5.reuse, PT ;  /* 0x000000050800720c */ /* 0x080fe20003f86270 */
[C---:B------:R-:W-:Y:S01]  /*9f80*/  VIADD R8, R71.reuse, 0x780 ;  /* 0x0000078047087836 */ /* 0x040fe20000000000 */
[-C--:B------:R-:W-:Y:S01]  /*9f90*/  ISETP.GE.AND P3, PT, R10, R5.reuse, PT ;  /* 0x000000050a00720c */ /* 0x080fe20003f66270 */
[C---:B------:R-:W-:Y:S01]  /*9fa0*/  VIADD R10, R71.reuse, 0x900 ;  /* 0x00000900470a7836 */ /* 0x040fe20000000000 */
[----:B------:R-:W-:Y:S01]  /*9fb0*/  P2R R20, PR, RZ, 0x20 ;  /* 0x00000020ff147803 */ /* 0x000fe20000000000 */
[C---:B------:R-:W-:Y:S01]  /*9fc0*/  VIADD R70, R71.reuse, 0xf00 ;  /* 0x00000f0047467836 */ /* 0x040fe20000000000 */
[----:B------:R-:W-:Y:S01]  /*9fd0*/  ISETP.GE.AND P1, PT, R8, R5, PT ;  /* 0x000000050800720c */ /* 0x000fe20003f26270 */
[----:B------:R-:W-:Y:S01]  /*9fe0*/  VIADD R8, R71, 0xd80 ;  /* 0x00000d8047087836 */ /* 0x000fe20000000000 */
[----:B0-----:R-:W-:-:S02]  /*9ff0*/  IADD3 R2, P0, PT, R6, UR4, RZ ;  /* 0x0000000406027c10 */ /* 0x001fc4000ff1e0ff */
[----:B------:R-:W-:Y:S02]  /*a000*/  P2R R12, PR, RZ, 0x10 ;  /* 0x00000010ff0c7803 */ /* 0x000fe40000000000 */
[----:B------:R-:W-:Y:S01]  /*a010*/  IADD3.X R3, PT, PT, R0, UR5, RZ, P0, !PT ;  /* 0x0000000500037c10 */ /* 0x000fe200087fe4ff */
[----:B------:R-:W-:Y:S05]  /*a020*/  WARPSYNC.ALL ;  /* 0x0000000000007948 */ /* 0x000fea0003800000 */
[----:B------:R-:W2:Y:S01]  /*a030*/  @!P6 LDG.E R9, desc[UR8][R2.64] ;  /* 0x000000080209e981 */ /* 0x000ea2000c1e1900 */
[----:B------:R-:W0:Y:S01]  /*a040*/  LDCU.64 UR4, c[0x0][0x398] ;  /* 0x00007300ff0477ac */ /* 0x000e220008000a00 */
[----:B------:R-:W-:-:S02]  /*a050*/  ISETP.GE.AND P0, PT, R4, R5, PT ;  /* 0x000000050400720c */ /* 0x000fc40003f06270 */
[----:B------:R-:W3:Y:S01]  /*a060*/  @!P5 LDG.E R11, desc[UR8][R2.64+0x600] ;  /* 0x00060008020bd981 */ /* 0x000ee2000c1e1900 */
[----:B------:R-:W-:Y:S02]  /*a070*/  LOP3.LUT R4, R71, 0xc00, RZ, 0xfc, !PT ;  /* 0x00000c0047047812 */ /* 0x000fe400078efcff */
[----:B------:R-:W-:Y:S01]  /*a080*/  P2R R14, PR, RZ, 0x8 ;  /* 0x00000008ff0e7803 */ /* 0x000fe20000000000 */
[----:B------:R-:W4:Y:S01]  /*a090*/  @!P4 LDG.E R13, desc[UR8][R2.64+0xc00] ;  /* 0x000c0008020dc981 */ /* 0x000f22000c1e1900 */
[----:B------:R-:W-:Y:S02]  /*a0a0*/  ISETP.GE.AND P4, PT, R4, R5, PT ;  /* 0x000000050400720c */ /* 0x000fe40003f86270 */
[----:B------:R-:W-:Y:S01]  /*a0b0*/  P2R R18, PR, RZ, 0x40 ;  /* 0x00000040ff127803 */ /* 0x000fe20000000000 */
[----:B------:R-:W4:Y:S04]  /*a0c0*/  @!P3 LDG.E R15, desc[UR8][R2.64+0x1200] ;  /* 0x00120008020fb981 */ /* 0x000f28000c1e1900 */
[----:B------:R-:W4:Y:S01]  /*a0d0*/  @!P1 LDG.E R19, desc[UR8][R2.64+0x1e00] ;  /* 0x001e000802139981 */ /* 0x000f22000c1e1900 */
[----:B0-----:R-:W-:-:S03]  /*a0e0*/  IADD3 R6, P2, PT, R6, UR4, RZ ;  /* 0x0000000406067c10 */ /* 0x001fc6000ff5e0ff */
[----:B------:R-:W4:Y:S01]  /*a0f0*/  @!P0 LDG.E R17, desc[UR8][R2.64+0x1800] ;  /* 0x0018000802118981 */ /* 0x000f22000c1e1900 */
[----:B------:R-:W-:Y:S01]  /*a100*/  IADD3.X R7, PT, PT, R0, UR5, RZ, P2, !PT ;  /* 0x0000000500077c10 */ /* 0x000fe200097fe4ff */
[----:B------:R-:W-:Y:S01]  /*a110*/  VIADD R0, R71, 0xa80 ;  /* 0x00000a8047007836 */ /* 0x000fe20000000000 */
[-C--:B------:R-:W-:Y:S01]  /*a120*/  ISETP.GE.AND P2, PT, R10, R5.reuse, PT ;  /* 0x000000050a00720c */ /* 0x080fe20003f46270 */
[----:B------:R-:W4:Y:S01]  /*a130*/  @!P4 LDG.E R25, desc[UR8][R2.64+0x3000] ;  /* 0x003000080219c981 */ /* 0x000f22000c1e1900 */
[-C--:B------:R-:W-:Y:S02]  /*a140*/  ISETP.GE.AND P5, PT, R8, R5.reuse, PT ;  /* 0x000000050800720c */ /* 0x080fe40003fa6270 */
[----:B------:R-:W-:-:S09]  /*a150*/  ISETP.GE.AND P3, PT, R0, R5, PT ;  /* 0x000000050000720c */ /* 0x000fd20003f66270 */
[----:B------:R-:W4:Y:S04]  /*a160*/  @!P2 LDG.E R21, desc[UR8][R2.64+0x2400] ;  /* 0x002400080215a981 */ /* 0x000f28000c1e1900 */
[----:B------:R-:W4:Y:S04]  /*a170*/  @!P3 LDG.E R23, desc[UR8][R2.64+0x2a00] ;  /* 0x002a00080217b981 */ /* 0x000f28000c1e1900 */
[----:B------:R-:W4:Y:S01]  /*a180*/  @!P5 LDG.E R27, desc[UR8][R2.64+0x3600] ;  /* 0x00360008021bd981 */ /* 0x000f22000c1e1900 */
[----:B------:R-:W-:Y:S02]  /*a190*/  ISETP.GE.AND P6, PT, R70, R5, PT ;  /* 0x000000054600720c */ /* 0x000fe40003fc6270 */
[----:B------:R-:W-:-:S02]  /*a1a0*/  P2R R16, PR, RZ, 0x1 ;  /* 0x00000001ff107803 */ /* 0x000fc40000000000 */
[----:B------:R-:W-:-:S04]  /*a1b0*/  ISETP.NE.AND P0, PT, R14, RZ, PT ;  /* 0x000000ff0e00720c */ /* 0x000fc80003f05270 */
[----:B------:R-:W-:Y:S02]  /*a1c0*/  P2R R14, PR, RZ, 0x1 ;  /* 0x00000001ff0e7803 */ /* 0x000fe40000000000 */
[----:B------:R-:W-:-:S03]  /*a1d0*/  ISETP.NE.AND P0, PT, R12, RZ, PT ;  /* 0x000000ff0c00720c */ /* 0x000fc60003f05270 */
[----:B------:R0:W5:Y:S01]  /*a1e0*/  @!P6 LDG.E R5, desc[UR8][R2.64+0x3c00] ;  /* 0x003c00080205e981 */ /* 0x000162000c1e1900 */
[----:B------:R-:W-:Y:S01]  /*a1f0*/  BAR.SYNC.DEFER_BLOCKING 0x0 ;  /* 0x0000000000007b1d */ /* 0x000fe20000010000 */
[----:B------:R-:W-:Y:S02]  /*a200*/  P2R R12, PR, RZ, 0x1 ;  /* 0x00000001ff0c7803 */ /* 0x000fe40000000000 */
[----:B------:R-:W-:-:S04]  /*a210*/  ISETP.NE.AND P0, PT, R20, RZ, PT ;  /* 0x000000ff1400720c */ /* 0x000fc80003f05270 */
[----:B------:R-:W-:Y:S02]  /*a220*/  P2R R10, PR, RZ, 0x1 ;  /* 0x00000001ff0a7803 */ /* 0x000fe40000000000 */
[----:B------:R-:W-:-:S13]  /*a230*/  ISETP.NE.AND P0, PT, R18, RZ, PT ;  /* 0x000000ff1200720c */ /* 0x000fda0003f05270 */
[----:B--2---:R0:W-:Y:S01]  /*a240*/  @!P0 STG.E desc[UR8][R6.64], R9 ;  /* 0x0000000906008986 */ /* 0x0041e2000c101908 */
[----:B------:R-:W-:-:S13]  /*a250*/  ISETP.NE.AND P0, PT, R10, RZ, PT ;  /* 0x000000ff0a00720c */ /* 0x000fda0003f05270 */
[----:B---3--:R0:W-:Y:S01]  /*a260*/  @!P0 STG.E desc[UR8][R6.64+0x600], R11 ;  /* 0x0006000b06008986 */ /* 0x0081e2000c101908 */
[----:B------:R-:W-:-:S13]  /*a270*/  ISETP.NE.AND P0, PT, R12, RZ, PT ;  /* 0x000000ff0c00720c */ /* 0x000fda0003f05270 */
[----:B----4-:R0:W-:Y:S01]  /*a280*/  @!P0 STG.E desc[UR8][R6.64+0xc00], R13 ;  /* 0x000c000d06008986 */ /* 0x0101e2000c101908 */
[----:B------:R-:W-:-:S13]  /*a290*/  ISETP.NE.AND P0, PT, R14, RZ, PT ;  /* 0x000000ff0e00720c */ /* 0x000fda0003f05270 */
[----:B------:R0:W-:Y:S01]  /*a2a0*/  @!P0 STG.E desc[UR8][R6.64+0x1200], R15 ;  /* 0x0012000f06008986 */ /* 0x0001e2000c101908 */
[----:B------:R-:W-:-:S03]  /*a2b0*/  ISETP.NE.AND P0, PT, R16, RZ, PT ;  /* 0x000000ff1000720c */ /* 0x000fc60003f05270 */
[----:B------:R0:W-:Y:S04]  /*a2c0*/  @!P1 STG.E desc[UR8][R6.64+0x1e00], R19 ;  /* 0x001e001306009986 */ /* 0x0001e8000c101908 */
[----:B------:R0:W-:Y:S04]  /*a2d0*/  @!P2 STG.E desc[UR8][R6.64+0x2400], R21 ;  /* 0x002400150600a986 */ /* 0x0001e8000c101908 */
[----:B------:R0:W-:Y:S04]  /*a2e0*/  @!P3 STG.E desc[UR8][R6.64+0x2a00], R23 ;  /* 0x002a00170600b986 */ /* 0x0001e8000c101908 */
[----:B------:R0:W-:Y:S04]  /*a2f0*/  @!P0 STG.E desc[UR8][R6.64+0x1800], R17 ;  /* 0x0018001106008986 */ /* 0x0001e8000c101908 */
[----:B------:R0:W-:Y:S04]  /*a300*/  @!P4 STG.E desc[UR8][R6.64+0x3000], R25 ;  /* 0x003000190600c986 */ /* 0x0001e8000c101908 */
[----:B------:R0:W-:Y:S01]  /*a310*/  @!P5 STG.E desc[UR8][R6.64+0x3600], R27 ;  /* 0x0036001b0600d986 */ /* 0x0001e2000c101908 */
[----:B------:R-:W-:Y:S05]  /*a320*/  @P6 EXIT ;  /* 0x000000000000694d */ /* 0x000fea0003800000 */
[----:B-----5:R-:W-:Y:S01]  /*a330*/  STG.E desc[UR8][R6.64+0x3c00], R5 ;  /* 0x003c000506007986 */ /* 0x020fe2000c101908 */
[----:B------:R-:W-:Y:S05]  /*a340*/  EXIT ;  /* 0x000000000000794d */ /* 0x000fea0003800000 */
.L_x_18:
[----:B------:R-:W-:Y:S02]  /*a350*/  IMAD.MOV.U32 R25, RZ, RZ, R18 ;  /* 0x000000ffff197224 */ /* 0x000fe400078e0012 */
[----:B------:R-:W-:Y:S02]  /*a360*/  IMAD.MOV.U32 R26, RZ, RZ, 0x1 ;  /* 0x00000001ff1a7424 */ /* 0x000fe400078e00ff */
[----:B------:R-:W-:Y:S02]  /*a370*/  IMAD.MOV.U32 R29, RZ, RZ, RZ ;  /* 0x000000ffff1d7224 */ /* 0x000fe400078e00ff */
[----:B------:R-:W-:-:S07]  /*a380*/  IMAD.MOV.U32 R24, RZ, RZ, -0x1 ;  /* 0xffffffffff187424 */ /* 0x000fce00078e00ff */
[----:B------:R-:W-:Y:S05]  /*a390*/  WARPSYNC.COLLECTIVE R24, `(.L_x_27) ;  /* 0x0000000018087348 */ /* 0x000fea0003c00000 */
[----:B------:R0:W1:Y:S02]  /*a3a0*/  SHFL.UP P0, R23, R25, R26, R29 ;  /* 0x0400001a19177389 */ /* 0x000064000000001d */
[----:B01----:R-:W-:Y:S05]  /*a3b0*/  ENDCOLLECTIVE ;  /* 0x000000000000791b */ /* 0x003fea0003800000 */
.L_x_27:
[----:B------:R-:W-:Y:S02]  /*a3c0*/  IMAD.MOV.U32 R26, RZ, RZ, 0x2 ;  /* 0x00000002ff1a7424 */ /* 0x000fe400078e00ff */
[----:B------:R-:W-:-:S04]  /*a3d0*/  IMAD.MOV.U32 R19, RZ, RZ, R23 ;  /* 0x000000ffff137224 */ /* 0x000fc800078e0017 */
[----:B------:R-:W-:-:S04]  /*a3e0*/  @P0 IMAD.IADD R19, R18, 0x1, R19 ;  /* 0x0000000112130824 */ /* 0x000fc800078e0213 */
[----:B------:R-:W-:-:S07]  /*a3f0*/  IMAD.MOV.U32 R25, RZ, RZ, R19 ;  /* 0x000000ffff197224 */ /* 0x000fce00078e0013 */
[----:B------:R-:W-:Y:S05]  /*a400*/  WARPSYNC.COLLECTIVE R24, `(.L_x_28) ;  /* 0x0000000018087348 */ /* 0x000fea0003c00000 */
[----:B------:R0:W1:Y:S02]  /*a410*/  SHFL.UP P0, R23, R25, R26, R29 ;  /* 0x0400001a19177389 */ /* 0x000064000000001d */
[----:B01----:R-:W-:Y:S05]  /*a420*/  ENDCOLLECTIVE ;  /* 0x000000000000791b */ /* 0x003fea0003800000 */
.L_x_28:
[----:B------:R-:W-:Y:S02]  /*a430*/  IMAD.MOV.U32 R26, RZ, RZ, 0x4 ;  /* 0x00000004ff1a7424 */ /* 0x000fe400078e00ff */
[----:B------:R-:W-:-:S04]  /*a440*/  IMAD.MOV.U32 R20, RZ, RZ, R23 ;  /* 0x000000ffff147224 */ /* 0x000fc800078e0017 */
[----:B------:R-:W-:-:S04]  /*a450*/  @P0 IMAD.IADD R20, R19, 0x1, R20 ;  /* 0x0000000113140824 */ /* 0x000fc800078e0214 */
[----:B------:R-:W-:-:S07]  /*a460*/  IMAD.MOV.U32 R25, RZ, RZ, R20 ;  /* 0x000000ffff197224 */ /* 0x000fce00078e0014 */
[----:B------:R-:W-:Y:S05]  /*a470*/  WARPSYNC.COLLECTIVE R24, `(.L_x_29) ;  /* 0x0000000018087348 */ /* 0x000fea0003c00000 */
[----:B------:R0:W1:Y:S02]  /*a480*/  SHFL.UP P0, R23, R25, R26, R29 ;  /* 0x0400001a19177389 */ /* 0x000064000000001d */
[----:B01----:R-:W-:Y:S05]  /*a490*/  ENDCOLLECTIVE ;  /* 0x000000000000791b */ /* 0x003fea0003800000 */
.L_x_29:
[----:B------:R-:W-:Y:S02]  /*a4a0*/  IMAD.MOV.U32 R26, RZ, RZ, 0x8 ;  /* 0x00000008ff1a7424 */ /* 0x000fe400078e00ff */
[----:B------:R-:W-:-:S04]  /*a4b0*/  IMAD.MOV.U32 R21, RZ, RZ, R23 ;  /* 0x000000ffff157224 */ /* 0x000fc800078e0017 */
[----:B------:R-:W-:-:S04]  /*a4c0*/  @P0 IMAD.IADD R21, R20, 0x1, R21 ;  /* 0x0000000114150824 */ /* 0x000fc800078e0215 */
[----:B------:R-:W-:-:S07]  /*a4d0*/  IMAD.MOV.U32 R25, RZ, RZ, R21 ;  /* 0x000000ffff197224 */ /* 0x000fce00078e0015 */
[----:B------:R-:W-:Y:S05]  /*a4e0*/  WARPSYNC.COLLECTIVE R24, `(.L_x_30) ;  /* 0x0000000018087348 */ /* 0x000fea0003c00000 */
[----:B------:R0:W1:Y:S02]  /*a4f0*/  SHFL.UP P0, R23, R25, R26, R29 ;  /* 0x0400001a19177389 */ /* 0x000064000000001d */
[----:B01----:R-:W-:Y:S05]  /*a500*/  ENDCOLLECTIVE ;  /* 0x000000000000791b */ /* 0x003fea0003800000 */
.L_x_30:
[----:B------:R-:W-:Y:S02]  /*a510*/  IMAD.MOV.U32 R26, RZ, RZ, 0x10 ;  /* 0x00000010ff1a7424 */ /* 0x000fe400078e00ff */
[----:B------:R-:W-:-:S04]  /*a520*/  IMAD.MOV.U32 R22, RZ, RZ, R23 ;  /* 0x000000ffff167224 */ /* 0x000fc800078e0017 */
[----:B------:R-:W-:-:S04]  /*a530*/  @P0 IMAD.IADD R22, R21, 0x1, R22 ;  /* 0x0000000115160824 */ /* 0x000fc800078e0216 */
[----:B------:R-:W-:-:S07]  /*a540*/  IMAD.MOV.U32 R25, RZ, RZ, R22 ;  /* 0x000000ffff197224 */ /* 0x000fce00078e0016 */
[----:B------:R-:W-:Y:S05]  /*a550*/  WARPSYNC.COLLECTIVE R24, `(.L_x_31) ;  /* 0x0000000018087348 */ /* 0x000fea0003c00000 */
[----:B------:R0:W1:Y:S02]  /*a560*/  SHFL.UP P0, R23, R25, R26, R29 ;  /* 0x0400001a19177389 */ /* 0x000064000000001d */
[----:B01----:R-:W-:Y:S05]  /*a570*/  ENDCOLLECTIVE ;  /* 0x000000000000791b */ /* 0x003fea0003800000 */
.L_x_31:
[----:B------:R-:W-:Y:S05]  /*a580*/  BRA `(.L_x_32) ;  /* 0xffffff8c00647947 */ /* 0x000fea000383ffff */
.L_x_33:
[----:B------:R-:W-:-:S00]  /*a590*/  BRA `(.L_x_33) ;  /* 0xfffffffc00fc7947 */ /* 0x000fc0000383ffff */
[----:B------:R-:W-:-:S00]  /*a5a0*/  NOP ;  /* 0x0000000000007918 */ /* 0x000fc00000000000 */
        /* <DEDUP_REMOVED lines=13> */
.L_x_78:


//--------------------- .text._ZN3cub18CUB_300001_SM_10006detail10radix_sort30DeviceSegmentedRadixSortKernelINS1_5radix10policy_hubIfiiE10Policy1000ELb0ELNS0_9SortOrderE1EfiPiS9_iNS1_21identity_decomposer_tEEEvPKT2_PSB_PKT3_PSF_T4_T5_iiiT7_ --------------------------
	.section	.text._ZN3cub18CUB_300001_SM_10006detail10radix_sort30DeviceSegmentedRadixSortKernelINS1_5radix10policy_hubIfiiE10Policy1000ELb0ELNS0_9SortOrderE1EfiPiS9_iNS1_21identity_decomposer_tEEEvPKT2_PSB_PKT3_PSF_T4_T5_iiiT7_,"ax",@progbits
	.align	128
        .global         _ZN3cub18CUB_300001_SM_10006detail10radix_sort30DeviceSegmentedRadixSortKernelINS1_5radix10policy_hubIfiiE10Policy1000ELb0ELNS0_9SortOrderE1EfiPiS9_iNS1_21identity_decomposer_tEEEvPKT2_PSB_PKT3_PSF_T4_T5_iiiT7_
        .type           _ZN3cub18CUB_300001_SM_10006detail10radix_sort30DeviceSegmentedRadixSortKernelINS1_5radix10policy_hubIfiiE10Policy1000ELb0ELNS0_9SortOrderE1EfiPiS9_iNS1_21identity_decomposer_tEEEvPKT2_PSB_PKT3_PSF_T4_T5_iiiT7_,@function
        .size           _ZN3cub18CUB_300001_SM_10006detail10radix_sort30DeviceSegmentedRadixSortKernelINS1_5radix10policy_hubIfiiE10Policy1000ELb0ELNS0_9SortOrderE1EfiPiS9_iNS1_21identity_decomposer_tEEEvPKT2_PSB_PKT3_PSF_T4_T5_iiiT7_,(.L_x_79 - _ZN3cub18CUB_300001_SM_10006detail10radix_sort30DeviceSegmentedRadixSortKernelINS1_5radix10policy_hubIfiiE10Policy1000ELb0ELNS0_9SortOrderE1EfiPiS9_iNS1_21identity_decomposer_tEEEvPKT2_PSB_PKT3_PSF_T4_T5_iiiT7_)
        .other          _ZN3cub18CUB_300001_SM_10006detail10radix_sort30DeviceSegmentedRadixSortKernelINS1_5radix10policy_hubIfiiE10Policy1000ELb0ELNS0_9SortOrderE1EfiPiS9_iNS1_21identity_decomposer_tEEEvPKT2_PSB_PKT3_PSF_T4_T5_iiiT7_,@"STO_CUDA_ENTRY STV_DEFAULT"
_ZN3cub18CUB_300001_SM_10006detail10radix_sort30DeviceSegmentedRadixSortKernelINS1_5radix10policy_hubIfiiE10Policy1000ELb0ELNS0_9SortOrderE1EfiPiS9_iNS1_21identity_decomposer_tEEEvPKT2_PSB_PKT3_PSF_T4_T5_iiiT7_:
.text._ZN3cub18CUB_300001_SM_10006detail10radix_sort30DeviceSegmentedRadixSortKernelINS1_5radix10policy_hubIfiiE10Policy1000ELb0ELNS0_9SortOrderE1EfiPiS9_iNS1_21identity_decomposer_tEEEvPKT2_PSB_PKT3_PSF_T4_T5_iiiT7_:
        /* <DEDUP_REMOVED lines=20> */
[----:B------:R-:W-:Y:S02]  /*0140*/  CS2R R14, SRZ ;  /* 0x00000000000e7805 */ /* 0x000fe4000001ff00 */
[----:B------:R-:W-:-:S02]  /*0150*/  CS2R R12, SRZ ;  /* 0x00000000000c7805 */ /* 0x000fc4000001ff00 */
[----:B------:R-:W-:Y:S02]  /*0160*/  CS2R R10, SRZ ;  /* 0x00000000000a7805 */ /* 0x000fe4000001ff00 */
[----:B------:R-:W-:Y:S02]  /*0170*/  CS2R R8, SRZ ;  /* 0x0000000000087805 */ /* 0x000fe4000001ff00 */
[----:B------:R-:W-:Y:S01]  /*0180*/  CS2R R6, SRZ ;  /* 0x0000000000067805 */ /* 0x000fe2000001ff00 */
[----:B-1----:R-:W-:Y:S01]  /*0190*/  UIMAD.WIDE.U32 UR6, UR4, 0x1, UR6 ;  /* 0x00000001040678a5 */ /* 0x002fe2000f8e0006 */
[----:B0-----:R-:W-:Y:S01]  /*01a0*/  LEA R4, R3, R4, 0x18 ;  /* 0x0000000403047211 */ /* 0x001fe200078ec0ff */
[----:B------:R-:W-:-:S04]  /*01b0*/  IMAD.MOV.U32 R3, RZ, RZ, R5 ;  /* 0x000000ffff037224 */ /* 0x000fc800078e0005 */
[----:B--2---:R-:W-:Y:S02]  /*01c0*/  IMAD R0, R125, 0x4, R4 ;  /* 0x000000047d007824 */ /* 0x004fe400078e0204 */
[----:B------:R-:W-:-:S03]  /*01d0*/  IMAD.MOV.U32 R5, RZ, RZ, R3 ;  /* 0x000000ffff057224 */ /* 0x000fc600078e0003 */
[----:B------:R0:W-:Y:S04]  /*01e0*/  STS [R0], RZ ;  /* 0x000000ff00007388 */ /* 0x0001e80000000800 */
[----:B------:R0:W-:Y:S04]  /*01f0*/  STS [R0+0x300], RZ ;  /* 0x000300ff00007388 */ /* 0x0001e80000000800 */
        /* <DEDUP_REMOVED lines=15> */
[----:B------:R-:W1:Y:S01]  /*02f0*/  S2R R18, SR_LANEID ;  /* 0x0000000000127919 */ /* 0x000e620000000000 */
[----:B------:R-:W-:Y:S01]  /*0300*/  SHF.R.U32.HI R5, RZ, 0x5, R125 ;  /* 0x00000005ff057819 */ /* 0x000fe2000001167d */
[----:B------:R-:W-:Y:S01]  /*0310*/  IMAD.MOV.U32 R17, RZ, RZ, RZ ;  /* 0x000000ffff117224 */ /* 0x000fe200078e00ff */
[----:B------:R-:W-:-:S03]  /*0320*/  UIADD3 UR5, UPT, UPT, UR7, UR5, URZ ;  /* 0x0000000507057290 */ /* 0x000fc6000fffe0ff */
[----:B------:R-:W-:-:S04]  /*0330*/  IMAD R5, R5, 0x300, R4 ;  /* 0x0000030005057824 */ /* 0x000fc800078e0204 */
[----:B-1----:R-:W-:Y:S02]  /*0340*/  IMAD R18, R18, 0x4, R5 ;  /* 0x0000000412127824 */ /* 0x002fe400078e0205 */
[----:B------:R-:W-:-:S07]  /*0350*/  IMAD.MOV.U32 R5, RZ, RZ, R3 ;  /* 0x000000ffff057224 */ /* 0x000fce00078e0003 */
.L_x_42:
[----:B------:R-:W-:Y:S01]  /*0360*/  IMAD.IADD R19, R2, 0x1, -R5 ;  /* 0x0000000102137824 */ /* 0x000fe200078e0a05 */
[----:B-1----:R-:W1:Y:S01]  /*0370*/  LDCU UR9, c[0x0][0x3b4] ;  /* 0x00007680ff0977ac */ /* 0x002e620008000800 */
[----:B------:R-:W2:Y:S01]  /*0380*/  LDCU UR12, c[0x0][0x3b8] ;  /* 0x00007700ff0c77ac */ /* 0x000ea20008000800 */
[----:B---3--:R-:W-:-:S05]  /*0390*/  UMOV UR4, URZ ;  /* 0x000000ff00047c82 */ /* 0x008fca0008000000 */
.L_x_35:
        /* <DEDUP_REMOVED lines=13> */
[----:B------:R-:W2:Y:S04]  /*0470*/  LDG.E R51, desc[UR10][R44.64+-0x2400] ;  /* 0xffdc000a2c337981 */ /* 0x000ea8000c1e1900 */
        /* <DEDUP_REMOVED lines=28> */
[----:B------:R-:W2:Y:S01]  /*0640*/  LDG.E R41, desc[UR10][R44.64+0x3900] ;  /* 0x0039000a2c297981 */ /* 0x000ea2000c1e1900 */
[----:B---3--:R-:W-:-:S04]  /*0650*/  ISETP.GT.AND P0, PT, R21, -0x1, PT ;  /* 0xffffffff1500780c */ /* 0x008fc80003f04270 */
[----:B------:R-:W-:-:S04]  /*0660*/  SEL R22, R20, 0xffffffff, P0 ;  /* 0xffffffff14167807 */ /* 0x000fc80000000000 */
[----:B------:R-:W-:-:S04]  /*0670*/  LOP3.LUT R22, R22, R21, RZ, 0x3c, !PT ;  /* 0x0000001516167212 */ /* 0x000fc800078e3cff */
        /* <DEDUP_REMOVED lines=552> */
[C---:B------:R-:W-:Y:S02]  /*2900*/  ISETP.GT.U32.AND P0, PT, R125.reuse, 0x1ff, PT ;  /* 0x000001ff7d00780c */ /* 0x040fe40003f04070 */
[C---:B------:R-:W-:Y:S02]  /*2910*/  ISETP.GT.U32.AND P1, PT, R125.reuse, 0x13f, PT ;  /* 0x0000013f7d00780c */ /* 0x040fe40003f24070 */
[----:B------:R-:W-:Y:S01]  /*2920*/  ISETP.GT.U32.AND P2, PT, R125, 0x7f, PT ;  /* 0x0000007f7d00780c */ /* 0x000fe20003f44070 */
[----:B------:R-:W-:Y:S08]  /*2930*/  BSSY.RECONVERGENT B0, `(.L_x_36) ;  /* 0x000002c000007945 */ /* 0x000ff00003800200 */
[----:B------:R-:W-:Y:S05]  /*2940*/  @P0 BRA `(.L_x_37) ;  /* 0x0000000000a80947 */ /* 0x000fea0003800000 */
[----:B---3--:R-:W1:Y:S04]  /*2950*/  LDS R20, [R18] ;  /* 0x0000000012147984 */ /* 0x008e680000000800 */
[----:B------:R-:W2:Y:S04]  /*2960*/  LDS R24, [R18+0x80] ;  /* 0x0000800012187984 */ /* 0x000ea80000000800 */
[----:B------:R-:W3:Y:S04]  /*2970*/  LDS R29, [R18+0x180] ;  /* 0x00018000121d7984 */ /* 0x000ee80000000800 */
[----:B------:R-:W4:Y:S04]  /*2980*/  LDS R28, [R18+0x100] ;  /* 0x00010000121c7984 */ /* 0x000f280000000800 */
[----:B------:R-:W5:Y:S04]  /*2990*/  LDS R30, [R18+0x200] ;  /* 0x00020000121e7984 */ /* 0x000f680000000800 */
[----:B------:R-:W0:Y:S01]  /*29a0*/  LDS R31, [R18+0x280] ;  /* 0x00028000121f7984 */ /* 0x000e220000000800 */
[----:B-1----:R-:W-:-:S02]  /*29b0*/  PRMT R21, R20, 0x7770, RZ ;  /* 0x0000777014157816 */ /* 0x002fc400000000ff */
[C---:B------:R-:W-:Y:S02]  /*29c0*/  PRMT R22, R20.reuse, 0x7771, RZ ;  /* 0x0000777114167816 */ /* 0x040fe400000000ff */
[----:B------:R-:W-:Y:S02]  /*29d0*/  PRMT R23, R20, 0x7772, RZ ;  /* 0x0000777214177816 */ /* 0x000fe400000000ff */
[C---:B--2---:R-:W-:Y:S02]  /*29e0*/  PRMT R25, R24.reuse, 0x7770, RZ ;  /* 0x0000777018197816 */ /* 0x044fe400000000ff */
[C---:B------:R-:W-:Y:S02]  /*29f0*/  PRMT R26, R24.reuse, 0x7771, RZ ;  /* 0x00007771181a7816 */ /* 0x040fe400000000ff */
[----:B------:R-:W-:Y:S02]  /*2a00*/  PRMT R27, R24, 0x7772, RZ ;  /* 0x00007772181b7816 */ /* 0x000fe400000000ff */
[----:B------:R-:W-:-:S02]  /*2a10*/  PRMT R20, R20, 0x7773, RZ ;  /* 0x0000777314147816 */ /* 0x000fc400000000ff */
[----:B------:R-:W-:Y:S02]  /*2a20*/  PRMT R24, R24, 0x7773, RZ ;  /* 0x0000777318187816 */ /* 0x000fe400000000ff */
[----:B------:R-:W-:Y:S02]  /*2a30*/  IADD3 R21, PT, PT, R25, R6, R21 ;  /* 0x0000000619157210 */ /* 0x000fe40007ffe015 */
[----:B------:R-:W-:Y:S02]  /*2a40*/  IADD3 R22, PT, PT, R26, R7, R22 ;  /* 0x000000071a167210 */ /* 0x000fe40007ffe016 */
[----:B------:R-:W-:Y:S02]  /*2a50*/  IADD3 R20, PT, PT, R24, R9, R20 ;  /* 0x0000000918147210 */ /* 0x000fe40007ffe014 */
[----:B------:R-:W-:Y:S02]  /*2a60*/  IADD3 R23, PT, PT, R27, R8, R23 ;  /* 0x000000081b177210 */ /* 0x000fe40007ffe017 */
[----:B---3--:R-:W-:-:S02]  /*2a70*/  PRMT R24, R29, 0x7770, RZ ;  /* 0x000077701d187816 */ /* 0x008fc400000000ff */
[C---:B------:R-:W-:Y:S02]  /*2a80*/  PRMT R25, R29.reuse, 0x7771, RZ ;  /* 0x000077711d197816 */ /* 0x040fe400000000ff */
[----:B------:R-:W-:Y:S02]  /*2a90*/  PRMT R26, R29, 0x7772, RZ ;  /* 0x000077721d1a7816 */ /* 0x000fe400000000ff */
[C---:B----4-:R-:W-:Y:S02]  /*2aa0*/  PRMT R6, R28.reuse, 0x7770, RZ ;  /* 0x000077701c067816 */ /* 0x050fe400000000ff */
[C---:B------:R-:W-:Y:S02]  /*2ab0*/  PRMT R7, R28.reuse, 0x7771, RZ ;  /* 0x000077711c077816 */ /* 0x040fe400000000ff */
[C---:B------:R-:W-:Y:S02]  /*2ac0*/  PRMT R8, R28.reuse, 0x7772, RZ ;  /* 0x000077721c087816 */ /* 0x040fe400000000ff */
[----:B------:R-:W-:-:S02]  /*2ad0*/  PRMT R9, R28, 0x7773, RZ ;  /* 0x000077731c097816 */ /* 0x000fc400000000ff */
[----:B------:R-:W-:Y:S02]  /*2ae0*/  PRMT R29, R29, 0x7773, RZ ;  /* 0x000077731d1d7816 */ /* 0x000fe400000000ff */
[----:B------:R-:W-:Y:S02]  /*2af0*/  IADD3 R6, PT, PT, R24, R21, R6 ;  /* 0x0000001518067210 */ /* 0x000fe40007ffe006 */
[----:B------:R-:W-:Y:S02]  /*2b00*/  IADD3 R7, PT, PT, R25, R22, R7 ;  /* 0x0000001619077210 */ /* 0x000fe40007ffe007 */
        /* <DEDUP_REMOVED lines=14> */
.L_x_37:
[----:B------:R-:W-:Y:S05]  /*2bf0*/  BSYNC.RECONVERGENT B0 ;  /* 0x0000000000007941 */ /* 0x000fea0003800200 */
.L_x_36:
[----:B------:R-:W-:Y:S04]  /*2c00*/  BSSY.RECONVERGENT B0, `(.L_x_38) ;  /* 0x000002c000007945 */ /* 0x000fe80003800200 */
[----:B------:R-:W-:Y:S05]  /*2c10*/  @P1 BRA `(.L_x_39) ;  /* 0x0000000000a81947 */ /* 0x000fea0003800000 */
[----:B---3--:R-:W1:Y:S04]  /*2c20*/  LDS R20, [R18+0x1200] ;  /* 0x0012000012147984 */ /* 0x008e680000000800 */
        /* <DEDUP_REMOVED lines=41> */
.L_x_39:
[----:B------:R-:W-:Y:S05]  /*2ec0*/  BSYNC.RECONVERGENT B0 ;  /* 0x0000000000007941 */ /* 0x000fea0003800200 */
.L_x_38:
        /* <DEDUP_REMOVED lines=44> */
.L_x_41:
[----:B------:R-:W-:Y:S05]  /*3190*/  BSYNC.RECONVERGENT B0 ;  /* 0x0000000000007941 */ /* 0x000fea0003800200 */
.L_x_40:
        /* <DEDUP_REMOVED lines=19> */
.L_x_34:
[----:B------:R-:W-:Y:S01]  /*32d0*/  IMAD.IADD R21, R2, 0x1, -R5 ;  /* 0x0000000102157824 */ /* 0x000fe200078e0a05 */
[----:B------:R-:W2:Y:S01]  /*32e0*/  LDCU UR9, c[0x0][0x3b4] ;  /* 0x00007680ff0977ac */ /* 0x000ea20008000800 */
[----:B------:R-:W-:Y:S02]  /*32f0*/  IMAD.MOV.U32 R19, RZ, RZ, R17 ;  /* 0x000000ffff137224 */ /* 0x000fe400078e0011 */
[----:B------:R-:W-:Y:S01]  /*3300*/  IMAD.MOV.U32 R18, RZ, RZ, R16 ;  /* 0x000000ffff127224 */ /* 0x000fe200078e0010 */
[----:B------:R-:W-:Y:S01]  /*3310*/  ISETP.GE.AND P0, PT, R21, 0x1d40, PT ;  /* 0x00001d401500780c */ /* 0x000fe20003f06270 */
[----:B------:R-:W4:Y:S01]  /*3320*/  LDCU UR12, c[0x0][0x3b4] ;  /* 0x00007680ff0c77ac */ /* 0x000f220008000800 */
[----:B------:R-:W-:Y:S02]  /*3330*/  IMAD.MOV.U32 R17, RZ, RZ, R15 ;  /* 0x000000ffff117224 */ /* 0x000fe400078e000f */
[----:B------:R-:W-:Y:S02]  /*3340*/  IMAD.MOV.U32 R16, RZ, RZ, R14 ;  /* 0x000000ffff107224 */ /* 0x000fe400078e000e */
[----:B------:R-:W-:-:S02]  /*3350*/  IMAD.MOV.U32 R15, RZ, RZ, R13 ;  /* 0x000000ffff0f7224 */ /* 0x000fc400078e000d */
[----:B------:R-:W-:-:S05]  /*3360*/  IMAD.MOV.U32 R14, RZ, RZ, R12 ;  /* 0x000000ffff0e7224 */ /* 0x000fca00078e000c */
[----:B------:R-:W-:Y:S05]  /*3370*/  @!P0 BRA `(.L_x_43) ;  /* 0x0000002400648947 */ /* 0x000fea0003800000 */
[----:B------:R-:W5:Y:S01]  /*3380*/  LDCU.64 UR4, c[0x0][0x380] ;  /* 0x00007000ff0477ac */ /* 0x000f620008000a00 */
[----:B------:R-:W0:Y:S01]  /*3390*/  LDCU UR6, c[0x0][0x3b4] ;  /* 0x00007680ff0677ac */ /* 0x000e220008000800 */
[----:B------:R-:W0:Y:S01]  /*33a0*/  LDCU UR7, c[0x0][0x3b8] ;  /* 0x00007700ff0777ac */ /* 0x000e220008000800 */
[----:B-----5:R-:W-:-:S04]  /*33b0*/  UIADD3 UR4, UP0, UPT, UR4, 0x3900, URZ ;  /* 0x0000390004047890 */ /* 0x020fc8000ff1e0ff */
[----:B0-----:R-:W-:-:S12]  /*33c0*/  UIADD3.X UR5, UPT, UPT, URZ, UR5, URZ, UP0, !UPT ;  /* 0x00000005ff057290 */ /* 0x001fd800087fe4ff */
.L_x_44:
[----:B0-----:R-:W-:-:S04]  /*33d0*/  IADD3 R12, P0, PT, R125, R5, RZ ;  /* 0x000000057d0c7210 */ /* 0x001fc80007f1e0ff */
[----:B------:R-:W-:Y:S02]  /*33e0*/  LEA.HI.X.SX32 R13, R5, RZ, 0x1, P0 ;  /* 0x000000ff050d7211 */ /* 0x000fe400000f0eff */
[----:B------:R-:W-:-:S04]  /*33f0*/  LEA R40, P0, R12, UR4, 0x2 ;  /* 0x000000040c287c11 */ /* 0x000fc8000f8010ff */
[----:B------:R-:W-:-:S05]  /*3400*/  LEA.HI.X R41, R12, UR5, R13, 0x2, P0 ;  /* 0x000000050c297c11 */ /* 0x000fca00080f140d */
[----:B------:R-:W5:Y:S04]  /*3410*/  LDG.E R13, desc[UR10][R40.64+-0x3900] ;  /* 0xffc7000a280d7981 */ /* 0x000f68000c1e1900 */
[----:B------:R-:W2:Y:S04]  /*3420*/  LDG.E R42, desc[UR10][R40.64+-0x3600] ;  /* 0xffca000a282a7981 */ /* 0x000ea8000c1e1900 */
[----:B------:R-:W4:Y:S04]  /*3430*/  LDG.E R44, desc[UR10][R40.64+-0x3300] ;  /* 0xffcd000a282c7981 */ /* 0x000f28000c1e1900 */
[----:B------:R-:W4:Y:S04]  /*3440*/  LDG.E R45, desc[UR10][R40.64+-0x3000] ;  /* 0xffd0000a282d7981 */ /* 0x000f28000c1e1900 */
[----:B------:R-:W4:Y:S04]  /*3450*/  LDG.E R46, desc[UR10][R40.64+-0x2d00] ;  /* 0xffd3000a282e7981 */ /* 0x000f28000c1e1900 */
[----:B------:R-:W4:Y:S01]  /*3460*/  LDG.E R47, desc[UR10][R40.64+-0x2a00] ;  /* 0xffd6000a282f7981 */ /* 0x000f22000c1e1900 */
[----:B------:R-:W-:-:S03]  /*3470*/  IMAD.MOV.U32 R12, RZ, RZ, -0x80000000 ;  /* 0x80000000ff0c7424 */ /* 0x000fc600078e00ff */
[----:B------:R-:W4:Y:S01]  /*3480*/  LDG.E R48, desc[UR10][R40.64+-0x2700] ;  /* 0xffd9000a28307981 */ /* 0x000f22000c1e1900 */
[----:B------:R-:W-:-:S03]  /*3490*/  UBMSK UR8, URZ, UR7 ;  /* 0x00000007ff08729b */ /* 0x000fc60008000000 */
[----:B------:R-:W4:Y:S04]  /*34a0*/  LDG.E R49, desc[UR10][R40.64+-0x2400] ;  /* 0xffdc000a28317981 */ /* 0x000f28000c1e1900 */
        /* <DEDUP_REMOVED lines=26> */
[----:B---3--:R-:W3:Y:S04]  /*3650*/  LDG.E R23, desc[UR10][R40.64+0x2d00] ;  /* 0x002d000a28177981 */ /* 0x008ee8000c1e1900 */
[----:B------:R-:W3:Y:S04]  /*3660*/  LDG.E R22, desc[UR10][R40.64+0x3000] ;  /* 0x0030000a28167981 */ /* 0x000ee8000c1e1900 */
[----:B------:R-:W3:Y:S01]  /*3670*/  LDG.E R39, desc[UR10][R40.64+0x3900] ;  /* 0x0039000a28277981 */ /* 0x000ee2000c1e1900 */
[----:B-----5:R-:W-:-:S04]  /*3680*/  ISETP.GT.AND P0, PT, R13, -0x1, PT ;  /* 0xffffffff0d00780c */ /* 0x020fc80003f04270 */
        /* <DEDUP_REMOVED lines=10> */
[----:B------:R-:W5:Y:S04]  /*3730*/  LDG.E R20, desc[UR10][R40.64+0x3300] ;  /* 0x0033000a28147981 */ /* 0x000f68000c1e1900 */
[----:B------:R0:W5:Y:S01]  /*3740*/  LDG.E R13, desc[UR10][R40.64+0x3600] ;  /* 0x0036000a280d7981 */ /* 0x000162000c1e1900 */
[----:B------:R-:W-:Y:S01]  /*3750*/  BAR.SYNC.DEFER_BLOCKING 0x0 ;  /* 0x0000000000007b1d */ /* 0x000fe20000010000 */
[----:B--2---:R-:W-:-:S04]  /*3760*/  ISETP.GT.AND P0, PT, R42, -0x1, PT ;  /* 0xffffffff2a00780c */ /* 0x004fc80003f04270 */
[----:B------:R-:W-:-:S04]  /*3770*/  SEL R63, R12, 0xffffffff, P0 ;  /* 0xffffffff0c3f7807 */ /* 0x000fc80000000000 */
[----:B------:R-:W-:Y:S01]  /*3780*/  LOP3.LUT R63, R63, R42, RZ, 0x3c, !PT ;  /* 0x0000002a3f3f7212 */ /* 0x000fe200078e3cff */
[----:B------:R-:W2:Y:S03]  /*3790*/  LDS.U8 R62, [R61] ;  /* 0x000000003d3e7984 */ /* 0x000ea60000000000 */
[----:B------:R-:W-:-:S04]  /*37a0*/  ISETP.NE.AND P0, PT, R63, 0x7fffffff, PT ;  /* 0x7fffffff3f00780c */ /* 0x000fc80003f05270 */
[----:B------:R-:W-:-:S04]  /*37b0*/  SEL R63, R63, 0x80000000, P0 ;  /* 0x800000003f3f7807 */ /* 0x000fc80000000000 */
[----:B------:R-:W-:-:S04]  /*37c0*/  SHF.R.U32.HI R63, RZ, UR6, R63 ;  /* 0x00000006ff3f7c19 */ /* 0x000fc8000801163f */
[----:B------:R-:W-:-:S04]  /*37d0*/  LOP3.LUT R63, R63, UR8, RZ, 0xc0, !PT ;  /* 0x000000083f3f7c12 */ /* 0x000fc8000f8ec0ff */
[----:B------:R-:W-:Y:S02]  /*37e0*/  SHF.R.U32.HI R65, RZ, 0x2, R63 ;  /* 0x00000002ff417819 */ /* 0x000fe4000001163f */
[----:B------:R-:W-:-:S03]  /*37f0*/  LOP3.LUT R63, R63, 0x3, RZ, 0xc0, !PT ;  /* 0x000000033f3f7812 */ /* 0x000fc600078ec0ff */
[----:B0-----:R-:W-:-:S04]  /*3800*/  IMAD R40, R65, 0x300, R0 ;  /* 0x0000030041287824 */ /* 0x001fc800078e0200 */
[----:B------:R-:W-:Y:S01]  /*3810*/  IMAD.IADD R40, R63, 0x1, R40 ;  /* 0x000000013f287824 */ /* 0x000fe200078e0228 */
[----:B----4-:R-:W-:Y:S01]  /*3820*/  ISETP.GT.AND P0, PT, R44, -0x1, PT ;  /* 0xffffffff2c00780c */ /* 0x010fe20003f04270 */
[----:B--2---:R-:W-:-:S05]  /*3830*/  VIADD R62, R62, 0x1 ;  /* 0x000000013e3e7836 */ /* 0x004fca0000000000 */
[----:B------:R-:W-:Y:S04]  /*3840*/  STS.U8 [R61], R62 ;  /* 0x0000003e3d007388 */ /* 0x000fe80000000000 */
[----:B------:R-:W0:Y:S01]  /*3850*/  LDS.U8 R41, [R40] ;  /* 0x0000000028297984 */ /* 0x000e220000000000 */
        /* <DEDUP_REMOVED lines=523> */
.L_x_43:
[----:B------:R-:W-:Y:S01]  /*5910*/  ISETP.GE.AND P0, PT, R125, R21, PT ;  /* 0x000000157d00720c */ /* 0x000fe20003f06270 */
[----:B------:R-:W-:Y:S01]  /*5920*/  BSSY.RECONVERGENT B0, `(.L_x_45) ;  /* 0x0000077000007945 */ /* 0x000fe20003800200 */
[----:B------:R-:W-:Y:S02]  /*5930*/  IMAD.MOV.U32 R13, RZ, RZ, R11 ;  /* 0x000000ffff0d7224 */ /* 0x000fe400078e000b */
[----:B0-----:R-:W-:Y:S02]  /*5940*/  IMAD.MOV.U32 R12, RZ, RZ, R10 ;  /* 0x000000ffff0c7224 */ /* 0x001fe400078e000a */
[----:B------:R-:W-:Y:S02]  /*5950*/  IMAD.MOV.U32 R27, RZ, RZ, R9 ;  /* 0x000000ffff1b7224 */ /* 0x000fe400078e0009 */
[----:B------:R-:W-:Y:S02]  /*5960*/  IMAD.MOV.U32 R26, RZ, RZ, R8 ;  /* 0x000000ffff1a7224 */ /* 0x000fe400078e0008 */
[----:B------:R-:W-:-:S02]  /*5970*/  IMAD.MOV.U32 R25, RZ, RZ, R7 ;  /* 0x000000ffff197224 */ /* 0x000fc400078e0007 */
[----:B------:R-:W-:Y:S01]  /*5980*/  IMAD.MOV.U32 R24, RZ, RZ, R6 ;  /* 0x000000ffff187224 */ /* 0x000fe200078e0006 */
[----:B------:R-:W-:Y:S06]  /*5990*/  @P0 BRA `(.L_x_46) ;  /* 0x0000000400bc0947 */ /* 0x000fec0003800000 */
[----:B------:R-:W-:Y:S01]  /*59a0*/  LOP3.LUT R6, RZ, R125, RZ, 0x33, !PT ;  /* 0x0000007dff067212 */ /* 0x000fe200078e33ff */
[----:B------:R-:W0:Y:S01]  /*59b0*/  LDCU UR4, c[0x0][0x3b8] ;  /* 0x00007700ff0477ac */ /* 0x000e220008000800 */
[----:B------:R-:W-:Y:S01]  /*59c0*/  BSSY.RECONVERGENT B1, `(.L_x_47) ;  /* 0x0000025000017945 */ /* 0x000fe20003800200 */
[----:B------:R-:W-:Y:S02]  /*59d0*/  IMAD.MOV.U32 R10, RZ, RZ, R125 ;  /* 0x000000ffff0a7224 */ /* 0x000fe400078e007d */
[----:B------:R-:W-:-:S04]  /*59e0*/  IMAD.IADD R7, R6, 0x1, R21 ;  /* 0x0000000106077824 */ /* 0x000fc800078e0215 */
[C---:B------:R-:W-:Y:S01]  /*59f0*/  IMAD.HI.U32 R6, R7.reuse, -0x55555555, RZ ;  /* 0xaaaaaaab07067827 */ /* 0x040fe200078e00ff */
[----:B------:R-:W-:-:S04]  /*5a00*/  ISETP.GE.U32.AND P1, PT, R7, 0x240, PT ;  /* 0x000002400700780c */ /* 0x000fc80003f26070 */
[----:B------:R-:W-:-:S04]  /*5a10*/  SHF.R.U32.HI R6, RZ, 0x7, R6 ;  /* 0x00000007ff067819 */ /* 0x000fc80000011606 */
[----:B------:R-:W-:Y:S02]  /*5a20*/  LOP3.LUT R8, R6, 0x3, RZ, 0xc0, !PT ;  /* 0x0000000306087812 */ /* 0x000fe400078ec0ff */
[----:B0-----:R-:W-:Y:S02]  /*5a30*/  BMSK R32, RZ, UR4 ;  /* 0x00000004ff207c1b */ /* 0x001fe40008000000 */
[----:B------:R-:W-:-:S13]  /*5a40*/  ISETP.NE.AND P0, PT, R8, 0x3, PT ;  /* 0x000000030800780c */ /* 0x000fda0003f05270 */
[----:B------:R-:W-:Y:S05]  /*5a50*/  @!P0 BRA `(.L_x_48) ;  /* 0x00000000006c8947 */ /* 0x000fea0003800000 */
[----:B------:R-:W0:Y:S01]  /*5a60*/  LDC.64 R8, c[0x0][0x380] ;  /* 0x0000e000ff087b82 */ /* 0x000e220000000a00 */
[----:B------:R-:W-:Y:S02]  /*5a70*/  VIADD R7, R6, 0x1 ;  /* 0x0000000106077836 */ /* 0x000fe40000000000 */
[----:B------:R-:W-:-:S03]  /*5a80*/  IMAD.IADD R11, R125, 0x1, R5 ;  /* 0x000000017d0b7824 */ /* 0x000fc600078e0205 */
[----:B------:R-:W-:-:S05]  /*5a90*/  LOP3.LUT R7, R7, 0x3, RZ, 0xc0, !PT ;  /* 0x0000000307077812 */ /* 0x000fca00078ec0ff */
[----:B------:R-:W-:Y:S02]  /*5aa0*/  IMAD R10, R7, 0xc0, R125 ;  /* 0x000000c0070a7824 */ /* 0x000fe400078e027d */
[----:B---3--:R-:W-:-:S07]  /*5ab0*/  IMAD.MOV R20, RZ, RZ, -R7 ;  /* 0x000000ffff147224 */ /* 0x008fce00078e0a07 */
.L_x_49:
[----:B0-----:R-:W-:-:S06]  /*5ac0*/  IMAD.WIDE R6, R11, 0x4, R8 ;  /* 0x000000040b067825 */ /* 0x001fcc00078e0208 */
        /* <DEDUP_REMOVED lines=20> */
.L_x_48:
[----:B--2-4-:R-:W-:Y:S05]  /*5c10*/  BSYNC.RECONVERGENT B1 ;  /* 0x0000000000017941 */ /* 0x014fea0003800200 */
.L_x_47:
[----:B------:R-:W-:Y:S05]  /*5c20*/  @!P1 BRA `(.L_x_46) ;  /* 0x0000000400189947 */ /* 0x000fea0003800000 */
[----:B------:R-:W2:Y:S01]  /*5c30*/  LDC.64 R8, c[0x0][0x380] ;  /* 0x0000e000ff087b82 */ /* 0x000ea20000000a00 */
[----:B------:R-:W-:Y:S01]  /*5c40*/  IMAD.IADD R5, R10, 0x1, R5 ;  /* 0x000000010a057824 */ /* 0x000fe200078e0205 */
[----:B--2---:R-:W-:-:S05]  /*5c50*/  IADD3 R8, P0, PT, R8, 0x600, RZ ;  /* 0x0000060008087810 */ /* 0x004fca0007f1e0ff */
[----:B------:R-:W-:-:S08]  /*5c60*/  IMAD.X R9, RZ, RZ, R9, P0 ;  /* 0x000000ffff097224 */ /* 0x000fd000000e0609 */
.L_x_50:
[----:B0-----:R-:W-:-:S05]  /*5c70*/  IMAD.WIDE R6, R5, 0x4, R8 ;  /* 0x0000000405067825 */ /* 0x001fca00078e0208 */
[----:B------:R-:W2:Y:S04]  /*5c80*/  LDG.E R11, desc[UR10][R6.64+-0x600] ;  /* 0xfffa000a060b7981 */ /* 0x000ea8000c1e1900 */
[----:B------:R-:W4:Y:S04]  /*5c90*/  LDG.E R22, desc[UR10][R6.64+-0x300] ;  /* 0xfffd000a06167981 */ /* 0x000f28000c1e1900 */
[----:B------:R-:W5:Y:S04]  /*5ca0*/  LDG.E R28, desc[UR10][R6.64] ;  /* 0x0000000a061c7981 */ /* 0x000f68000c1e1900 */
[----:B------:R0:W5:Y:S01]  /*5cb0*/  LDG.E R30, desc[UR10][R6.64+0x300] ;  /* 0x0003000a061e7981 */ /* 0x000162000c1e1900 */
[----:B------:R-:W-:-:S02]  /*5cc0*/  IMAD.MOV.U32 R31, RZ, RZ, -0x80000000 ;  /* 0x80000000ff1f7424 */ /* 0x000fc400078e00ff */
[----:B------:R-:W-:Y:S02]  /*5cd0*/  VIADD R10, R10, 0x300 ;  /* 0x000003000a0a7836 */ /* 0x000fe40000000000 */
[----:B------:R-:W-:Y:S01]  /*5ce0*/  VIADD R5, R5, 0x300 ;  /* 0x0000030005057836 */ /* 0x000fe20000000000 */
[----:B--2---:R-:W-:-:S04]  /*5cf0*/  ISETP.GT.AND P0, PT, R11, -0x1, PT ;  /* 0xffffffff0b00780c */ /* 0x004fc80003f04270 */
[----:B---3--:R-:W-:-:S04]  /*5d00*/  SEL R20, R31, 0xffffffff, P0 ;  /* 0xffffffff1f147807 */ /* 0x008fc80000000000 */
[----:B------:R-:W-:-:S04]  /*5d10*/  LOP3.LUT R20, R20, R11, RZ, 0x3c, !PT ;  /* 0x0000000b14147212 */ /* 0x000fc800078e3cff */
[----:B------:R-:W-:-:S04]  /*5d20*/  ISETP.NE.AND P0, PT, R20, 0x7fffffff, PT ;  /* 0x7fffffff1400780c */ /* 0x000fc80003f05270 */
[----:B------:R-:W-:Y:S02]  /*5d30*/  SEL R20, R20, 0x80000000, P0 ;  /* 0x8000000014147807 */ /* 0x000fe40000000000 */
[----:B----4-:R-:W-:Y:S02]  /*5d40*/  ISETP.GT.AND P0, PT, R22, -0x1, PT ;  /* 0xffffffff1600780c */ /* 0x010fe40003f04270 */
        /* <DEDUP_REMOVED lines=10> */
[----:B-----5:R-:W-:Y:S02]  /*5df0*/  ISETP.GT.AND P0, PT, R28, -0x1, PT ;  /* 0xffffffff1c00780c */ /* 0x020fe40003f04270 */
[----:B------:R-:W-:Y:S02]  /*5e00*/  SHF.R.U32.HI R7, RZ, UR12, R7 ;  /* 0x0000000cff077c19 */ /* 0x000fe40008011607 */
[----:B------:R-:W0:Y:S02]  /*5e10*/  LDS.U8 R6, [R11] ;  /* 0x000000000b067984 */ /* 0x000e240000000000 */
[----:B------:R-:W-:-:S04]  /*5e20*/  LOP3.LUT R7, R32, R7, RZ, 0xc0, !PT ;  /* 0x0000000720077212 */ /* 0x000fc800078ec0ff */
[----:B------:R-:W-:Y:S02]  /*5e30*/  SHF.R.U32.HI R23, RZ, 0x2, R7 ;  /* 0x00000002ff177819 */ /* 0x000fe40000011607 */
[----:B------:R-:W-:-:S03]  /*5e40*/  LOP3.LUT R7, R7, 0x3, RZ, 0xc0, !PT ;  /* 0x0000000307077812 */ /* 0x000fc600078ec0ff */
[----:B------:R-:W-:Y:S01]  /*5e50*/  IMAD R20, R23, 0x300, R0 ;  /* 0x0000030017147824 */ /* 0x000fe200078e0200 */
[----:B------:R-:W-:-:S03]  /*5e60*/  SEL R23, R31, 0xffffffff, P0 ;  /* 0xffffffff1f177807 */ /* 0x000fc60000000000 */
[----:B------:R-:W-:Y:S01]  /*5e70*/  IMAD.IADD R7, R7, 0x1, R20 ;  /* 0x0000000107077824 */ /* 0x000fe200078e0214 */
[----:B------:R-:W-:-:S04]  /*5e80*/  LOP3.LUT R23, R23, R28, RZ, 0x3c, !PT ;  /* 0x0000001c17177212 */ /* 0x000fc800078e3cff */
[----:B------:R-:W-:-:S04]  /*5e90*/  ISETP.NE.AND P0, PT, R23, 0x7fffffff, PT ;  /* 0x7fffffff1700780c */ /* 0x000fc80003f05270 */
[----:B------:R-:W-:Y:S02]  /*5ea0*/  SEL R23, R23, 0x80000000, P0 ;  /* 0x8000000017177807 */ /* 0x000fe40000000000 */
[----:B------:R-:W-:Y:S02]  /*5eb0*/  ISETP.GT.AND P0, PT, R30, -0x1, PT ;  /* 0xffffffff1e00780c */ /* 0x000fe40003f04270 */
[----:B------:R-:W-:-:S04]  /*5ec0*/  SHF.R.U32.HI R23, RZ, UR12, R23 ;  /* 0x0000000cff177c19 */ /* 0x000fc80008011617 */
[----:B------:R-:W-:-:S04]  /*5ed0*/  LOP3.LUT R23, R32, R23, RZ, 0xc0, !PT ;  /* 0x0000001720177212 */ /* 0x000fc800078ec0ff */
[----:B------:R-:W-:Y:S02]  /*5ee0*/  SHF.R.U32.HI R29, RZ, 0x2, R23 ;  /* 0x00000002ff1d7819 */ /* 0x000fe40000011617 */
[----:B------:R-:W-:Y:S01]  /*5ef0*/  LOP3.LUT R23, R23, 0x3, RZ, 0xc0, !PT ;  /* 0x0000000317177812 */ /* 0x000fe200078ec0ff */
[----:B0-----:R-:W-:Y:S02]  /*5f00*/  VIADD R6, R6, 0x1 ;  /* 0x0000000106067836 */ /* 0x001fe40000000000 */
[----:B------:R-:W-:-:S03]  /*5f10*/  IMAD R22, R29, 0x300, R0 ;  /* 0x000003001d167824 */ /* 0x000fc600078e0200 */
[----:B------:R0:W-:Y:S01]  /*5f20*/  STS.U8 [R11], R6 ;  /* 0x000000060b007388 */ /* 0x0001e20000000000 */
[----:B------:R-:W-:-:S03]  /*5f30*/  IMAD.IADD R22, R23, 0x1, R22 ;  /* 0x0000000117167824 */ /* 0x000fc600078e0216 */
[----:B------:R-:W2:Y:S01]  /*5f40*/  LDS.U8 R20, [R7] ;  /* 0x0000000007147984 */ /* 0x000ea20000000000 */
[----:B0-----:R-:W-:-:S04]  /*5f50*/  SEL R11, R31, 0xffffffff, P0 ;  /* 0xffffffff1f0b7807 */ /* 0x001fc80000000000 */
[----:B------:R-:W-:-:S04]  /*5f60*/  LOP3.LUT R11, R11, R30, RZ, 0x3c, !PT ;  /* 0x0000001e0b0b7212 */ /* 0x000fc800078e3cff */
[----:B------:R-:W-:-:S04]  /*5f70*/  ISETP.NE.AND P0, PT, R11, 0x7fffffff, PT ;  /* 0x7fffffff0b00780c */ /* 0x000fc80003f05270 */
[----:B------:R-:W-:Y:S02]  /*5f80*/  SEL R11, R11, 0x80000000, P0 ;  /* 0x800000000b0b7807 */ /* 0x000fe40000000000 */
[----:B------:R-:W-:Y:S02]  /*5f90*/  ISETP.GE.AND P0, PT, R10, R21, PT ;  /* 0x000000150a00720c */ /* 0x000fe40003f06270 */
[----:B------:R-:W-:-:S04]  /*5fa0*/  SHF.R.U32.HI R11, RZ, UR12, R11 ;  /* 0x0000000cff0b7c19 */ /* 0x000fc8000801160b */
[----:B------:R-:W-:-:S04]  /*5fb0*/  LOP3.LUT R11, R32, R11, RZ, 0xc0, !PT ;  /* 0x0000000b200b7212 */ /* 0x000fc800078ec0ff */
[----:B------:R-:W-:Y:S02]  /*5fc0*/  SHF.R.U32.HI R23, RZ, 0x2, R11 ;  /* 0x00000002ff177819 */ /* 0x000fe4000001160b */
[----:B------:R-:W-:-:S03]  /*5fd0*/  LOP3.LUT R11, R11, 0x3, RZ, 0xc0, !PT ;  /* 0x000000030b0b7812 */ /* 0x000fc600078ec0ff */
[----:B------:R-:W-:-:S04]  /*5fe0*/  IMAD R28, R23, 0x300, R0 ;  /* 0x00000300171c7824 */ /* 0x000fc800078e0200 */
        /* <DEDUP_REMOVED lines=10> */
.L_x_46:
[----:B--2-4-:R-:W-:Y:S05]  /*6090*/  BSYNC.RECONVERGENT B0 ;  /* 0x0000000000007941 */ /* 0x014fea0003800200 */
.L_x_45:
[----:B------:R-:W0:Y:S01]  /*60a0*/  S2R R9, SR_LANEID ;  /* 0x0000000000097919 */ /* 0x000e220000000000 */
[----:B------:R-:W-:Y:S01]  /*60b0*/  BAR.SYNC.DEFER_BLOCKING 0x0 ;  /* 0x0000000000007b1d */ /* 0x000fe20000010000 */
[C---:B------:R-:W-:Y:S02]  /*60c0*/  ISETP.GT.U32.AND P0, PT, R125.reuse, 0x1ff, PT ;  /* 0x000001ff7d00780c */ /* 0x040fe40003f04070 */
[----:B------:R-:W-:Y:S02]  /*60d0*/  SHF.R.U32.HI R45, RZ, 0x5, R125 ;  /* 0x00000005ff2d7819 */ /* 0x000fe4000001167d */
[C---:B------:R-:W-:Y:S01]  /*60e0*/  ISETP.GT.U32.AND P2, PT, R125.reuse, 0x13f, PT ;  /* 0x0000013f7d00780c */ /* 0x040fe20003f44070 */
[----:B------:R-:W-:Y:S01]  /*60f0*/  BSSY.RECONVERGENT B0, `(.L_x_51) ;  /* 0x0000032000007945 */ /* 0x000fe20003800200 */
[C---:B------:R-:W-:Y:S02]  /*6100*/  ISETP.GT.U32.AND P3, PT, R125.reuse, 0x7f, PT ;  /* 0x0000007f7d00780c */ /* 0x040fe40003f64070 */
[----:B------:R-:W-:Y:S01]  /*6110*/  ISETP.GT.U32.AND P1, PT, R125, 0x3f, PT ;  /* 0x0000003f7d00780c */ /* 0x000fe20003f24070 */
[----:B0-----:R-:W-:-:S04]  /*6120*/  IMAD R6, R9, 0x100, R4 ;  /* 0x0000010009067824 */ /* 0x001fc800078e0204 */
[----:B------:R-:W-:Y:S01]  /*6130*/  IMAD R30, R45, 0x10, R6 ;  /* 0x000000102d1e7824 */ /* 0x000fe200078e0206 */
[----:B------:R-:W-:Y:S07]  /*6140*/  @P0 BRA `(.L_x_52) ;  /* 0x0000000000b00947 */ /* 0x000fee0003800000 */
[----:B------:R-:W-:-:S04]  /*6150*/  IMAD R6, R45, 0x300, R4 ;  /* 0x000003002d067824 */ /* 0x000fc800078e0204 */
[----:B------:R-:W-:-:S05]  /*6160*/  IMAD R31, R9, 0x4, R6 ;  /* 0x00000004091f7824 */ /* 0x000fca00078e0206 */
[----:B------:R-:W0:Y:S04]  /*6170*/  LDS R5, [R31] ;  /* 0x000000001f057984 */ /* 0x000e280000000800 */
[----:B------:R-:W2:Y:S04]  /*6180*/  LDS R10, [R31+0x80] ;  /* 0x000080001f0a7984 */ /* 0x000ea80000000800 */
[----:B------:R-:W4:Y:S04]  /*6190*/  LDS R22, [R31+0x100] ;  /* 0x000100001f167984 */ /* 0x000f280000000800 */
[----:B---3--:R-:W3:Y:S04]  /*61a0*/  LDS R23, [R31+0x180] ;  /* 0x000180001f177984 */ /* 0x008ee80000000800 */
[----:B------:R-:W5:Y:S04]  /*61b0*/  LDS R29, [R31+0x280] ;  /* 0x000280001f1d7984 */ /* 0x000f680000000800 */
[----:B------:R-:W1:Y:S01]  /*61c0*/  LDS R28, [R31+0x200] ;  /* 0x000200001f1c7984 */ /* 0x000e620000000800 */
[----:B0-----:R-:W-:-:S02]  /*61d0*/  PRMT R7, R5, 0x7770, RZ ;  /* 0x0000777005077816 */ /* 0x001fc400000000ff */
[C---:B------:R-:W-:Y:S02]  /*61e0*/  PRMT R6, R5.reuse, 0x7771, RZ ;  /* 0x0000777105067816 */ /* 0x040fe400000000ff */
[C---:B------:R-:W-:Y:S02]  /*61f0*/  PRMT R11, R5.reuse, 0x7772, RZ ;  /* 0x00007772050b7816 */ /* 0x040fe400000000ff */
[----:B------:R-:W-:Y:S02]  /*6200*/  PRMT R8, R5, 0x7773, RZ ;  /* 0x0000777305087816 */ /* 0x000fe400000000ff */
[C---:B--2---:R-:W-:Y:S02]  /*6210*/  PRMT R5, R10.reuse, 0x7770, RZ ;  /* 0x000077700a057816 */ /* 0x044fe400000000ff */
[C---:B------:R-:W-:Y:S02]  /*6220*/  PRMT R20, R10.reuse, 0x7771, RZ ;  /* 0x000077710a147816 */ /* 0x040fe400000000ff */
[----:B------:R-:W-:-:S02]  /*6230*/  PRMT R21, R10, 0x7772, RZ ;  /* 0x000077720a157816 */ /* 0x000fc400000000ff */
[----:B------:R-:W-:Y:S02]  /*6240*/  PRMT R10, R10, 0x7773, RZ ;  /* 0x000077730a0a7816 */ /* 0x000fe400000000ff */
[----:B------:R-:W-:Y:S02]  /*6250*/  IADD3 R5, PT, PT, R5, R24, R7 ;  /* 0x0000001805057210 */ /* 0x000fe40007ffe007 */
[----:B------:R-:W-:Y:S02]  /*6260*/  IADD3 R6, PT, PT, R20, R25, R6 ;  /* 0x0000001914067210 */ /* 0x000fe40007ffe006 */
[----:B------:R-:W-:Y:S02]  /*6270*/  IADD3 R11, PT, PT, R21, R26, R11 ;  /* 0x0000001a150b7210 */ /* 0x000fe40007ffe00b */
[----:B------:R-:W-:Y:S02]  /*6280*/  IADD3 R8, PT, PT, R10, R27, R8 ;  /* 0x0000001b0a087210 */ /* 0x000fe40007ffe008 */
[----:B----4-:R-:W-:-:S02]  /*6290*/  PRMT R10, R22, 0x7770, RZ ;  /* 0x00007770160a7816 */ /* 0x010fc400000000ff */
[C---:B------:R-:W-:Y:S02]  /*62a0*/  PRMT R7, R22.reuse, 0x7771, RZ ;  /* 0x0000777116077816 */ /* 0x040fe400000000ff */
[C---:B------:R-:W-:Y:S02]  /*62b0*/  PRMT R20, R22.reuse, 0x7772, RZ ;  /* 0x0000777216147816 */ /* 0x040fe400000000ff */
[----:B------:R-:W-:Y:S02]  /*62c0*/  PRMT R21, R22, 0x7773, RZ ;  /* 0x0000777316157816 */ /* 0x000fe400000000ff */
[C---:B---3--:R-:W-:Y:S02]  /*62d0*/  PRMT R22, R23.reuse, 0x7770, RZ ;  /* 0x0000777017167816 */ /* 0x048fe400000000ff */
[C---:B------:R-:W-:Y:S02]  /*62e0*/  PRMT R24, R23.reuse, 0x7771, RZ ;  /* 0x0000777117187816 */ /* 0x040fe400000000ff */
[----:B------:R-:W-:-:S02]  /*62f0*/  PRMT R25, R23, 0x7772, RZ ;  /* 0x0000777217197816 */ /* 0x000fc400000000ff */
[----:B------:R-:W-:Y:S02]  /*6300*/  PRMT R23, R23, 0x7773, RZ ;  /* 0x0000777317177816 */ /* 0x000fe400000000ff */
[----:B------:R-:W-:Y:S02]  /*6310*/  IADD3 R5, PT, PT, R22, R5, R10 ;  /* 0x0000000516057210 */ /* 0x000fe40007ffe00a */
[----:B------:R-:W-:Y:S02]  /*6320*/  IADD3 R6, PT, PT, R24, R6, R7 ;  /* 0x0000000618067210 */ /* 0x000fe40007ffe007 */
[----:B------:R-:W-:Y:S02]  /*6330*/  IADD3 R11, PT, PT, R25, R11, R20 ;  /* 0x0000000b190b7210 */ /* 0x000fe40007ffe014 */
[C---:B-----5:R-:W-:Y:S02]  /*6340*/  PRMT R7, R29.reuse, 0x7770, RZ ;  /* 0x000077701d077816 */ /* 0x060fe400000000ff */
[----:B------:R-:W-:-:S02]  /*6350*/  PRMT R10, R29, 0x7771, RZ ;  /* 0x000077711d0a7816 */ /* 0x000fc400000000ff */
[----:B------:R-:W-:Y:S02]  /*6360*/  PRMT R20, R29, 0x7772, RZ ;  /* 0x000077721d147816 */ /* 0x000fe400000000ff */
[----:B------:R-:W-:Y:S02]  /*6370*/  IADD3 R8, PT, PT, R23, R8, R21 ;  /* 0x0000000817087210 */ /* 0x000fe40007ffe015 */
[C---:B-1----:R-:W-:Y:S02]  /*6380*/  PRMT R24, R28.reuse, 0x7770, RZ ;  /* 0x000077701c187816 */ /* 0x042fe400000000ff */
[C---:B------:R-:W-:Y:S02]  /*6390*/  PRMT R25, R28.reuse, 0x7771, RZ ;  /* 0x000077711c197816 */ /* 0x040fe400000000ff */
[C---:B------:R-:W-:Y:S02]  /*63a0*/  PRMT R26, R28.reuse, 0x7772, RZ ;  /* 0x000077721c1a7816 */ /* 0x040fe400000000ff */
[----:B------:R-:W-:-:S02]  /*63b0*/  PRMT R27, R28, 0x7773, RZ ;  /* 0x000077731c1b7816 */ /* 0x000fc400000000ff */
[----:B------:R-:W-:Y:S02]  /*63c0*/  PRMT R29, R29, 0x7773, RZ ;  /* 0x000077731d1d7816 */ /* 0x000fe400000000ff */
[----:B------:R-:W-:Y:S02]  /*63d0*/  IADD3 R24, PT, PT, R7, R5, R24 ;  /* 0x0000000507187210 */ /* 0x000fe40007ffe018 */
[----:B------:R-:W-:Y:S02]  /*63e0*/  IADD3 R25, PT, PT, R10, R6, R25 ;  /* 0x000000060a197210 */ /* 0x000fe40007ffe019 */
[----:B------:R-:W-:Y:S02]  /*63f0*/  IADD3 R26, PT, PT, R20, R11, R26 ;  /* 0x0000000b141a7210 */ /* 0x000fe40007ffe01a */
[----:B------:R-:W-:-:S07]  /*6400*/  IADD3 R27, PT, PT, R29, R8, R27 ;  /* 0x000000081d1b7210 */ /* 0x000fce0007ffe01b */
.L_x_52:
[----:B------:R-:W-:Y:S05]  /*6410*/  BSYNC.RECONVERGENT B0 ;  /* 0x0000000000007941 */ /* 0x000fea0003800200 */
.L_x_51:
[----:B------:R-:W-:Y:S04]  /*6420*/  BSSY.RECONVERGENT B0, `(.L_x_53) ;  /* 0x000002e000007945 */ /* 0x000fe80003800200 */
[----:B------:R-:W-:Y:S05]  /*6430*/  @P2 BRA `(.L_x_54) ;  /* 0x0000000000b02947 */ /* 0x000fea0003800000 */
[----:B------:R-:W-:-:S04]  /*6440*/  IMAD R6, R45, 0x300, R4 ;  /* 0x000003002d067824 */ /* 0x000fc800078e0204 */
[----:B------:R-:W-:-:S05]  /*6450*/  IMAD R31, R9, 0x4, R6 ;  /* 0x00000004091f7824 */ /* 0x000fca00078e0206 */
[----:B------:R-:W0:Y:S04]  /*6460*/  LDS R5, [R31+0x1200] ;  /* 0x001200001f057984 */ /* 0x000e280000000800 */
        /* <DEDUP_REMOVED lines=20> */
[C---:B---3--:R-:W-:Y:S02]  /*65b0*/  PRMT R14, R23.reuse, 0x7770, RZ ;  /* 0x00007770170e7816 */ /* 0x048fe400000000ff */
        /* <DEDUP_REMOVED lines=10> */
[----:B------:R-:W-:Y:S02]  /*6660*/  PRMT R20, R29, 0x7772, RZ ;  /* 0x000077721d147816 */ /* 0x000fe400000000ff */
        /* <DEDUP_REMOVED lines=9> */
.L_x_54:
[----:B------:R-:W-:Y:S05]  /*6700*/  BSYNC.RECONVERGENT B0 ;  /* 0x0000000000007941 */ /* 0x000fea0003800200 */
.L_x_53:
        /* <DEDUP_REMOVED lines=46> */
.L_x_56:
[----:B------:R-:W-:Y:S05]  /*69f0*/  BSYNC.RECONVERGENT B0 ;  /* 0x0000000000007941 */ /* 0x000fea0003800200 */
.L_x_55:
[----:B------:R-:W-:Y:S01]  /*6a00*/  BAR.SYNC.DEFER_BLOCKING 0x0 ;  /* 0x0000000000007b1d */ /* 0x000fe20000010000 */
[----:B------:R-:W-:-:S05]  /*6a10*/  IMAD R28, R125, -0x4, R4 ;  /* 0xfffffffc7d1c7824 */ /* 0x000fca00078e0204 */
[----:B------:R-:W-:Y:S01]  /*6a20*/  BSSY.RECONVERGENT B0, `(.L_x_57) ;  /* 0x0000036000007945 */ /* 0x000fe20003800200 */
[----:B------:R0:W-:Y:S04]  /*6a30*/  @!P0 STS.128 [R30], R24 ;  /* 0x000000181e008388 */ /* 0x0001e80000000c00 */
[----:B------:R0:W-:Y:S04]  /*6a40*/  @!P2 STS.128 [R30+0x60], R12 ;  /* 0x0000600c1e00a388 */ /* 0x0001e80000000c00 */
[----:B------:R0:W-:Y:S01]  /*6a50*/  @!P3 STS.128 [R30+0xc0], R16 ;  /* 0x0000c0101e00b388 */ /* 0x0001e20000000c00 */
[----:B------:R-:W-:Y:S06]  /*6a60*/  BAR.SYNC.DEFER_BLOCKING 0x0 ;  /* 0x0000000000007b1d */ /* 0x000fec0000010000 */
[----:B------:R-:W-:Y:S05]  /*6a70*/  @P1 BRA `(.L_x_58) ;  /* 0x0000000000c01947 */ /* 0x000fea0003800000 */
[----:B------:R-:W-:Y:S04]  /*6a80*/  LDS R5, [R0] ;  /* 0x0000000000057984 */ /* 0x000fe80000000800 */
[----:B------:R-:W-:Y:S04]  /*6a90*/  LDS R6, [R0+0x100] ;  /* 0x0001000000067984 */ /* 0x000fe80000000800 */
[----:B------:R-:W2:Y:S04]  /*6aa0*/  LDS R7, [R0+0x200] ;  /* 0x0002000000077984 */ /* 0x000ea80000000800 */
[----:B------:R-:W-:Y:S04]  /*6ab0*/  LDS R8, [R0+0x300] ;  /* 0x0003000000087984 */ /* 0x000fe80000000800 */
[----:B------:R-:W4:Y:S04]  /*6ac0*/  LDS R10, [R0+0x400] ;  /* 0x00040000000a7984 */ /* 0x000f280000000800 */
[----:B0-----:R-:W-:Y:S04]  /*6ad0*/  LDS R12, [R0+0x500] ;  /* 0x00050000000c7984 */ /* 0x001fe80000000800 */
[----:B------:R-:W0:Y:S04]  /*6ae0*/  LDS R11, [R0+0x600] ;  /* 0x00060000000b7984 */ /* 0x000e280000000800 */
[----:B------:R-:W-:Y:S04]  /*6af0*/  LDS R14, [R0+0x700] ;  /* 0x00070000000e7984 */ /* 0x000fe80000000800 */
[----:B------:R-:W5:Y:S04]  /*6b00*/  LDS R13, [R0+0x800] ;  /* 0x00080000000d7984 */ /* 0x000f680000000800 */
[----:B------:R-:W-:Y:S04]  /*6b10*/  LDS R16, [R0+0x900] ;  /* 0x0009000000107984 */ /* 0x000fe80000000800 */
[----:B------:R-:W1:Y:S04]  /*6b20*/  LDS R15, [R0+0xa00] ;  /* 0x000a0000000f7984 */ /* 0x000e680000000800 */
[----:B------:R-:W-:Y:S04]  /*6b30*/  LDS R18, [R0+0xb00] ;  /* 0x000b000000127984 */ /* 0x000fe80000000800 */
[----:B------:R-:W1:Y:S01]  /*6b40*/  LDS R17, [R0+0xc00] ;  /* 0x000c000000117984 */ /* 0x000e620000000800 */
[----:B--2---:R-:W-:-:S03]  /*6b50*/  IADD3 R5, PT, PT, R7, R6, R5 ;  /* 0x0000000607057210 */ /* 0x004fc60007ffe005 */
[----:B---3--:R-:W-:Y:S04]  /*6b60*/  LDS R20, [R0+0xd00] ;  /* 0x000d000000147984 */ /* 0x008fe80000000800 */
[----:B------:R-:W2:Y:S01]  /*6b70*/  LDS R19, [R0+0xe00] ;  /* 0x000e000000137984 */ /* 0x000ea20000000800 */
[----:B----4-:R-:W-:-:S03]  /*6b80*/  IADD3 R5, PT, PT, R10, R8, R5 ;  /* 0x000000080a057210 */ /* 0x010fc60007ffe005 */
[----:B------:R-:W-:Y:S04]  /*6b90*/  LDS R22, [R0+0xf00] ;  /* 0x000f000000167984 */ /* 0x000fe80000000800 */
[----:B------:R-:W3:Y:S01]  /*6ba0*/  LDS R21, [R0+0x1000] ;  /* 0x0010000000157984 */ /* 0x000ee20000000800 */
[----:B0-----:R-:W-:-:S03]  /*6bb0*/  IADD3 R5, PT, PT, R11, R12, R5 ;  /* 0x0000000c0b057210 */ /* 0x001fc60007ffe005 */
[----:B------:R-:W-:Y:S04]  /*6bc0*/  LDS R24, [R0+0x1100] ;  /* 0x0011000000187984 */ /* 0x000fe80000000800 */
[----:B------:R-:W0:Y:S01]  /*6bd0*/  LDS R23, [R0+0x1200] ;  /* 0x0012000000177984 */ /* 0x000e220000000800 */
[----:B-----5:R-:W-:-:S03]  /*6be0*/  IADD3 R5, PT, PT, R13, R14, R5 ;  /* 0x0000000e0d057210 */ /* 0x020fc60007ffe005 */
[----:B------:R-:W-:Y:S04]  /*6bf0*/  LDS R26, [R0+0x1300] ;  /* 0x00130000001a7984 */ /* 0x000fe80000000800 */
[----:B------:R-:W4:Y:S01]  /*6c00*/  LDS R25, [R0+0x1400] ;  /* 0x0014000000197984 */ /* 0x000f220000000800 */
[----:B-1----:R-:W-:-:S03]  /*6c10*/  IADD3 R5, PT, PT, R15, R16, R5 ;  /* 0x000000100f057210 */ /* 0x002fc60007ffe005 */
[----:B------:R-:W-:Y:S04]  /*6c20*/  LDS R6, [R0+0x1500] ;  /* 0x0015000000067984 */ /* 0x000fe80000000800 */
[----:B------:R-:W1:Y:S01]  /*6c30*/  LDS R7, [R0+0x1600] ;  /* 0x0016000000077984 */ /* 0x000e620000000800 */
[----:B------:R-:W-:-:S03]  /*6c40*/  IADD3 R5, PT, PT, R17, R18, R5 ;  /* 0x0000001211057210 */ /* 0x000fc60007ffe005 */
[----:B------:R-:W-:Y:S04]  /*6c50*/  LDS R8, [R0+0x1700] ;  /* 0x0017000000087984 */ /* 0x000fe80000000800 */
[----:B------:R-:W5:Y:S01]  /*6c60*/  LDS R10, [R0+0x1800] ;  /* 0x00180000000a7984 */ /* 0x000f620000000800 */
[----:B--2---:R-:W-:-:S03]  /*6c70*/  IADD3 R5, PT, PT, R19, R20, R5 ;  /* 0x0000001413057210 */ /* 0x004fc60007ffe005 */
[----:B------:R-:W-:Y:S04]  /*6c80*/  LDS R12, [R0+0x1900] ;  /* 0x00190000000c7984 */ /* 0x000fe80000000800 */
[----:B------:R-:W2:Y:S01]  /*6c90*/  LDS R11, [R0+0x1a00] ;  /* 0x001a0000000b7984 */ /* 0x000ea20000000800 */
[----:B---3--:R-:W-:-:S03]  /*6ca0*/  IADD3 R5, PT, PT, R21, R22, R5 ;  /* 0x0000001615057210 */ /* 0x008fc60007ffe005 */
[----:B------:R-:W-:Y:S04]  /*6cb0*/  LDS R14, [R0+0x1b00] ;  /* 0x001b0000000e7984 */ /* 0x000fe80000000800 */
[----:B------:R-:W3:Y:S01]  /*6cc0*/  LDS R13, [R0+0x1c00] ;  /* 0x001c0000000d7984 */ /* 0x000ee20000000800 */
[----:B0-----:R-:W-:-:S03]  /*6cd0*/  IADD3 R5, PT, PT, R23, R24, R5 ;  /* 0x0000001817057210 */ /* 0x001fc60007ffe005 */
[----:B------:R-:W-:Y:S04]  /*6ce0*/  LDS R16, [R0+0x1d00] ;  /* 0x001d000000107984 */ /* 0x000fe80000000800 */
[----:B------:R-:W0:Y:S01]  /*6cf0*/  LDS R15, [R0+0x1e00] ;  /* 0x001e0000000f7984 */ /* 0x000e220000000800 */
[----:B----4-:R-:W-:-:S03]  /*6d00*/  IADD3 R5, PT, PT, R25, R26, R5 ;  /* 0x0000001a19057210 */ /* 0x010fc60007ffe005 */
[----:B------:R-:W4:Y:S01]  /*6d10*/  LDS R18, [R0+0x1f00] ;  /* 0x001f000000127984 */ /* 0x000f220000000800 */
[----:B-1----:R-:W-:-:S04]  /*6d20*/  IADD3 R5, PT, PT, R7, R6, R5 ;  /* 0x0000000607057210 */ /* 0x002fc80007ffe005 */
[----:B-----5:R-:W-:-:S04]  /*6d30*/  IADD3 R5, PT, PT, R10, R8, R5 ;  /* 0x000000080a057210 */ /* 0x020fc80007ffe005 */
[----:B--2---:R-:W-:-:S04]  /*6d40*/  IADD3 R5, PT, PT, R11, R12, R5 ;  /* 0x0000000c0b057210 */ /* 0x004fc80007ffe005 */
[----:B---3--:R-:W-:-:S04]  /*6d50*/  IADD3 R5, PT, PT, R13, R14, R5 ;  /* 0x0000000e0d057210 */ /* 0x008fc80007ffe005 */
[----:B0-----:R-:W-:-:S05]  /*6d60*/  IADD3 R5, PT, PT, R15, R16, R5 ;  /* 0x000000100f057210 */ /* 0x001fca0007ffe005 */
[----:B----4-:R-:W-:-:S07]  /*6d70*/  IMAD.IADD R5, R5, 0x1, R18 ;  /* 0x0000000105057824 */ /* 0x010fce00078e0212 */
.L_x_58:
[----:B------:R-:W-:Y:S05]  /*6d80*/  BSYNC.RECONVERGENT B0 ;  /* 0x0000000000007941 */ /* 0x000fea0003800200 */
.L_x_57:
[----:B------:R-:W-:Y:S01]  /*6d90*/  BAR.SYNC.DEFER_BLOCKING 0x0 ;  /* 0x0000000000007b1d */ /* 0x000fe20000010000 */
[----:B------:R-:W-:Y:S01]  /*6da0*/  IMAD.MOV.U32 R124, RZ, RZ, RZ ;  /* 0x000000ffff7c7224 */ /* 0x000fe200078e00ff */
[----:B------:R-:W-:-:S03]  /*6db0*/  ISETP.GT.U32.AND P2, PT, R125, 0x1f, PT ;  /* 0x0000001f7d00780c */ /* 0x000fc60003f44070 */
[----:B------:R-:W-:Y:S01]  /*6dc0*/  IMAD.HI.U32 R7, R125, 0x2aaaaaab, R124 ;  /* 0x2aaaaaab7d077827 */ /* 0x000fe200078e007c */
[----:B------:R-:W2:Y:S03]  /*6dd0*/  LDCU UR14, c[0x0][0x3b4] ;  /* 0x00007680ff0e77ac */ /* 0x000ea60008000800 */
[----:B------:R-:W-:Y:S01]  /*6de0*/  IMAD R6, R7, 0x4, R4 ;  /* 0x0000000407067824 */ /* 0x000fe200078e0204 */
[----:B------:R-:W4:Y:S01]  /*6df0*/  LDCU UR12, c[0x0][0x3b8] ;  /* 0x00007700ff0c77ac */ /* 0x000f220008000800 */
[----:B------:R-:W0:Y:S01]  /*6e00*/  LDCU.64 UR8, c[0x0][0x380] ;  /* 0x00007000ff0877ac */ /* 0x000e220008000a00 */
[----:B------:R-:W0:Y:S01]  /*6e10*/  LDCU.64 UR6, c[0x0][0x390] ;  /* 0x00007200ff0677ac */ /* 0x000e220008000a00 */
[----:B------:R-:W-:Y:S01]  /*6e20*/  @!P1 STS [R0], R5 ;  /* 0x0000000500009388 */ /* 0x000fe20000000800 */
[----:B------:R-:W-:Y:S06]  /*6e30*/  BAR.SYNC.DEFER_BLOCKING 0x0 ;  /* 0x0000000000007b1d */ /* 0x000fec0000010000 */
[----:B------:R-:W5:Y:S04]  /*6e40*/  @!P1 LDS R5, [R28+0xfc] ;  /* 0x0000fc001c059984 */ /* 0x000f680000000800 */
[----:B-----5:R0:W-:Y:S01]  /*6e50*/  STS [R6+0x210], R5 ;  /* 0x0002100506007388 */ /* 0x0201e20000000800 */
[----:B------:R-:W-:Y:S06]  /*6e60*/  BAR.SYNC.DEFER_BLOCKING 0x0 ;  /* 0x0000000000007b1d */ /* 0x000fec0000010000 */
[----:B--2-4-:R-:W-:Y:S05]  /*6e70*/  @P2 BRA `(.L_x_59) ;  /* 0x0000000000882947 */ /* 0x014fea0003800000 */
[----:B0-----:R-:W-:Y:S01]  /*6e80*/  IMAD R5, R125, 0x1c, R4 ;  /* 0x0000001c7d057824 */ /* 0x001fe200078e0204 */
[----:B------:R-:W-:-:S04]  /*6e90*/  UMOV UR4, 0xffffffff ;  /* 0xffffffff00047882 */ /* 0x000fc80000000000 */
[----:B------:R-:W-:Y:S04]  /*6ea0*/  LDS R7, [R5+0x210] ;  /* 0x0002100005077984 */ /* 0x000fe80000000800 */
[----:B------:R-:W-:Y:S04]  /*6eb0*/  LDS R8, [R5+0x214] ;  /* 0x0002140005087984 */ /* 0x000fe80000000800 */
[----:B------:R-:W0:Y:S04]  /*6ec0*/  LDS R10, [R5+0x218] ;  /* 0x00021800050a7984 */ /* 0x000e280000000800 */
[----:B------:R-:W-:Y:S04]  /*6ed0*/  LDS R11, [R5+0x21c] ;  /* 0x00021c00050b7984 */ /* 0x000fe80000000800 */
[----:B------:R-:W2:Y:S04]  /*6ee0*/  LDS R12, [R5+0x220] ;  /* 0x00022000050c7984 */ /* 0x000ea80000000800 */
[----:B------:R-:W4:Y:S01]  /*6ef0*/  LDS R13, [R5+0x224] ;  /* 0x00022400050d7984 */ /* 0x000f220000000800 */
[----:B0-----:R-:W-:-:S04]  /*6f00*/  IADD3 R14, PT, PT, R10, R8, R7 ;  /* 0x000000080a0e7210 */ /* 0x001fc80007ffe007 */
[----:B--2---:R-:W-:-:S05]  /*6f10*/  IADD3 R14, PT, PT, R12, R14, R11 ;  /* 0x0000000e0c0e7210 */ /* 0x004fca0007ffe00b */
[----:B----4-:R-:W-:Y:S01]  /*6f20*/  IMAD.IADD R13, R13, 0x1, R14 ;  /* 0x000000010d0d7824 */ /* 0x010fe200078e020e */
        /* <DEDUP_REMOVED lines=9> */
[----:B------:R0:W2:Y:S02]  /*6fc0*/  SHFL.UP P0, R18, R17, 0x10, RZ ;  /* 0x0600000011127989 */ /* 0x0000a400000000ff */
.L_x_74:
[----:B--2---:R-:W-:-:S04]  /*6fd0*/  @P0 IMAD.IADD R18, R17, 0x1, R18 ;  /* 0x0000000111120824 */ /* 0x004fc800078e0212 */
        /* <DEDUP_REMOVED lines=12> */
.L_x_59:
[----:B------:R-:W-:Y:S05]  /*70a0*/  WARPSYNC.ALL ;  /* 0x0000000000007948 */ /* 0x000fea0003800000 */
[----:B------:R-:W-:Y:S06]  /*70b0*/  BAR.SYNC.DEFER_BLOCKING 0x0 ;  /* 0x0000000000007b1d */ /* 0x000fec0000010000 */
[----:B0-----:R-:W0:Y:S02]  /*70c0*/  LDS R6, [R6+0x210] ;  /* 0x0002100006067984 */ /* 0x001e240000000800 */
[----:B0-----:R-:W-:-:S05]  /*70d0*/  IMAD.IADD R46, R3, 0x1, R6 ;  /* 0x00000001032e7824 */ /* 0x001fca00078e0206 */
[----:B------:R-:W-:Y:S01]  /*70e0*/  @!P1 STS [R0+0x100], R46 ;  /* 0x0001002e00009388 */ /* 0x000fe20000000800 */
[----:B------:R-:W-:Y:S06]  /*70f0*/  BAR.SYNC.DEFER_BLOCKING 0x0 ;  /* 0x0000000000007b1d */ /* 0x000fec0000010000 */
[----:B------:R-:W0:Y:S02]  /*7100*/  @!P1 LDS R46, [R28+0x1fc] ;  /* 0x0001fc001c2e9984 */ /* 0x000e240000000800 */
[----:B------:R-:W-:Y:S01]  /*7110*/  BAR.SYNC.DEFER_BLOCKING 0x0 ;  /* 0x0000000000007b1d */ /* 0x000fe20000010000 */
[----:B0-----:R-:W-:-:S04]  /*7120*/  ISETP.NE.AND P0, PT, R46, R43, PT ;  /* 0x0000002b2e00720c */ /* 0x001fc80003f05270 */
[----:B------:R-:W-:-:S04]  /*7130*/  ISETP.EQ.OR P0, PT, R46, RZ, !P0 ;  /* 0x000000ff2e00720c */ /* 0x000fc80004702670 */
[----:B------:R-:W-:-:S13]  /*7140*/  ISETP.GT.U32.OR P0, PT, R125, 0x3f, P0 ;  /* 0x0000003f7d00780c */ /* 0x000fda0000704470 */
[----:B------:R-:W-:Y:S06]  /*7150*/  BAR.RED.AND.DEFER_BLOCKING 0x0, P0 ;  /* 0x0000000000007b1d */ /* 0x000fec0000014400 */
[----:B------:R-:W0:Y:S02]  /*7160*/  B2R.RESULT RZ, P0 ;  /* 0x0000000000ff731c */ /* 0x000e240000004000 */
[----:B0-----:R-:W-:Y:S05]  /*7170*/  @P0 BRA `(.L_x_61) ;  /* 0x0000011000000947 */ /* 0x001fea0003800000 */
[----:B------:R-:W-:Y:S01]  /*7180*/  ISETP.GE.AND P0, PT, R43, 0x1d40, PT ;  /* 0x00001d402b00780c */ /* 0x000fe20003f06270 */
[----:B------:R-:W-:-:S12]  /*7190*/  IMAD R47, R45, 0x4, R4 ;  /* 0x000000042d2f7824 */ /* 0x000fd800078e0204 */
[----:B------:R-:W-:Y:S05]  /*71a0*/  @!P0 BRA `(.L_x_62) ;  /* 0x00000078001c8947 */ /* 0x000fea0003800000 */
[C---:B--2---:R-:W-:Y:S01]  /*71b0*/  IADD3 R5, PT, PT, -R125.reuse, 0x3f, RZ ;  /* 0x0000003f7d057810 */ /* 0x044fe20007ffe1ff */
[C---:B------:R-:W-:Y:S01]  /*71c0*/  VIADD R6, R125.reuse, 0xffffffc0 ;  /* 0xffffffc07d067836 */ /* 0x040fe20000000000 */
[C---:B------:R-:W-:Y:S01]  /*71d0*/  LOP3.LUT R28, R125.reuse, 0xc00, RZ, 0xfc, !PT ;  /* 0x00000c007d1c7812 */ /* 0x040fe200078efcff */
[----:B------:R-:W-:Y:S01]  /*71e0*/  VIADD R12, R125, 0xc0 ;  /* 0x000000c07d0c7836 */ /* 0x000fe20000000000 */
[----:B------:R-:W-:Y:S01]  /*71f0*/  LOP3.LUT R7, R5, 0x1f, RZ, 0xc0, !PT ;  /* 0x0000001f05077812 */ /* 0x000fe200078ec0ff */
[C---:B------:R-:W-:Y:S01]  /*7200*/  VIADD R15, R125.reuse, 0x180 ;  /* 0x000001807d0f7836 */ /* 0x040fe20000000000 */
[----:B------:R-:W-:Y:S01]  /*7210*/  SHF.R.U32.HI R5, RZ, 0x4, R5 ;  /* 0x00000004ff057819 */ /* 0x000fe20000011605 */
[----:B------:R-:W-:Y:S01]  /*7220*/  VIADD R16, R125, 0x240 ;  /* 0x000002407d107836 */ /* 0x000fe20000000000 */
[----:B------:R-:W-:Y:S01]  /*7230*/  ISETP.GE.U32.AND P0, PT, R6, -0x3f, PT ;  /* 0xffffffc10600780c */ /* 0x000fe20003f06070 */
[----:B------:R-:W-:Y:S01]  /*7240*/  IMAD R7, R7, 0x300, R4 ;  /* 0x0000030007077824 */ /* 0x000fe200078e0204 */
[----:B------:R-:W-:Y:S01]  /*7250*/  LOP3.LUT R14, R5, 0x2, RZ, 0xc0, !PT ;  /* 0x00000002050e7812 */ /* 0x000fe200078ec0ff */
[C---:B------:R-:W-:Y:S01]  /*7260*/  VIADD R17, R125.reuse, 0x300 ;  /* 0x000003007d117836 */ /* 0x040fe20000000000 */
[C---:B------:R-:W-:Y:S01]  /*7270*/  LOP3.LUT R38, R125.reuse, 0x1800, RZ, 0xfc, !PT ;  /* 0x000018007d267812 */ /* 0x040fe200078efcff */
[----:B------:R-:W-:-:S02]  /*7280*/  VIADD R18, R125, 0x3c0 ;  /* 0x000003c07d127836 */ /* 0x000fc40000000000 */
[----:B------:R-:W-:Y:S02]  /*7290*/  IMAD.IADD R14, R7, 0x1, R14 ;  /* 0x00000001070e7824 */ /* 0x000fe400078e020e */
[C---:B------:R-:W-:Y:S02]  /*72a0*/  VIADD R19, R125.reuse, 0x480 ;  /* 0x000004807d137836 */ /* 0x040fe40000000000 */
[C---:B---3--:R-:W-:Y:S02]  /*72b0*/  VIADD R20, R125.reuse, 0x540 ;  /* 0x000005407d147836 */ /* 0x048fe40000000000 */
[C---:B------:R-:W-:Y:S02]  /*72c0*/  VIADD R21, R125.reuse, 0x600 ;  /* 0x000006007d157836 */ /* 0x040fe40000000000 */
[C---:B------:R-:W-:Y:S02]  /*72d0*/  VIADD R22, R125.reuse, 0x6c0 ;  /* 0x000006c07d167836 */ /* 0x040fe40000000000 */
[----:B------:R-:W-:-:S02]  /*72e0*/  VIADD R23, R125, 0x780 ;  /* 0x000007807d177836 */ /* 0x000fc40000000000 */
[C---:B------:R-:W-:Y:S02]  /*72f0*/  VIADD R24, R125.reuse, 0x840 ;  /* 0x000008407d187836 */ /* 0x040fe40000000000 */
[C---:B------:R-:W-:Y:S02]  /*7300*/  VIADD R25, R125.reuse, 0x900 ;  /* 0x000009007d197836 */ /* 0x040fe40000000000 */
[C---:B------:R-:W-:Y:S02]  /*7310*/  VIADD R26, R125.reuse, 0x9c0 ;  /* 0x000009c07d1a7836 */ /* 0x040fe40000000000 */
        /* <DEDUP_REMOVED lines=16> */
[C-C-:B------:R-:W-:Y:S02]  /*7420*/  IMAD R49, R125.reuse, 0x98, R0.reuse ;  /* 0x000000987d317824 */ /* 0x140fe400078e0200 */
[----:B------:R-:W-:-:S07]  /*7430*/  IMAD R50, R125, 0x80, R0 ;  /* 0x000000807d327824 */ /* 0x000fce00078e0200 */
.L_x_63:
[----:B------:R-:W-:-:S04]  /*7440*/  IADD3 R52, P1, PT, R125, R3, RZ ;  /* 0x000000037d347210 */ /* 0x000fc80007f3e0ff */
[----:B0-----:R-:W-:Y:S01]  /*7450*/  LEA.HI.X.SX32 R5, R3, RZ, 0x1, P1 ;  /* 0x000000ff03057211 */ /* 0x001fe200008f0eff */
[----:B------:R-:W-:-:S03]  /*7460*/  IMAD.SHL.U32 R53, R52, 0x4, RZ ;  /* 0x0000000434357824 */ /* 0x000fc600078e00ff */
[----:B------:R-:W-:Y:S02]  /*7470*/  SHF.L.U64.HI R52, R52, 0x2, R5 ;  /* 0x0000000234347819 */ /* 0x000fe40000010205 */
[----:B------:R-:W-:-:S04]  /*7480*/  IADD3 R4, P1, PT, R53, UR8, RZ ;  /* 0x0000000835047c10 */ /* 0x000fc8000ff3e0ff */
[----:B------:R-:W-:-:S05]  /*7490*/  IADD3.X R5, PT, PT, R52, UR9, RZ, P1, !PT ;  /* 0x0000000934057c10 */ /* 0x000fca0008ffe4ff */
        /* <DEDUP_REMOVED lines=40> */
[----:B------:R-:W-:Y:S01]  /*7720*/  IMAD.MOV.U32 R54, RZ, RZ, -0x80000000 ;  /* 0x80000000ff367424 */ /* 0x000fe200078e00ff */
[----:B------:R-:W-:Y:S01]  /*7730*/  UBMSK UR13, URZ, UR12 ;  /* 0x0000000cff0d729b */ /* 0x000fe20008000000 */
[----:B------:R-:W-:Y:S01]  /*7740*/  ISETP.NE.AND P2, PT, R9, 0x1f, PT ;  /* 0x0000001f0900780c */ /* 0x000fe20003f45270 */
[----:B------:R-:W0:Y:S01]  /*7750*/  S2UR UR5, SR_CgaCtaId ;  /* 0x00000000000579c3 */ /* 0x000e220000008800 */
[----:B------:R-:W-:Y:S01]  /*7760*/  UMOV UR4, 0x400 ;  /* 0x0000040000047882 */ /* 0x000fe20000000000 */
[----:B------:R-:W-:-:S02]  /*7770*/  ISETP.NE.AND P3, PT, R45, 0x4, PT ;  /* 0x000000042d00780c */ /* 0x000fc40003f65270 */
[----:B------:R-:W-:Y:S01]  /*7780*/  ISETP.NE.AND P4, PT, R45, 0x5, PT ;  /* 0x000000052d00780c */ /* 0x000fe20003f85270 */
[----:B0-----:R-:W-:Y:S01]  /*7790*/  ULEA UR4, UR5, UR4, 0x18 ;  /* 0x0000000405047291 */ /* 0x001fe2000f8ec0ff */
        /* <DEDUP_REMOVED lines=41> */
[----:B------:R-:W2:Y:S04]  /*7a30*/  LDS R57, [R49+0x4] ;  /* 0x0000040031397984 */ /* 0x000ea80000000800 */
[----:B------:R-:W3:Y:S04]  /*7a40*/  LDS R58, [R49+0x8] ;  /* 0x00000800313a7984 */ /* 0x000ee80000000800 */
[----:B------:R-:W4:Y:S04]  /*7a50*/  LDS R67, [R49+0xc] ;  /* 0x00000c0031437984 */ /* 0x000f280000000800 */
[----:B------:R-:W5:Y:S04]  /*7a60*/  LDS R56, [R49+0x10] ;  /* 0x0000100031387984 */ /* 0x000f680000000800 */
[----:B------:R-:W-:Y:S04]  /*7a70*/  LDS R60, [R49+0x14] ;  /* 0x00001400313c7984 */ /* 0x000fe80000000800 */
[----:B------:R-:W-:Y:S04]  /*7a80*/  LDS R68, [R49+0x18] ;  /* 0x0000180031447984 */ /* 0x000fe80000000800 */
[----:B------:R-:W-:Y:S04]  /*7a90*/  LDS R70, [R49+0x1c] ;  /* 0x00001c0031467984 */ /* 0x000fe80000000800 */
[----:B------:R-:W-:Y:S04]  /*7aa0*/  LDS R73, [R49+0x20] ;  /* 0x0000200031497984 */ /* 0x000fe80000000800 */
[----:B------:R-:W-:Y:S01]  /*7ab0*/  LDS R69, [R49+0x24] ;  /* 0x0000240031457984 */ /* 0x000fe20000000800 */
[----:B0-----:R-:W-:-:S03]  /*7ac0*/  ISETP.GT.AND P1, PT, R55, -0x1, PT ;  /* 0xffffffff3700780c */ /* 0x001fc60003f24270 */
[----:B------:R-:W-:Y:S01]  /*7ad0*/  LDS R71, [R49+0x28] ;  /* 0x0000280031477984 */ /* 0x000fe20000000800 */
[----:B------:R-:W-:-:S03]  /*7ae0*/  SEL R4, R54, 0xffffffff, P1 ;  /* 0xffffffff36047807 */ /* 0x000fc60000800000 */
[----:B------:R-:W-:Y:S01]  /*7af0*/  LDS R74, [R49+0x2c] ;  /* 0x00002c00314a7984 */ /* 0x000fe20000000800 */
[----:B------:R-:W-:-:S03]  /*7b00*/  LOP3.LUT R55, R4, R55, RZ, 0x3c, !PT ;  /* 0x0000003704377212 */ /* 0x000fc600078e3cff */
[----:B------:R-:W-:Y:S01]  /*7b10*/  LDS R78, [R49+0x30] ;  /* 0x00003000314e7984 */ /* 0x000fe20000000800 */
[----:B------:R-:W-:-:S03]  /*7b20*/  ISETP.NE.AND P1, PT, R55, 0x7fffffff, PT ;  /* 0x7fffffff3700780c */ /* 0x000fc60003f25270 */
[----:B------:R-:W-:Y:S01]  /*7b30*/  LDS R82, [R49+0x34] ;  /* 0x0000340031527984 */ /* 0x000fe20000000800 */
[----:B------:R-:W-:-:S03]  /*7b40*/  SEL R4, R55, 0x80000000, P1 ;  /* 0x8000000037047807 */ /* 0x000fc60000800000 */
[----:B------:R-:W-:Y:S01]  /*7b50*/  LDS R76, [R49+0x38] ;  /* 0x00003800314c7984 */ /* 0x000fe20000000800 */
[----:B--2---:R-:W-:Y:S02]  /*7b60*/  ISETP.GT.AND P1, PT, R57, -0x1, PT ;  /* 0xffffffff3900780c */ /* 0x004fe40003f24270 */
[----:B------:R-:W-:Y:S01]  /*7b70*/  SHF.R.U32.HI R4, RZ, UR14, R4 ;  /* 0x0000000eff047c19 */ /* 0x000fe20008011604 */
[----:B------:R-:W-:Y:S03]  /*7b80*/  LDS R81, [R49+0x3c] ;  /* 0x00003c0031517984 */ /* 0x000fe60000000800 */
[----:B------:R-:W-:Y:S01]  /*7b90*/  LOP3.LUT R4, R4, UR13, RZ, 0xc0, !PT ;  /* 0x0000000d04047c12 */ /* 0x000fe2000f8ec0ff */
[----:B------:R-:W-:Y:S03]  /*7ba0*/  LDS R84, [R49+0x40] ;  /* 0x0000400031547984 */ /* 0x000fe60000000800 */
[----:B------:R-:W-:Y:S01]  /*7bb0*/  LOP3.LUT R59, R4, 0x1f, RZ, 0xc, !PT ;  /* 0x0000001f043b7812 */ /* 0x000fe200078e0cff */
[----:B------:R-:W-:Y:S01]  /*7bc0*/  LDS R89, [R49+0x44] ;  /* 0x0000440031597984 */ /* 0x000fe20000000800 */
[----:B------:R-:W-:-:S03]  /*7bd0*/  SHF.R.U32.HI R61, RZ, 0x4, R4 ;  /* 0x00000004ff3d7819 */ /* 0x000fc60000011604 */
[----:B------:R-:W-:Y:S01]  /*7be0*/  LDS R93, [R49+0x48] ;  /* 0x00004800315d7984 */ /* 0x000fe20000000800 */
[----:B------:R-:W-:Y:S01]  /*7bf0*/  LOP3.LUT R62, R61, 0xffffffe, RZ, 0xc0, !PT ;  /* 0x0ffffffe3d3e7812 */ /* 0x000fe200078ec0ff */
[----:B------:R-:W-:Y:S02]  /*7c00*/  IMAD R59, R59, 0x300, R0 ;  /* 0x000003003b3b7824 */ /* 0x000fe400078e0200 */
[----:B------:R-:W-:Y:S02]  /*7c10*/  LDS R86, [R49+0x4c] ;  /* 0x00004c0031567984 */ /* 0x000fe40000000800 */
[----:B------:R-:W-:Y:S01]  /*7c20*/  IMAD.IADD R59, R59, 0x1, -R62 ;  /* 0x000000013b3b7824 */ /* 0x000fe200078e0a3e */
[----:B------:R-:W-:Y:S01]  /*7c30*/  SEL R62, R54, 0xffffffff, P1 ;  /* 0xffffffff363e7807 */ /* 0x000fe20000800000 */
[----:B------:R-:W-:Y:S03]  /*7c40*/  LDS R90, [R49+0x50] ;  /* 0x00005000315a7984 */ /* 0x000fe60000000800 */
[----:B------:R-:W-:Y:S01]  /*7c50*/  LOP3.LUT R57, R62, R57, RZ, 0x3c, !PT ;  /* 0x000000393e397212 */ /* 0x000fe200078e3cff */
[----:B------:R-:W-:Y:S03]  /*7c60*/  LDS R94, [R49+0x54] ;  /* 0x00005400315e7984 */ /* 0x000fe60000000800 */
[C---:B------:R-:W-:Y:S01]  /*7c70*/  ISETP.NE.AND P1, PT, R57.reuse, 0x7fffffff, PT ;  /* 0x7fffffff3900780c */ /* 0x040fe20003f25270 */
[----:B------:R-:W-:Y:S03]  /*7c80*/  LDS R98, [R49+0x58] ;  /* 0x0000580031627984 */ /* 0x000fe60000000800 */
[----:B------:R-:W-:Y:S01]  /*7c90*/  SEL R62, R57, 0x80000000, P1 ;  /* 0x80000000393e7807 */ /* 0x000fe20000800000 */
[----:B------:R-:W-:Y:S01]  /*7ca0*/  LDS R102, [R49+0x5c] ;  /* 0x00005c0031667984 */ /* 0x000fe20000000800 */
[----:B---3--:R-:W-:-:S02]  /*7cb0*/  ISETP.GT.AND P1, PT, R58, -0x1, PT ;  /* 0xffffffff3a00780c */ /* 0x008fc40003f24270 */
[----:B------:R-:W-:Y:S01]  /*7cc0*/  SHF.R.U32.HI R62, RZ, UR14, R62 ;  /* 0x0000000eff3e7c19 */ /* 0x000fe2000801163e */
[----:B------:R-:W-:Y:S01]  /*7cd0*/  LDS R96, [R49+0x60] ;  /* 0x0000600031607984 */ /* 0x000fe20000000800 */
[----:B------:R-:W-:Y:S02]  /*7ce0*/  SEL R65, R54, 0xffffffff, P1 ;  /* 0xffffffff36417807 */ /* 0x000fe40000800000 */
[----:B------:R-:W-:Y:S01]  /*7cf0*/  LOP3.LUT R62, R62, UR13, RZ, 0xc0, !PT ;  /* 0x0000000d3e3e7c12 */ /* 0x000fe2000f8ec0ff */
[----:B------:R-:W-:Y:S01]  /*7d00*/  LDS R101, [R49+0x64] ;  /* 0x0000640031657984 */ /* 0x000fe20000000800 */
[----:B------:R-:W-:Y:S02]  /*7d10*/  LOP3.LUT R58, R65, R58, RZ, 0x3c, !PT ;  /* 0x0000003a413a7212 */ /* 0x000fe400078e3cff */
[----:B------:R-:W-:Y:S01]  /*7d20*/  LOP3.LUT R63, R62, 0x1f, RZ, 0xc, !PT ;  /* 0x0000001f3e3f7812 */ /* 0x000fe200078e0cff */
[----:B------:R-:W-:Y:S01]  /*7d30*/  LDS R104, [R49+0x68] ;  /* 0x0000680031687984 */ /* 0x000fe20000000800 */
[----:B------:R-:W-:-:S02]  /*7d40*/  SHF.R.U32.HI R64, RZ, 0x4, R62 ;  /* 0x00000004ff407819 */ /* 0x000fc4000001163e */
[----:B------:R-:W-:Y:S01]  /*7d50*/  ISETP.NE.AND P1, PT, R58, 0x7fffffff, PT ;  /* 0x7fffffff3a00780c */ /* 0x000fe20003f25270 */
[----:B------:R-:W-:Y:S01]  /*7d60*/  LDS R108, [R49+0x6c] ;  /* 0x00006c00316c7984 */ /* 0x000fe20000000800 */
[----:B------:R-:W-:Y:S01]  /*7d70*/  IMAD R62, R63, 0x300, R0 ;  /* 0x000003003f3e7824 */ /* 0x000fe200078e0200 */
[----:B------:R-:W-:Y:S02]  /*7d80*/  LOP3.LUT R63, R64, 0xffffffe, RZ, 0xc0, !PT ;  /* 0x0ffffffe403f7812 */ /* 0x000fe400078ec0ff */
[----:B------:R-:W-:Y:S01]  /*7d90*/  LDS R112, [R49+0x70] ;  /* 0x0000700031707984 */ /* 0x000fe20000000800 */
[----:B------:R-:W-:Y:S02]  /*7da0*/  SEL R65, R58, 0x80000000, P1 ;  /* 0x800000003a417807 */ /* 0x000fe40000800000 */
[----:B------:R-:W-:Y:S01]  /*7db0*/  IMAD.IADD R62, R62, 0x1, -R63 ;  /* 0x000000013e3e7824 */ /* 0x000fe200078e0a3f */
[----:B------:R-:W-:Y:S01]  /*7dc0*/  LDS R106, [R49+0x74] ;  /* 0x00007400316a7984 */ /* 0x000fe20000000800 */
[----:B------:R-:W-:-:S02]  /*7dd0*/  SHF.R.U32.HI R65, RZ, UR14, R65 ;  /* 0x0000000eff417c19 */ /* 0x000fc40008011641 */
[----:B----4-:R-:W-:Y:S01]  /*7de0*/  ISETP.GT.AND P1, PT, R67, -0x1, PT ;  /* 0xffffffff4300780c */ /* 0x010fe20003f24270 */
[----:B------:R-:W-:Y:S01]  /*7df0*/  LDS R110, [R49+0x78] ;  /* 0x00007800316e7984 */ /* 0x000fe20000000800 */
[----:B------:R-:W-:Y:S02]  /*7e00*/  LOP3.LUT R65, R65, UR13, RZ, 0xc0, !PT ;  /* 0x0000000d41417c12 */ /* 0x000fe4000f8ec0ff */
[----:B------:R-:W-:Y:S01]  /*7e10*/  SEL R66, R54, 0xffffffff, P1 ;  /* 0xffffffff36427807 */ /* 0x000fe20000800000 */
[----:B------:R-:W-:Y:S01]  /*7e20*/  LDS R114, [R49+0x7c] ;  /* 0x00007c0031727984 */ /* 0x000fe20000000800 */
[----:B------:R-:W-:Y:S02]  /*7e30*/  LOP3.LUT R75, R65, 0x1f, RZ, 0xc, !PT ;  /* 0x0000001f414b7812 */ /* 0x000fe400078e0cff */
[----:B------:R-:W-:Y:S01]  /*7e40*/  SHF.R.U32.HI R65, RZ, 0x4, R65 ;  /* 0x00000004ff417819 */ /* 0x000fe20000011641 */
[----:B------:R-:W-:Y:S01]  /*7e50*/  LDS R11, [R49+0x80] ;  /* 0x00008000310b7984 */ /* 0x000fe20000000800 */
[----:B------:R-:W-:-:S02]  /*7e60*/  LOP3.LUT R67, R66, R67, RZ, 0x3c, !PT ;  /* 0x0000004342437212 */ /* 0x000fc400078e3cff */
[----:B------:R-:W-:Y:S01]  /*7e70*/  LOP3.LUT R65, R65, 0xffffffe, RZ, 0xc0, !PT ;  /* 0x0ffffffe41417812 */ /* 0x000fe200078ec0ff */
[----:B------:R-:W-:Y:S01]  /*7e80*/  LDS R10, [R49+0x84] ;  /* 0x00008400310a7984 */ /* 0x000fe20000000800 */
[----:B------:R-:W-:-:S03]  /*7e90*/  ISETP.NE.AND P1, PT, R67, 0x7fffffff, PT ;  /* 0x7fffffff4300780c */ /* 0x000fc60003f25270 */
[----:B------:R-:W-:Y:S01]  /*7ea0*/  LDS R116, [R49+0x88] ;  /* 0x0000880031747984 */ /* 0x000fe20000000800 */
[----:B------:R-:W-:Y:S02]  /*7eb0*/  SEL R66, R67, 0x80000000, P1 ;  /* 0x8000000043427807 */ /* 0x000fe40000800000 */
[----:B-----5:R-:W-:Y:S01]  /*7ec0*/  ISETP.GT.AND P1, PT, R56, -0x1, PT ;  /* 0xffffffff3800780c */ /* 0x020fe20003f24270 */
[----:B------:R-:W-:Y:S01]  /*7ed0*/  LDS R7, [R49+0x8c] ;  /* 0x00008c0031077984 */ /* 0x000fe20000000800 */
[----:B------:R-:W-:-:S03]  /*7ee0*/  SHF.R.U32.HI R66, RZ, UR14, R66 ;  /* 0x0000000eff427c19 */ /* 0x000fc60008011642 */
[----:B------:R-:W-:Y:S01]  /*7ef0*/  LDS R6, [R49+0x90] ;  /* 0x0000900031067984 */ /* 0x000fe20000000800 */
[----:B------:R-:W-:-:S03]  /*7f00*/  LOP3.LUT R66, R66, UR13, RZ, 0xc0, !PT ;  /* 0x0000000d42427c12 */ /* 0x000fc6000f8ec0ff */
[----:B------:R-:W-:Y:S01]  /*7f10*/  LDS R5, [R49+0x94] ;  /* 0x0000940031057984 */ /* 0x000fe20000000800 */
[----:B------:R-:W-:Y:S02]  /*7f20*/  LOP3.LUT R77, R66, 0x1f, RZ, 0xc, !PT ;  /* 0x0000001f424d7812 */ /* 0x000fe400078e0cff */
[----:B------:R-:W-:Y:S01]  /*7f30*/  SHF.R.U32.HI R72, RZ, 0x4, R66 ;  /* 0x00000004ff487819 */ /* 0x000fe20000011642 */
[----:B------:R-:W-:Y:S02]  /*7f40*/  LDS R4, [R49+0x98] ;  /* 0x0000980031047984 */ /* 0x000fe40000000800 */
[----:B------:R-:W-:Y:S01]  /*7f50*/  IMAD R66, R77, 0x300, R0 ;  /* 0x000003004d427824 */ /* 0x000fe200078e0200 */
[----:B------:R-:W-:Y:S06]  /*7f60*/  BAR.SYNC.DEFER_BLOCKING 0x0 ;  /* 0x0000000000007b1d */ /* 0x000fec0000010000 */
[----:B------:R-:W-:Y:S04]  /*7f70*/  STS [R0], RZ ;  /* 0x000000ff00007388 */ /* 0x000fe80000000800 */
        /* <DEDUP_REMOVED lines=32> */
[----:B------:R-:W0:Y:S02]  /*8180*/  LDS.U16 R61, [R59+0x2] ;  /* 0x000002003b3d7984 */ /* 0x000e240000000400 */
[----:B0-----:R-:W-:-:S05]  /*8190*/  VIADD R64, R61, 0x1 ;  /* 0x000000013d407836 */ /* 0x001fca0000000000 */
[----:B------:R0:W-:Y:S04]  /*81a0*/  STS.U16 [R59+0x2], R64 ;  /* 0x000002403b007388 */ /* 0x0001e80000000400 */
[----:B------:R-:W2:Y:S01]  /*81b0*/  LDS.U16 R63, [R62+0x2] ;  /* 0x000002003e3f7984 */ /* 0x000ea20000000400 */
[----:B0-----:R-:W-:-:S04]  /*81c0*/  IMAD R64, R75, 0x300, R0 ;  /* 0x000003004b407824 */ /* 0x001fc800078e0200 */
[----:B------:R-:W-:Y:S02]  /*81d0*/  IMAD.IADD R64, R64, 0x1, -R65 ;  /* 0x0000000140407824 */ /* 0x000fe400078e0a41 */
[----:B--2---:R-:W-:-:S05]  /*81e0*/  VIADD R75, R63, 0x1 ;  /* 0x000000013f4b7836 */ /* 0x004fca0000000000 */
[----:B------:R0:W-:Y:S04]  /*81f0*/  STS.U16 [R62+0x2], R75 ;  /* 0x0000024b3e007388 */ /* 0x0001e80000000400 */
[----:B------:R-:W2:Y:S01]  /*8200*/  LDS.U16 R65, [R64+0x2] ;  /* 0x0000020040417984 */ /* 0x000ea20000000400 */
[----:B0-----:R-:W-:-:S05]  /*8210*/  LOP3.LUT R75, R72, 0xffffffe, RZ, 0xc0, !PT ;  /* 0x0ffffffe484b7812 */ /* 0x001fca00078ec0ff */
[----:B------:R-:W-:Y:S01]  /*8220*/  IMAD.IADD R66, R66, 0x1, -R75 ;  /* 0x0000000142427824 */ /* 0x000fe200078e0a4b */
[----:B------:R-:W-:-:S04]  /*8230*/  SEL R75, R54, 0xffffffff, P1 ;  /* 0xffffffff364b7807 */ /* 0x000fc80000800000 */
[----:B------:R-:W-:-:S04]  /*8240*/  LOP3.LUT R56, R75, R56, RZ, 0x3c, !PT ;  /* 0x000000384b387212 */ /* 0x000fc800078e3cff */
[----:B------:R-:W-:-:S04]  /*8250*/  ISETP.NE.AND P1, PT, R56, 0x7fffffff, PT ;  /* 0x7fffffff3800780c */ /* 0x000fc80003f25270 */
[----:B------:R-:W-:Y:S02]  /*8260*/  SEL R75, R56, 0x80000000, P1 ;  /* 0x80000000384b7807 */ /* 0x000fe40000800000 */
[----:B------:R-:W-:Y:S02]  /*8270*/  ISETP.GT.AND P1, PT, R60, -0x1, PT ;  /* 0xffffffff3c00780c */ /* 0x000fe40003f24270 */
[----:B------:R-:W-:-:S04]  /*8280*/  SHF.R.U32.HI R75, RZ, UR14, R75 ;  /* 0x0000000eff4b7c19 */ /* 0x000fc8000801164b */
[----:B------:R-:W-:-:S04]  /*8290*/  LOP3.LUT R75, R75, UR13, RZ, 0xc0, !PT ;  /* 0x0000000d4b4b7c12 */ /* 0x000fc8000f8ec0ff */
[----:B------:R-:W-:Y:S02]  /*82a0*/  LOP3.LUT R79, R75, 0x1f, RZ, 0xc, !PT ;  /* 0x0000001f4b4f7812 */ /* 0x000fe400078e0cff */
[----:B------:R-:W-:Y:S01]  /*82b0*/  SHF.R.U32.HI R80, RZ, 0x4, R75 ;  /* 0x00000004ff507819 */ /* 0x000fe2000001164b */
[----:B--2---:R-:W-:-:S03]  /*82c0*/  VIADD R77, R65, 0x1 ;  /* 0x00000001414d7836 */ /* 0x004fc60000000000 */
[----:B------:R-:W-:Y:S01]  /*82d0*/  LOP3.LUT R80, R80, 0xffffffe, RZ, 0xc0, !PT ;  /* 0x0ffffffe50507812 */ /* 0x000fe200078ec0ff */
[----:B------:R-:W-:Y:S01]  /*82e0*/  IMAD R75, R79, 0x300, R0 ;  /* 0x000003004f4b7824 */ /* 0x000fe200078e0200 */
[----:B------:R-:W-:Y:S01]  /*82f0*/  SEL R79, R54, 0xffffffff, P1 ;  /* 0xffffffff364f7807 */ /* 0x000fe20000800000 */
[----:B------:R-:W-:Y:S02]  /*8300*/  STS.U16 [R64+0x2], R77 ;  /* 0x0000024d40007388 */ /* 0x000fe40000000400 */
[----:B------:R-:W-:Y:S01]  /*8310*/  IMAD.IADD R75, R75, 0x1, -R80 ;  /* 0x000000014b4b7824 */ /* 0x000fe200078e0a50 */
[----:B------:R-:W-:Y:S01]  /*8320*/  LOP3.LUT R60, R79, R60, RZ, 0x3c, !PT ;  /* 0x0000003c4f3c7212 */ /* 0x000fe200078e3cff */
[----:B------:R-:W0:Y:S03]  /*8330*/  LDS.U16 R72, [R66+0x2] ;  /* 0x0000020042487984 */ /* 0x000e260000000400 */
[----:B------:R-:W-:-:S04]  /*8340*/  ISETP.NE.AND P1, PT, R60, 0x7fffffff, PT ;  /* 0x7fffffff3c00780c */ /* 0x000fc80003f25270 */
[----:B------:R-:W-:Y:S02]  /*8350*/  SEL R79, R60, 0x80000000, P1 ;  /* 0x800000003c4f7807 */ /* 0x000fe40000800000 */
[----:B------:R-:W-:Y:S02]  /*8360*/  ISETP.GT.AND P1, PT, R68, -0x1, PT ;  /* 0xffffffff4400780c */ /* 0x000fe40003f24270 */
        /* <DEDUP_REMOVED lines=8> */
[----:B------:R0:W-:Y:S04]  /*83f0*/  STS.U16 [R66+0x2], R83 ;  /* 0x0000025342007388 */ /* 0x0001e80000000400 */
[----:B------:R-:W2:Y:S01]  /*8400*/  LDS.U16 R77, [R75+0x2] ;  /* 0x000002004b4d7984 */ /* 0x000ea20000000400 */
[----:B0-----:R-:W-:-:S04]  /*8410*/  SEL R83, R54, 0xffffffff, P1 ;  /* 0xffffffff36537807 */ /* 0x001fc80000800000 */
        /* <DEDUP_REMOVED lines=10> */
[C---:B------:R-:W-:Y:S01]  /*84c0*/  ISETP.NE.AND P1, PT, R70.reuse, 0x7fffffff, PT ;  /* 0x7fffffff4600780c */ /* 0x040fe20003f25270 */
[----:B------:R-:W-:Y:S01]  /*84d0*/  IMAD R85, R85, 0x300, R0 ;  /* 0x0000030055557824 */ /* 0x000fe200078e0200 */
[----:B------:R-:W-:Y:S02]  /*84e0*/  LOP3.LUT R92, R83, 0xffffffe, RZ, 0xc0, !PT ;  /* 0x0ffffffe535c7812 */ /* 0x000fe400078ec0ff */
[----:B------:R-:W-:Y:S01]  /*84f0*/  SEL R87, R70, 0x80000000, P1 ;  /* 0x8000000046577807 */ /* 0x000fe20000800000 */
[----:B--2---:R-:W-:Y:S01]  /*8500*/  VIADD R88, R77, 0x1 ;  /* 0x000000014d587836 */ /* 0x004fe20000000000 */
[----:B------:R-:W-:Y:S01]  /*8510*/  ISETP.GT.AND P1, PT, R73, -0x1, PT ;  /* 0xffffffff4900780c */ /* 0x000fe20003f24270 */
[----:B------:R-:W-:Y:S01]  /*8520*/  IMAD.IADD R85, R85, 0x1, -R92 ;  /* 0x0000000155557824 */ /* 0x000fe200078e0a5c */
[----:B------:R-:W-:-:S02]  /*8530*/  SHF.R.U32.HI R87, RZ, UR14, R87 ;  /* 0x0000000eff577c19 */ /* 0x000fc40008011657 */
[----:B------:R-:W-:Y:S02]  /*8540*/  STS.U16 [R75+0x2], R88 ;  /* 0x000002584b007388 */ /* 0x000fe40000000400 */
[----:B------:R-:W-:Y:S02]  /*8550*/  LOP3.LUT R87, R87, UR13, RZ, 0xc0, !PT ;  /* 0x0000000d57577c12 */ /* 0x000fe4000f8ec0ff */
[----:B------:R-:W0:Y:S02]  /*8560*/  LDS.U16 R80, [R79+0x2] ;  /* 0x000002004f507984 */ /* 0x000e240000000400 */
[----:B------:R-:W-:Y:S02]  /*8570*/  LOP3.LUT R91, R87, 0x1f, RZ, 0xc, !PT ;  /* 0x0000001f575b7812 */ /* 0x000fe400078e0cff */
        /* <DEDUP_REMOVED lines=11> */
[----:B------:R-:W-:Y:S01]  /*8630*/  LOP3.LUT R95, R91, 0x1f, RZ, 0xc, !PT ;  /* 0x0000001f5b5f7812 */ /* 0x000fe200078e0cff */
[----:B0-----:R-:W-:Y:S01]  /*8640*/  VIADD R88, R80, 0x1 ;  /* 0x0000000150587836 */ /* 0x001fe20000000000 */
[----:B------:R-:W-:-:S03]  /*8650*/  SHF.R.U32.HI R91, RZ, 0x4, R91 ;  /* 0x00000004ff5b7819 */ /* 0x000fc6000001165b */
[----:B------:R-:W-:Y:S01]  /*8660*/  IMAD R92, R95, 0x300, R0 ;  /* 0x000003005f5c7824 */ /* 0x000fe200078e0200 */
[----:B------:R-:W-:Y:S01]  /*8670*/  STS.U16 [R79+0x2], R88 ;  /* 0x000002584f007388 */ /* 0x000fe20000000400 */
[----:B------:R-:W-:-:S03]  /*8680*/  LOP3.LUT R91, R91, 0xffffffe, RZ, 0xc0, !PT ;  /* 0x0ffffffe5b5b7812 */ /* 0x000fc600078ec0ff */
[----:B------:R-:W0:Y:S02]  /*8690*/  LDS.U16 R83, [R85+0x2] ;  /* 0x0000020055537984 */ /* 0x000e240000000400 */
        /* <DEDUP_REMOVED lines=14> */
[----:B------:R-:W-:Y:S01]  /*8780*/  LOP3.LUT R100, R99, 0xffffffe, RZ, 0xc0, !PT ;  /* 0x0ffffffe63647812 */ /* 0x000fe200078ec0ff */
[----:B--2---:R-:W-:-:S04]  /*8790*/  VIADD R118, R88, 0x1 ;  /* 0x0000000158767836 */ /* 0x004fc80000000000 */
[----:B------:R-:W-:Y:S01]  /*87a0*/  IMAD.IADD R95, R95, 0x1, -R100 ;  /* 0x000000015f5f7824 */ /* 0x000fe200078e0a64 */
[----:B------:R-:W-:Y:S01]  /*87b0*/  SEL R100, R54, 0xffffffff, P1 ;  /* 0xffffffff36647807 */ /* 0x000fe20000800000 */
[----:B------:R-:W-:Y:S03]  /*87c0*/  STS.U16 [R87+0x2], R118 ;  /* 0x0000027657007388 */ /* 0x000fe60000000400 */
        /* <DEDUP_REMOVED lines=10> */
[----:B------:R-:W-:Y:S02]  /*8870*/  LOP3.LUT R105, R105, 0xffffffe, RZ, 0xc0, !PT ;  /* 0x0ffffffe69697812 */ /* 0x000fe400078ec0ff */
[----:B------:R-:W-:-:S03]  /*8880*/  SEL R103, R54, 0xffffffff, P1 ;  /* 0xffffffff36677807 */ /* 0x000fc60000800000 */
[----:B------:R-:W-:Y:S01]  /*8890*/  IMAD.IADD R100, R100, 0x1, -R105 ;  /* 0x0000000164647824 */ /* 0x000fe200078e0a69 */
[----:B------:R-:W-:-:S04]  /*88a0*/  LOP3.LUT R74, R103, R74, RZ, 0x3c, !PT ;  /* 0x0000004a674a7212 */ /* 0x000fc800078e3cff */
[----:B------:R-:W-:-:S04]  /*88b0*/  ISETP.NE.AND P1, PT, R74, 0x7fffffff, PT ;  /* 0x7fffffff4a00780c */ /* 0x000fc80003f25270 */
[----:B------:R-:W-:Y:S01]  /*88c0*/  SEL R103, R74, 0x80000000, P1 ;  /* 0x800000004a677807 */ /* 0x000fe20000800000 */
[----:B0-----:R-:W-:Y:S01]  /*88d0*/  VIADD R99, R91, 0x1 ;  /* 0x000000015b637836 */ /* 0x001fe20000000000 */
[----:B------:R-:W-:Y:S02]  /*88e0*/  ISETP.GT.AND P1, PT, R78, -0x1, PT ;  /* 0xffffffff4e00780c */ /* 0x000fe40003f24270 */
[----:B------:R-:W-:Y:S02]  /*88f0*/  SHF.R.U32.HI R103, RZ, UR14, R103 ;  /* 0x0000000eff677c19 */ /* 0x000fe40008011667 */
[----:B------:R-:W-:Y:S01]  /*8900*/  STS.U16 [R92+0x2], R99 ;  /* 0x000002635c007388 */ /* 0x000fe20000000400 */
[----:B------:R-:W-:Y:S02]  /*8910*/  SEL R107, R54, 0xffffffff, P1 ;  /* 0xffffffff366b7807 */ /* 0x000fe40000800000 */
[----:B------:R-:W-:Y:S01]  /*8920*/  LOP3.LUT R103, R103, UR13, RZ, 0xc0, !PT ;  /* 0x0000000d67677c12 */ /* 0x000fe2000f8ec0ff */
[----:B------:R-:W0:Y:S01]  /*8930*/  LDS.U16 R97, [R95+0x2] ;  /* 0x000002005f617984 */ /* 0x000e220000000400 */
[----:B------:R-:W-:-:S02]  /*8940*/  LOP3.LUT R78, R107, R78, RZ, 0x3c, !PT ;  /* 0x0000004e6b4e7212 */ /* 0x000fc400078e3cff */
[----:B------:R-:W-:Y:S02]  /*8950*/  LOP3.LUT R105, R103, 0x1f, RZ, 0xc, !PT ;  /* 0x0000001f67697812 */ /* 0x000fe400078e0cff */
[----:B------:R-:W-:Y:S02]  /*8960*/  SHF.R.U32.HI R103, RZ, 0x4, R103 ;  /* 0x00000004ff677819 */ /* 0x000fe40000011667 */
[----:B------:R-:W-:Y:S01]  /*8970*/  ISETP.NE.AND P1, PT, R78, 0x7fffffff, PT ;  /* 0x7fffffff4e00780c */ /* 0x000fe20003f25270 */
[----:B------:R-:W-:-:S03]  /*8980*/  IMAD R105, R105, 0x300, R0 ;  /* 0x0000030069697824 */ /* 0x000fc600078e0200 */
        /* <DEDUP_REMOVED lines=11> */
[----:B------:R-:W-:Y:S01]  /*8a40*/  ISETP.NE.AND P1, PT, R82, 0x7fffffff, PT ;  /* 0x7fffffff5200780c */ /* 0x000fe20003f25270 */
[----:B0-----:R-:W-:-:S03]  /*8a50*/  VIADD R118, R97, 0x1 ;  /* 0x0000000161767836 */ /* 0x001fc60000000000 */
[----:B------:R-:W-:Y:S02]  /*8a60*/  SEL R111, R82, 0x80000000, P1 ;  /* 0x80000000526f7807 */ /* 0x000fe40000800000 */
[----:B------:R0:W-:Y:S01]  /*8a70*/  STS.U16 [R95+0x2], R118 ;  /* 0x000002765f007388 */ /* 0x0001e20000000400 */
[----:B------:R-:W-:Y:S02]  /*8a80*/  ISETP.GT.AND P1, PT, R76, -0x1, PT ;  /* 0xffffffff4c00780c */ /* 0x000fe40003f24270 */
[----:B------:R-:W-:Y:S01]  /*8a90*/  SHF.R.U32.HI R111, RZ, UR14, R111 ;  /* 0x0000000eff6f7c19 */ /* 0x000fe2000801166f */
[----:B------:R-:W2:Y:S03]  /*8aa0*/  LDS.U16 R99, [R100+0x2] ;  /* 0x0000020064637984 */ /* 0x000ea60000000400 */
[----:B------:R-:W-:Y:S02]  /*8ab0*/  LOP3.LUT R111, R111, UR13, RZ, 0xc0, !PT ;  /* 0x0000000d6f6f7c12 */ /* 0x000fe4000f8ec0ff */
[----:B0-----:R-:W-:-:S02]  /*8ac0*/  LOP3.LUT R118, R103, 0xffffffe, RZ, 0xc0, !PT ;  /* 0x0ffffffe67767812 */ /* 0x001fc400078ec0ff */
[----:B------:R-:W-:Y:S02]  /*8ad0*/  LOP3.LUT R113, R111, 0x1f, RZ, 0xc, !PT ;  /* 0x0000001f6f717812 */ /* 0x000fe400078e0cff */
[----:B------:R-:W-:Y:S01]  /*8ae0*/  SHF.R.U32.HI R115, RZ, 0x4, R111 ;  /* 0x00000004ff737819 */ /* 0x000fe2000001166f */
[----:B------:R-:W-:Y:S02]  /*8af0*/  IMAD.IADD R105, R105, 0x1, -R118 ;  /* 0x0000000169697824 */ /* 0x000fe400078e0a76 */
[----:B------:R-:W-:Y:S01]  /*8b00*/  IMAD R111, R113, 0x300, R0 ;  /* 0x00000300716f7824 */ /* 0x000fe200078e0200 */
[----:B------:R-:W-:Y:S02]  /*8b10*/  LOP3.LUT R120, R115, 0xffffffe, RZ, 0xc0, !PT ;  /* 0x0ffffffe73787812 */ /* 0x000fe400078ec0ff */
[----:B------:R-:W-:-:S03]  /*8b20*/  SEL R115, R54, 0xffffffff, P1 ;  /* 0xffffffff36737807 */ /* 0x000fc60000800000 */
[----:B------:R-:W-:Y:S01]  /*8b30*/  IMAD.IADD R111, R111, 0x1, -R120 ;  /* 0x000000016f6f7824 */ /* 0x000fe200078e0a78 */
[----:B------:R-:W-:-:S04]  /*8b40*/  LOP3.LUT R76, R115, R76, RZ, 0x3c, !PT ;  /* 0x0000004c734c7212 */ /* 0x000fc800078e3cff */
[----:B------:R-:W-:-:S04]  /*8b50*/  ISETP.NE.AND P1, PT, R76, 0x7fffffff, PT ;  /* 0x7fffffff4c00780c */ /* 0x000fc80003f25270 */
[----:B------:R-:W-:Y:S02]  /*8b60*/  SEL R115, R76, 0x80000000, P1 ;  /* 0x800000004c737807 */ /* 0x000fe40000800000 */
[----:B------:R-:W-:Y:S02]  /*8b70*/  ISETP.GT.AND P1, PT, R81, -0x1, PT ;  /* 0xffffffff5100780c */ /* 0x000fe40003f24270 */
[----:B------:R-:W-:-:S04]  /*8b80*/  SHF.R.U32.HI R115, RZ, UR14, R115 ;  /* 0x0000000eff737c19 */ /* 0x000fc80008011673 */
[----:B------:R-:W-:Y:S01]  /*8b90*/  LOP3.LUT R115, R115, UR13, RZ, 0xc0, !PT ;  /* 0x0000000d73737c12 */ /* 0x000fe2000f8ec0ff */
[----:B--2---:R-:W-:-:S03]  /*8ba0*/  VIADD R109, R99, 0x1 ;  /* 0x00000001636d7836 */ /* 0x004fc60000000000 */
[----:B------:R-:W-:Y:S02]  /*8bb0*/  LOP3.LUT R117, R115, 0x1f, RZ, 0xc, !PT ;  /* 0x0000001f73757812 */ /* 0x000fe400078e0cff */
[----:B------:R-:W-:Y:S01]  /*8bc0*/  SHF.R.U32.HI R119, RZ, 0x4, R115 ;  /* 0x00000004ff777819 */ /* 0x000fe20000011673 */
[----:B------:R-:W-:Y:S02]  /*8bd0*/  STS.U16 [R100+0x2], R109 ;  /* 0x0000026d64007388 */ /* 0x000fe40000000400 */
[----:B------:R-:W-:Y:S02]  /*8be0*/  IMAD R115, R117, 0x300, R0 ;  /* 0x0000030075737824 */ /* 0x000fe400078e0200 */
[----:B------:R-:W0:Y:S02]  /*8bf0*/  LDS.U16 R103, [R105+0x2] ;  /* 0x0000020069677984 */ /* 0x000e240000000400 */
[----:B0-----:R-:W-:-:S05]  /*8c00*/  VIADD R118, R103, 0x1 ;  /* 0x0000000167767836 */ /* 0x001fca0000000000 */
[----:B------:R-:W-:Y:S04]  /*8c10*/  STS.U16 [R105+0x2], R118 ;  /* 0x0000027669007388 */ /* 0x000fe80000000400 */
[----:B------:R-:W0:Y:S02]  /*8c20*/  LDS.U16 R109, [R107+0x2] ;  /* 0x000002006b6d7984 */ /* 0x000e240000000400 */
[----:B0-----:R-:W-:-:S05]  /*8c30*/  VIADD R118, R109, 0x1 ;  /* 0x000000016d767836 */ /* 0x001fca0000000000 */
        /* <DEDUP_REMOVED lines=16> */
[----:B------:R-:W-:Y:S03]  /*8d40*/  STS.U16 [R111+0x2], R120 ;  /* 0x000002786f007388 */ /* 0x000fe60000000400 */
[----:B------:R-:W-:Y:S01]  /*8d50*/  IMAD.IADD R118, R118, 0x1, -R121 ;  /* 0x0000000176767824 */ /* 0x000fe200078e0a79 */
[----:B------:R-:W-:Y:S01]  /*8d60*/  SEL R121, R54, 0xffffffff, P1 ;  /* 0xffffffff36797807 */ /* 0x000fe20000800000 */
[----:B------:R-:W0:Y:S03]  /*8d70*/  LDS.U16 R117, [R115+0x2] ;  /* 0x0000020073757984 */ /* 0x000e260000000400 */
        /* <DEDUP_REMOVED lines=10> */
[----:B------:R-:W-:Y:S02]  /*8e20*/  ISETP.NE.AND P1, PT, R89, 0x7fffffff, PT ;  /* 0x7fffffff5900780c */ /* 0x000fe40003f25270 */
[----:B------:R-:W-:Y:S02]  /*8e30*/  LOP3.LUT R121, R121, 0xffffffe, RZ, 0xc0, !PT ;  /* 0x0ffffffe79797812 */ /* 0x000fe400078ec0ff */
[----:B------:R-:W-:Y:S02]  /*8e40*/  SEL R122, R89, 0x80000000, P1 ;  /* 0x80000000597a7807 */ /* 0x000fe40000800000 */
[----:B------:R-:W-:-:S02]  /*8e50*/  ISETP.GT.AND P1, PT, R93, -0x1, PT ;  /* 0xffffffff5d00780c */ /* 0x000fc40003f24270 */
[----:B------:R-:W-:-:S04]  /*8e60*/  SHF.R.U32.HI R122, RZ, UR14, R122 ;  /* 0x0000000eff7a7c19 */ /* 0x000fc8000801167a */
[----:B------:R-:W-:Y:S01]  /*8e70*/  LOP3.LUT R122, R122, UR13, RZ, 0xc0, !PT ;  /* 0x0000000d7a7a7c12 */ /* 0x000fe2000f8ec0ff */
[----:B0-----:R-:W-:-:S03]  /*8e80*/  VIADD R120, R117, 0x1 ;  /* 0x0000000175787836 */ /* 0x001fc60000000000 */
[----:B------:R-:W-:Y:S02]  /*8e90*/  LOP3.LUT R127, R122, 0x1f, RZ, 0xc, !PT ;  /* 0x0000001f7a7f7812 */ /* 0x000fe400078e0cff */
[----:B------:R0:W-:Y:S01]  /*8ea0*/  STS.U16 [R115+0x2], R120 ;  /* 0x0000027873007388 */ /* 0x0001e20000000400 */
[----:B------:R-:W-:Y:S02]  /*8eb0*/  SHF.R.U32.HI R126, RZ, 0x4, R122 ;  /* 0x00000004ff7e7819 */ /* 0x000fe4000001167a */
[--C-:B------:R-:W-:Y:S01]  /*8ec0*/  IMAD R122, R127, 0x300, R0.reuse ;  /* 0x000003007f7a7824 */ /* 0x100fe200078e0200 */
[----:B------:R-:W2:Y:S01]  /*8ed0*/  LDS.U16 R119, [R118+0x2] ;  /* 0x0000020076777984 */ /* 0x000ea20000000400 */
[----:B0-----:R-:W-:-:S04]  /*8ee0*/  IMAD R120, R123, 0x300, R0 ;  /* 0x000003007b787824 */ /* 0x001fc800078e0200 */
[----:B------:R-:W-:Y:S02]  /*8ef0*/  IMAD.IADD R120, R120, 0x1, -R121 ;  /* 0x0000000178787824 */ /* 0x000fe400078e0a79 */
[----:B--2---:R-:W-:-:S05]  /*8f00*/  VIADD R123, R119, 0x1 ;  /* 0x00000001777b7836 */ /* 0x004fca0000000000 */
[----:B------:R0:W-:Y:S04]  /*8f10*/  STS.U16 [R118+0x2], R123 ;  /* 0x0000027b76007388 */ /* 0x0001e80000000400 */
[----:B------:R-:W2:Y:S01]  /*8f20*/  LDS.U16 R121, [R120+0x2] ;  /* 0x0000020078797984 */ /* 0x000ea20000000400 */
[----:B0-----:R-:W-:Y:S02]  /*8f30*/  LOP3.LUT R123, R126, 0xffffffe, RZ, 0xc0, !PT ;  /* 0x0ffffffe7e7b7812 */ /* 0x001fe400078ec0ff */
[----:B------:R-:W-:-:S03]  /*8f40*/  SEL R126, R54, 0xffffffff, P1 ;  /* 0xffffffff367e7807 */ /* 0x000fc60000800000 */
[----:B------:R-:W-:Y:S01]  /*8f50*/  IMAD.IADD R122, R122, 0x1, -R123 ;  /* 0x000000017a7a7824 */ /* 0x000fe200078e0a7b */
        /* <DEDUP_REMOVED lines=9> */
[----:B------:R-:W-:Y:S01]  /*8ff0*/  SEL R129, R54, 0xffffffff, P1 ;  /* 0xffffffff36817807 */ /* 0x000fe20000800000 */
[----:B--2---:R-:W-:-:S03]  /*9000*/  VIADD R127, R121, 0x1 ;  /* 0x00000001797f7836 */ /* 0x004fc60000000000 */
[----:B------:R-:W-:Y:S02]  /*9010*/  LOP3.LUT R86, R129, R86, RZ, 0x3c, !PT ;  /* 0x0000005681567212 */ /* 0x000fe400078e3cff */
[----:B------:R0:W-:Y:S02]  /*9020*/  STS.U16 [R120+0x2], R127 ;  /* 0x0000027f78007388 */ /* 0x0001e40000000400 */
[----:B------:R-:W-:Y:S02]  /*9030*/  ISETP.NE.AND P1, PT, R86, 0x7fffffff, PT ;  /* 0x7fffffff5600780c */ /* 0x000fe40003f25270 */
[----:B------:R-:W2:Y:S01]  /*9040*/  LDS.U16 R123, [R122+0x2] ;  /* 0x000002007a7b7984 */ /* 0x000ea20000000400 */
[----:B0-----:R-:W-:Y:S02]  /*9050*/  LOP3.LUT R127, R128, 0xffffffe, RZ, 0xc0, !PT ;  /* 0x0ffffffe807f7812 */ /* 0x001fe400078ec0ff */
[----:B------:R-:W-:Y:S02]  /*9060*/  SEL R128, R86, 0x80000000, P1 ;  /* 0x8000000056807807 */ /* 0x000fe40000800000 */
[----:B------:R-:W-:Y:S01]  /*9070*/  ISETP.GT.AND P1, PT, R90, -0x1, PT ;  /* 0xffffffff5a00780c */ /* 0x000fe20003f24270 */
[----:B------:R-:W-:Y:S01]  /*9080*/  IMAD.IADD R126, R126, 0x1, -R127 ;  /* 0x000000017e7e7824 */ /* 0x000fe200078e0a7f */
[----:B------:R-:W-:-:S04]  /*9090*/  SHF.R.U32.HI R128, RZ, UR14, R128 ;  /* 0x0000000eff807c19 */ /* 0x000fc80008011680 */
[----:B------:R-:W-:-:S04]  /*90a0*/  LOP3.LUT R128, R128, UR13, RZ, 0xc0, !PT ;  /* 0x0000000d80807c12 */ /* 0x000fc8000f8ec0ff */
[----:B------:R-:W-:Y:S02]  /*90b0*/  LOP3.LUT R129, R128, 0x1f, RZ, 0xc, !PT ;  /* 0x0000001f80817812 */ /* 0x000fe400078e0cff */
[----:B------:R-:W-:-:S03]  /*90c0*/  SHF.R.U32.HI R130, RZ, 0x4, R128 ;  /* 0x00000004ff827819 */ /* 0x000fc60000011680 */
[----:B------:R-:W-:Y:S01]  /*90d0*/  IMAD R128, R129, 0x300, R0 ;  /* 0x0000030081807824 */ /* 0x000fe200078e0200 */
[----:B------:R-:W-:-:S05]  /*90e0*/  LOP3.LUT R129, R130, 0xffffffe, RZ, 0xc0, !PT ;  /* 0x0ffffffe82817812 */ /* 0x000fca00078ec0ff */
[----:B------:R-:W-:Y:S02]  /*90f0*/  IMAD.IADD R128, R128, 0x1, -R129 ;  /* 0x0000000180807824 */ /* 0x000fe400078e0a81 */
[----:B--2---:R-:W-:-:S05]  /*9100*/  VIADD R131, R123, 0x1 ;  /* 0x000000017b837836 */ /* 0x004fca0000000000 */
        /* <DEDUP_REMOVED lines=73> */
[----:B------:R-:W-:Y:S01]  /*95a0*/  SEL R140, R54, 0xffffffff, P1 ;  /* 0xffffffff368c7807 */ /* 0x000fe20000800000 */
[----:B--2---:R-:W-:Y:S02]  /*95b0*/  VIADD R141, R135, 0x1 ;  /* 0x00000001878d7836 */ /* 0x004fe40000000000 */
[----:B------:R-:W-:Y:S01]  /*95c0*/  IMAD.IADD R138, R138, 0x1, -R139 ;  /* 0x000000018a8a7824 */ /* 0x000fe200078e0a8b */
[----:B------:R-:W-:Y:S02]  /*95d0*/  LOP3.LUT R101, R140, R101, RZ, 0x3c, !PT ;  /* 0x000000658c657212 */ /* 0x000fe400078e3cff */
[----:B------:R-:W-:Y:S02]  /*95e0*/  STS.U16 [R134+0x2], R141 ;  /* 0x0000028d86007388 */ /* 0x000fe40000000400 */
[----:B------:R-:W-:-:S02]  /*95f0*/  ISETP.NE.AND P1, PT, R101, 0x7fffffff, PT ;  /* 0x7fffffff6500780c */ /* 0x000fc40003f25270 */
[----:B------:R-:W0:Y:S02]  /*9600*/  LDS.U16 R137, [R136+0x2] ;  /* 0x0000020088897984 */ /* 0x000e240000000400 */
[----:B------:R-:W-:Y:S02]  /*9610*/  SEL R140, R101, 0x80000000, P1 ;  /* 0x80000000658c7807 */ /* 0x000fe40000800000 */
[----:B------:R-:W-:Y:S02]  /*9620*/  ISETP.GT.AND P1, PT, R104, -0x1, PT ;  /* 0xffffffff6800780c */ /* 0x000fe40003f24270 */
[----:B------:R-:W-:-:S04]  /*9630*/  SHF.R.U32.HI R140, RZ, UR14, R140 ;  /* 0x0000000eff8c7c19 */ /* 0x000fc8000801168c */
[----:B------:R-:W-:-:S04]  /*9640*/  LOP3.LUT R140, R140, UR13, RZ, 0xc0, !PT ;  /* 0x0000000d8c8c7c12 */ /* 0x000fc8000f8ec0ff */
[----:B------:R-:W-:Y:S02]  /*9650*/  LOP3.LUT R143, R140, 0x1f, RZ, 0xc, !PT ;  /* 0x0000001f8c8f7812 */ /* 0x000fe400078e0cff */
[----:B------:R-:W-:-:S03]  /*9660*/  SHF.R.U32.HI R142, RZ, 0x4, R140 ;  /* 0x00000004ff8e7819 */ /* 0x000fc6000001168c */
[----:B------:R-:W-:Y:S01]  /*9670*/  IMAD R140, R143, 0x300, R0 ;  /* 0x000003008f8c7824 */ /* 0x000fe200078e0200 */
[----:B------:R-:W-:-:S04]  /*9680*/  SEL R143, R54, 0xffffffff, P1 ;  /* 0xffffffff368f7807 */ /* 0x000fc80000800000 */
[----:B------:R-:W-:-:S04]  /*9690*/  LOP3.LUT R104, R143, R104, RZ, 0x3c, !PT ;  /* 0x000000688f687212 */ /* 0x000fc800078e3cff */
[----:B------:R-:W-:Y:S01]  /*96a0*/  ISETP.NE.AND P1, PT, R104, 0x7fffffff, PT ;  /* 0x7fffffff6800780c */ /* 0x000fe20003f25270 */
[----:B0-----:R-:W-:-:S05]  /*96b0*/  VIADD R141, R137, 0x1 ;  /* 0x00000001898d7836 */ /* 0x001fca0000000000 */
[----:B------:R0:W-:Y:S04]  /*96c0*/  STS.U16 [R136+0x2], R141 ;  /* 0x0000028d88007388 */ /* 0x0001e80000000400 */
        /* <DEDUP_REMOVED lines=71> */
[----:B------:R-:W-:Y:S01]  /*9b40*/  IMAD.IADD R152, R152, 0x1, -R149 ;  /* 0x0000000198987824 */ /* 0x000fe200078e0a95 */
[----:B------:R-:W-:-:S04]  /*9b50*/  SEL R149, R54, 0xffffffff, P1 ;  /* 0xffffffff36957807 */ /* 0x000fc80000800000 */
[----:B------:R-:W-:-:S04]  /*9b60*/  LOP3.LUT R114, R149, R114, RZ, 0x3c, !PT ;  /* 0x0000007295727212 */ /* 0x000fc800078e3cff */
[----:B------:R-:W-:Y:S01]  /*9b70*/  ISETP.NE.AND P1, PT, R114, 0x7fffffff, PT ;  /* 0x7fffffff7200780c */ /* 0x000fe20003f25270 */
[----:B0-----:R-:W-:-:S05]  /*9b80*/  VIADD R146, R148, 0x1 ;  /* 0x0000000194927836 */ /* 0x001fca0000000000 */
[----:B------:R0:W-:Y:S04]  /*9b90*/  STS.U16 [R147+0x2], R146 ;  /* 0x0000029293007388 */ /* 0x0001e80000000400 */
[----:B------:R-:W2:Y:S01]  /*9ba0*/  LDS.U16 R151, [R150+0x2] ;  /* 0x0000020096977984 */ /* 0x000ea20000000400 */
[----:B0-----:R-:W-:Y:S02]  /*9bb0*/  SEL R146, R114, 0x80000000, P1 ;  /* 0x8000000072927807 */ /* 0x001fe40000800000 */
[----:B------:R-:W-:Y:S02]  /*9bc0*/  ISETP.GT.AND P1, PT, R11, -0x1, PT ;  /* 0xffffffff0b00780c */ /* 0x000fe40003f24270 */
[----:B------:R-:W-:-:S04]  /*9bd0*/  SHF.R.U32.HI R146, RZ, UR14, R146 ;  /* 0x0000000eff927c19 */ /* 0x000fc80008011692 */
[----:B------:R-:W-:-:S04]  /*9be0*/  LOP3.LUT R146, R146, UR13, RZ, 0xc0, !PT ;  /* 0x0000000d92927c12 */ /* 0x000fc8000f8ec0ff */
[----:B------:R-:W-:Y:S02]  /*9bf0*/  LOP3.LUT R149, R146, 0x1f, RZ, 0xc, !PT ;  /* 0x0000001f92957812 */ /* 0x000fe400078e0cff */
[----:B------:R-:W-:-:S04]  /*9c00*/  SHF.R.U32.HI R146, RZ, 0x4, R146 ;  /* 0x00000004ff927819 */ /* 0x000fc80000011692 */
[----:B------:R-:W-:Y:S01]  /*9c10*/  LOP3.LUT R146, R146, 0xffffffe, RZ, 0xc0, !PT ;  /* 0x0ffffffe92927812 */ /* 0x000fe200078ec0ff */
[----:B--2---:R-:W-:-:S05]  /*9c20*/  VIADD R155, R151, 0x1 ;  /* 0x00000001979b7836 */ /* 0x004fca0000000000 */
[----:B------:R0:W-:Y:S04]  /*9c30*/  STS.U16 [R150+0x2], R155 ;  /* 0x0000029b96007388 */ /* 0x0001e80000000400 */
[----:B------:R-:W2:Y:S01]  /*9c40*/  LDS.U16 R153, [R152+0x2] ;  /* 0x0000020098997984 */ /* 0x000ea20000000400 */
[----:B0-----:R-:W-:-:S04]  /*9c50*/  IMAD R155, R149, 0x300, R0 ;  /* 0x00000300959b7824 */ /* 0x001fc800078e0200 */
        /* <DEDUP_REMOVED lines=13> */
[----:B------:R0:W-:Y:S03]  /*9d30*/  STS.U16 [R152+0x2], R149 ;  /* 0x0000029598007388 */ /* 0x0001e60000000400 */
[----:B------:R-:W-:Y:S01]  /*9d40*/  IMAD.IADD R158, R157, 0x1, -R158 ;  /* 0x000000019d9e7824 */ /* 0x000fe200078e0a9e */
        /* <DEDUP_REMOVED lines=15> */
[----:B------:R0:W-:Y:S03]  /*9e40*/  STS.U16 [R155+0x2], R154 ;  /* 0x0000029a9b007388 */ /* 0x0001e60000000400 */
[----:B------:R-:W-:Y:S01]  /*9e50*/  LOP3.LUT R116, R11, R116, RZ, 0x3c, !PT ;  /* 0x000000740b747212 */ /* 0x000fe200078e3cff */
[----:B------:R-:W2:Y:S03]  /*9e60*/  LDS.U16 R159, [R158+0x2] ;  /* 0x000002009e9f7984 */ /* 0x000ea60000000400 */
[----:B------:R-:W-:-:S04]  /*9e70*/  ISETP.NE.AND P1, PT, R116, 0x7fffffff, PT ;  /* 0x7fffffff7400780c */ /* 0x000fc80003f25270 */
[----:B------:R-:W-:Y:S02]  /*9e80*/  SEL R10, R116, 0x80000000, P1 ;  /* 0x80000000740a7807 */ /* 0x000fe40000800000 */
[----:B------:R-:W-:Y:S02]  /*9e90*/  ISETP.GT.AND P1, PT, R7, -0x1, PT ;  /* 0xffffffff0700780c */ /* 0x000fe40003f24270 */
[----:B------:R-:W-:Y:S02]  /*9ea0*/  SHF.R.U32.HI R10, RZ, UR14, R10 ;  /* 0x0000000eff0a7c19 */ /* 0x000fe4000801160a */
[----:B0-----:R-:W-:Y:S02]  /*9eb0*/  SEL R154, R54, 0xffffffff, P1 ;  /* 0xffffffff369a7807 */ /* 0x001fe40000800000 */
        /* <DEDUP_REMOVED lines=10> */
[----:B------:R-:W-:-:S04]  /*9f60*/  SHF.R.U32.HI R7, RZ, UR14, R7 ;  /* 0x0000000eff077c19 */ /* 0x000fc80008011607 */
[----:B------:R-:W-:-:S04]  /*9f70*/  LOP3.LUT R7, R7, UR13, RZ, 0xc0, !PT ;  /* 0x0000000d07077c12 */ /* 0x000fc8000f8ec0ff */
[----:B------:R-:W-:Y:S01]  /*9f80*/  LOP3.LUT R11, R7, 0x1f, RZ, 0xc, !PT ;  /* 0x0000001f070b7812 */ /* 0x000fe200078e0cff */
[----:B--2---:R-:W-:Y:S01]  /*9f90*/  VIADD R157, R159, 0x1 ;  /* 0x000000019f9d7836 */ /* 0x004fe20000000000 */
[----:B------:R-:W-:-:S03]  /*9fa0*/  SHF.R.U32.HI R7, RZ, 0x4, R7 ;  /* 0x00000004ff077819 */ /* 0x000fc60000011607 */
[----:B------:R-:W-:Y:S01]  /*9fb0*/  IMAD R11, R11, 0x300, R0 ;  /* 0x000003000b0b7824 */ /* 0x000fe200078e0200 */
[----:B------:R0:W-:Y:S01]  /*9fc0*/  STS.U16 [R158+0x2], R157 ;  /* 0x0000029d9e007388 */ /* 0x0001e20000000400 */
[----:B------:R-:W-:-:S03]  /*9fd0*/  LOP3.LUT R166, R7, 0xffffffe, RZ, 0xc0, !PT ;  /* 0x0ffffffe07a67812 */ /* 0x000fc600078ec0ff */
[----:B------:R-:W2:Y:S02]  /*9fe0*/  LDS.U16 R162, [R161+0x2] ;  /* 0x00000200a1a27984 */ /* 0x000ea40000000400 */
[----:B------:R-:W-:Y:S01]  /*9ff0*/  IMAD.IADD R166, R11, 0x1, -R166 ;  /* 0x000000010ba67824 */ /* 0x000fe200078e0aa6 */
        /* <DEDUP_REMOVED lines=14> */
[----:B------:R-:W-:Y:S01]  /*a0e0*/  SEL R5, R160, 0x80000000, P1 ;  /* 0x80000000a0057807 */ /* 0x000fe20000800000 */
[----:B--2---:R-:W-:Y:S01]  /*a0f0*/  VIADD R10, R162, 0x1 ;  /* 0x00000001a20a7836 */ /* 0x004fe20000000000 */
[----:B------:R-:W-:Y:S01]  /*a100*/  ISETP.GT.AND P1, PT, R4, -0x1, PT ;  /* 0xffffffff0400780c */ /* 0x000fe20003f24270 */
[----:B------:R-:W-:Y:S01]  /*a110*/  IMAD.IADD R168, R11, 0x1, -R6 ;  /* 0x000000010ba87824 */ /* 0x000fe200078e0a06 */
[----:B------:R-:W-:-:S02]  /*a120*/  SHF.R.U32.HI R5, RZ, UR14, R5 ;  /* 0x0000000eff057c19 */ /* 0x000fc40008011605 */
[----:B------:R-:W-:Y:S01]  /*a130*/  STS.U16 [R161+0x2], R10 ;  /* 0x0000020aa1007388 */ /* 0x000fe20000000400 */
[----:B------:R-:W-:Y:S02]  /*a140*/  SEL R163, R54, 0xffffffff, P1 ;  /* 0xffffffff36a37807 */ /* 0x000fe40000800000 */
[----:B------:R-:W-:Y:S01]  /*a150*/  LOP3.LUT R5, R5, UR13, RZ, 0xc0, !PT ;  /* 0x0000000d05057c12 */ /* 0x000fe2000f8ec0ff */
[----:B------:R-:W0:Y:S01]  /*a160*/  LDS.U16 R165, [R164+0x2] ;  /* 0x00000200a4a57984 */ /* 0x000e220000000400 */
[----:B------:R-:W-:Y:S02]  /*a170*/  LOP3.LUT R163, R163, R4, RZ, 0x3c, !PT ;  /* 0x00000004a3a37212 */ /* 0x000fe400078e3cff */
[----:B------:R-:W-:Y:S02]  /*a180*/  LOP3.LUT R11, R5, 0x1f, RZ, 0xc, !PT ;  /* 0x0000001f050b7812 */ /* 0x000fe400078e0cff */
[----:B------:R-:W-:Y:S02]  /*a190*/  SHF.R.U32.HI R5, RZ, 0x4, R5 ;  /* 0x00000004ff057819 */ /* 0x000fe40000011605 */
[----:B------:R-:W-:Y:S01]  /*a1a0*/  ISETP.NE.AND P1, PT, R163, 0x7fffffff, PT ;  /* 0x7fffffffa300780c */ /* 0x000fe20003f25270 */
[----:B------:R-:W-:Y:S01]  /*a1b0*/  IMAD R11, R11, 0x300, R0 ;  /* 0x000003000b0b7824 */ /* 0x000fe200078e0200 */
[----:B------:R-:W-:-:S02]  /*a1c0*/  LOP3.LUT R170, R5, 0xffffffe, RZ, 0xc0, !PT ;  /* 0x0ffffffe05aa7812 */ /* 0x000fc400078ec0ff */
[----:B------:R-:W-:-:S03]  /*a1d0*/  SEL R4, R163, 0x80000000, P1 ;  /* 0x80000000a3047807 */ /* 0x000fc60000800000 */
[----:B------:R-:W-:Y:S01]  /*a1e0*/  IMAD.IADD R170, R11, 0x1, -R170 ;  /* 0x000000010baa7824 */ /* 0x000fe200078e0aaa */
[----:B------:R-:W-:-:S04]  /*a1f0*/  SHF.R.U32.HI R4, RZ, UR14, R4 ;  /* 0x0000000eff047c19 */ /* 0x000fc80008011604 */
[----:B------:R-:W-:Y:S01]  /*a200*/  LOP3.LUT R4, R4, UR13, RZ, 0xc0, !PT ;  /* 0x0000000d04047c12 */ /* 0x000fe2000f8ec0ff */
[----:B0-----:R-:W-:-:S05]  /*a210*/  VIADD R7, R165, 0x1 ;  /* 0x00000001a5077836 */ /* 0x001fca0000000000 */
[----:B------:R-:W-:Y:S04]  /*a220*/  STS.U16 [R164+0x2], R7 ;  /* 0x00000207a4007388 */ /* 0x000fe80000000400 */
[----:B------:R-:W0:Y:S02]  /*a230*/  LDS.U16 R167, [R166+0x2] ;  /* 0x00000200a6a77984 */ /* 0x000e240000000400 */
[----:B0-----:R-:W-:-:S05]  /*a240*/  VIADD R7, R167, 0x1 ;  /* 0x00000001a7077836 */ /* 0x001fca0000000000 */
[----:B------:R0:W-:Y:S04]  /*a250*/  STS.U16 [R166+0x2], R7 ;  /* 0x00000207a6007388 */ /* 0x0001e80000000400 */
[----:B------:R-:W2:Y:S01]  /*a260*/  LDS.U16 R169, [R168+0x2] ;  /* 0x00000200a8a97984 */ /* 0x000ea20000000400 */
[----:B0-----:R-:W-:Y:S02]  /*a270*/  LOP3.LUT R7, R4, 0x1f, RZ, 0xc, !PT ;  /* 0x0000001f04077812 */ /* 0x001fe400078e0cff */
[----:B------:R-:W-:-:S03]  /*a280*/  SHF.R.U32.HI R4, RZ, 0x4, R4 ;  /* 0x00000004ff047819 */ /* 0x000fc60000011604 */
[----:B------:R-:W-:Y:S01]  /*a290*/  IMAD R7, R7, 0x300, R0 ;  /* 0x0000030007077824 */ /* 0x000fe200078e0200 */
[----:B------:R-:W-:-:S05]  /*a2a0*/  LOP3.LUT R4, R4, 0xffffffe, RZ, 0xc0, !PT ;  /* 0x0ffffffe04047812 */ /* 0x000fca00078ec0ff */
[----:B------:R-:W-:Y:S02]  /*a2b0*/  IMAD.IADD R172, R7, 0x1, -R4 ;  /* 0x0000000107ac7824 */ /* 0x000fe400078e0a04 */
[----:B--2---:R-:W-:-:S05]  /*a2c0*/  VIADD R5, R169, 0x1 ;  /* 0x00000001a9057836 */ /* 0x004fca0000000000 */
[----:B------:R-:W-:Y:S04]  /*a2d0*/  STS.U16 [R168+0x2], R5 ;  /* 0x00000205a8007388 */ /* 0x000fe80000000400 */
        /* <DEDUP_REMOVED lines=17> */
[----:B------:R-:W1:Y:S04]  /*a3f0*/  LDS R184, [R50+0x28] ;  /* 0x0000280032b87984 */ /* 0x000e680000000800 */
[----:B------:R-:W1:Y:S01]  /*a400*/  LDS R185, [R50+0x2c] ;  /* 0x00002c0032b97984 */ /* 0x000e620000000800 */
[----:B0-----:R-:W-:-:S03]  /*a410*/  IMAD.IADD R175, R174, 0x1, R175 ;  /* 0x00000001aeaf7824 */ /* 0x001fc600078e02af */
[----:B------:R-:W0:Y:S01]  /*a420*/  LDS R186, [R50+0x30] ;  /* 0x0000300032ba7984 */ /* 0x000e220000000800 */
[----:B--2---:R-:W-:-:S03]  /*a430*/  IMAD.IADD R176, R176, 0x1, R175 ;  /* 0x00000001b0b07824 */ /* 0x004fc600078e02af */
[----:B------:R-:W2:Y:S01]  /*a440*/  LDS R187, [R50+0x34] ;  /* 0x0000340032bb7984 */ /* 0x000ea20000000800 */
[----:B---3--:R-:W-:-:S03]  /*a450*/  IMAD.IADD R177, R177, 0x1, R176 ;  /* 0x00000001b1b17824 */ /* 0x008fc600078e02b0 */
[----:B------:R-:W3:Y:S01]  /*a460*/  LDS R188, [R50+0x38] ;  /* 0x0000380032bc7984 */ /* 0x000ee20000000800 */
[----:B----4-:R-:W-:-:S03]  /*a470*/  IMAD.IADD R178, R178, 0x1, R177 ;  /* 0x00000001b2b27824 */ /* 0x010fc600078e02b1 */
[----:B------:R-:W4:Y:S01]  /*a480*/  LDS R189, [R50+0x3c] ;  /* 0x00003c0032bd7984 */ /* 0x000f220000000800 */
[----:B-----5:R-:W-:-:S03]  /*a490*/  IMAD.IADD R179, R179, 0x1, R178 ;  /* 0x00000001b3b37824 */ /* 0x020fc600078e02b2 */
[----:B------:R-:W5:Y:S01]  /*a4a0*/  LDS R190, [R50+0x40] ;  /* 0x0000400032be7984 */ /* 0x000f620000000800 */
[----:B-1----:R-:W-:-:S03]  /*a4b0*/  IMAD.IADD R180, R180, 0x1, R179 ;  /* 0x00000001b4b47824 */ /* 0x002fc600078e02b3 */
[----:B------:R-:W1:Y:S01]  /*a4c0*/  LDS R191, [R50+0x44] ;  /* 0x0000440032bf7984 */ /* 0x000e620000000800 */
[----:B------:R-:W-:-:S03]  /*a4d0*/  IMAD.IADD R181, R181, 0x1, R180 ;  /* 0x00000001b5b57824 */ /* 0x000fc600078e02b4 */
        /* <DEDUP_REMOVED lines=29> */
[----:B------:R-:W-:-:S04]  /*a6b0*/  IMAD.IADD R196, R196, 0x1, R195 ;  /* 0x00000001c4c47824 */ /* 0x000fc800078e02c3 */
[----:B0-----:R-:W-:-:S04]  /*a6c0*/  IMAD.IADD R197, R197, 0x1, R196 ;  /* 0x00000001c5c57824 */ /* 0x001fc800078e02c4 */
[----:B--2---:R-:W-:-:S04]  /*a6d0*/  IMAD.IADD R198, R198, 0x1, R197 ;  /* 0x00000001c6c67824 */ /* 0x004fc800078e02c5 */
[----:B---3--:R-:W-:-:S04]  /*a6e0*/  IMAD.IADD R199, R199, 0x1, R198 ;  /* 0x00000001c7c77824 */ /* 0x008fc800078e02c6 */
[----:B----4-:R-:W-:-:S04]  /*a6f0*/  IMAD.IADD R200, R200, 0x1, R199 ;  /* 0x00000001c8c87824 */ /* 0x010fc800078e02c7 */
[----:B-----5:R-:W-:-:S04]  /*a700*/  IMAD.IADD R201, R201, 0x1, R200 ;  /* 0x00000001c9c97824 */ /* 0x020fc800078e02c8 */
[----:B-1----:R-:W-:-:S04]  /*a710*/  IMAD.IADD R202, R202, 0x1, R201 ;  /* 0x00000001caca7824 */ /* 0x002fc800078e02c9 */
[----:B------:R-:W-:-:S04]  /*a720*/  IMAD.IADD R203, R203, 0x1, R202 ;  /* 0x00000001cbcb7824 */ /* 0x000fc800078e02ca */
[----:B------:R-:W-:-:S04]  /*a730*/  IMAD.IADD R204, R204, 0x1, R203 ;  /* 0x00000001cccc7824 */ /* 0x000fc800078e02cb */
[----:B------:R-:W-:-:S04]  /*a740*/  IMAD.IADD R205, R205, 0x1, R204 ;  /* 0x00000001cdcd7824 */ /* 0x000fc800078e02cc */
[----:B------:R-:W-:-:S05]  /*a750*/  IMAD.IADD R206, R4, 0x1, R205 ;  /* 0x0000000104ce7824 */ /* 0x000fca00078e02cd */
        /* <DEDUP_REMOVED lines=8> */
[----:B------:R-:W0:Y:S02]  /*a7e0*/  SHFL.UP P1, R207, R208, 0x10, RZ ;  /* 0x06000000d0cf7989 */ /* 0x000e2400000200ff */
[----:B0-----:R-:W-:Y:S01]  /*a7f0*/  @P1 IMAD.IADD R207, R208, 0x1, R207 ;  /* 0x00000001d0cf1824 */ /* 0x001fe200078e02cf */
[----:B------:R-:W-:-:S04]  /*a800*/  ISETP.NE.AND P1, PT, R45, 0x1, PT ;  /* 0x000000012d00780c */ /* 0x000fc80003f25270 */
[----:B------:R0:W-:Y:S01]  /*a810*/  @!P2 STS [R47+0x6300], R207 ;  /* 0x006300cf2f00a388 */ /* 0x0001e20000000800 */
[----:B------:R-:W-:Y:S01]  /*a820*/  BAR.SYNC.DEFER_BLOCKING 0x0 ;  /* 0x0000000000007b1d */ /* 0x000fe20000010000 */
[----:B------:R-:W-:Y:S01]  /*a830*/  ISETP.GT.U32.AND P2, PT, R125, 0x1f, PT ;  /* 0x0000001f7d00780c */ /* 0x000fe20003f44070 */
[----:B0-----:R-:W-:-:S04]  /*a840*/  IMAD.IADD R207, R207, 0x1, -R206 ;  /* 0x00000001cfcf7824 */ /* 0x001fc800078e0ace */
[----:B------:R-:W0:Y:S04]  /*a850*/  LDS.128 R4, [UR4+0x6300] ;  /* 0x00630004ff047984 */ /* 0x000e280008000c00 */
[----:B------:R-:W1:Y:S01]  /*a860*/  LDS.64 R10, [UR4+0x6310] ;  /* 0x00631004ff0a7984 */ /* 0x000e620008000a00 */
[C---:B0-----:R-:W-:Y:S01]  /*a870*/  SEL R13, R4.reuse, R13, !P1 ;  /* 0x0000000d040d7207 */ /* 0x041fe20004800000 */
[----:B------:R-:W-:Y:S01]  /*a880*/  IMAD.IADD R5, R4, 0x1, R5 ;  /* 0x0000000104057824 */ /* 0x000fe200078e0205 */
[----:B------:R-:W-:-:S03]  /*a890*/  ISETP.NE.AND P1, PT, R45, 0x2, PT ;  /* 0x000000022d00780c */ /* 0x000fc60003f25270 */
[----:B------:R-:W-:Y:S01]  /*a8a0*/  IMAD.IADD R6, R6, 0x1, R5 ;  /* 0x0000000106067824 */ /* 0x000fe200078e0205 */
[----:B------:R-:W-:Y:S02]  /*a8b0*/  SEL R13, R5, R13, !P1 ;  /* 0x0000000d050d7207 */ /* 0x000fe40004800000 */
[----:B------:R-:W-:Y:S01]  /*a8c0*/  ISETP.NE.AND P1, PT, R45, 0x3, PT ;  /* 0x000000032d00780c */ /* 0x000fe20003f25270 */
[----:B------:R-:W-:-:S03]  /*a8d0*/  IMAD.IADD R7, R7, 0x1, R6 ;  /* 0x0000000107077824 */ /* 0x000fc600078e0206 */
[----:B------:R-:W-:Y:S01]  /*a8e0*/  SEL R13, R6, R13, !P1 ;  /* 0x0000000d060d7207 */ /* 0x000fe20004800000 */
[----:B-1----:R-:W-:Y:S01]  /*a8f0*/  IMAD.IADD R10, R7, 0x1, R10 ;  /* 0x00000001070a7824 */ /* 0x002fe200078e020a */
[----:B------:R-:W-:Y:S02]  /*a900*/  ISETP.NE.AND P1, PT, R9, RZ, PT ;  /* 0x000000ff0900720c */ /* 0x000fe40003f25270 */
[----:B------:R-:W-:Y:S01]  /*a910*/  SEL R13, R7, R13, !P3 ;  /* 0x0000000d070d7207 */ /* 0x000fe20005800000 */
[----:B------:R-:W-:Y:S01]  /*a920*/  IMAD.IADD R11, R11, 0x1, R10 ;  /* 0x000000010b0b7824 */ /* 0x000fe200078e020a */
[----:B------:R-:W-:Y:S02]  /*a930*/  ISETP.GT.U32.OR P3, PT, R125, 0x1f, P1 ;  /* 0x0000001f7d00780c */ /* 0x000fe40000f64470 */
[----:B------:R-:W-:Y:S02]  /*a940*/  SEL R4, R207, RZ, P1 ;  /* 0x000000ffcf047207 */ /* 0x000fe40000800000 */
[----:B------:R-:W-:-:S02]  /*a950*/  SEL R13, R10, R13, !P4 ;  /* 0x0000000d0a0d7207 */ /* 0x000fc40006000000 */
[----:B------:R-:W-:-:S03]  /*a960*/  ISETP.NE.AND P1, PT, R125, RZ, PT ;  /* 0x000000ff7d00720c */ /* 0x000fc60003f25270 */
[----:B------:R-:W-:-:S04]  /*a970*/  @P2 IMAD.IADD R207, R13, 0x1, R4 ;  /* 0x000000010dcf2824 */ /* 0x000fc800078e0204 */
[----:B------:R-:W-:-:S05]  /*a980*/  @!P3 IMAD.U32 R207, R11, 0x10000, RZ ;  /* 0x000100000bcfb824 */ /* 0x000fca00078e00ff */
[----:B------:R-:W-:Y:S01]  /*a990*/  @!P3 STS [UR4+0x6320], R207 ;  /* 0x006320cfff00b988 */ /* 0x000fe20008000804 */
[----:B------:R-:W-:Y:S06]  /*a9a0*/  BAR.SYNC.DEFER_BLOCKING 0x0 ;  /* 0x0000000000007b1d */ /* 0x000fec0000010000 */
[----:B------:R-:W0:Y:S02]  /*a9b0*/  @P1 LDS R4, [UR4+0x6320] ;  /* 0x00632004ff041984 */ /* 0x000e240008000800 */
[----:B0-----:R-:W-:Y:S01]  /*a9c0*/  @P1 IMAD.IADD R207, R207, 0x1, R4 ;  /* 0x00000001cfcf1824 */ /* 0x001fe200078e0204 */
[----:B------:R-:W-:-:S03]  /*a9d0*/  ISETP.GT.U32.AND P1, PT, R125, 0x3f, PT ;  /* 0x0000003f7d00780c */ /* 0x000fc60003f24070 */
[--C-:B------:R-:W-:Y:S01]  /*a9e0*/  IMAD.IADD R5, R174, 0x1, R207.reuse ;  /* 0x00000001ae057824 */ /* 0x100fe200078e02cf */
[----:B------:R-:W-:Y:S01]  /*a9f0*/  STS [R50], R207 ;  /* 0x000000cf32007388 */ /* 0x000fe20000000800 */
        /* <DEDUP_REMOVED lines=45> */
[----:B------:R-:W-:Y:S02]  /*acd0*/  IMAD.IADD R205, R205, 0x1, R207 ;  /* 0x00000001cdcd7824 */ /* 0x000fe400078e02cf */
[----:B------:R-:W-:Y:S01]  /*ace0*/  @!P1 IMAD.MOV.U32 R8, RZ, RZ, 0x1d40 ;  /* 0x00001d40ff089424 */ /* 0x000fe200078e00ff */
        /* <DEDUP_REMOVED lines=22> */
[----:B------:R2:W3:Y:S04]  /*ae50*/  LDS.U16 R6, [R64+0x2] ;  /* 0x0000020040067984 */ /* 0x0004e80000000400 */
[----:B------:R-:W4:Y:S04]  /*ae60*/  LDS.U16 R10, [R75+0x2] ;  /* 0x000002004b0a7984 */ /* 0x000f280000000400 */
[----:B------:R-:W5:Y:S04]  /*ae70*/  LDS.U16 R79, [R79+0x2] ;  /* 0x000002004f4f7984 */ /* 0x000f680000000400 */
[----:B------:R-:W5:Y:S04]  /*ae80*/  LDS.U16 R174, [R85+0x2] ;  /* 0x0000020055ae7984 */ /* 0x000f680000000400 */
[----:B------:R-:W5:Y:S04]  /*ae90*/  LDS.U16 R87, [R87+0x2] ;  /* 0x0000020057577984 */ /* 0x000f680000000400 */
[----:B------:R-:W5:Y:S04]  /*aea0*/  LDS.U16 R92, [R92+0x2] ;  /* 0x000002005c5c7984 */ /* 0x000f680000000400 */
[----:B------:R-:W5:Y:S04]  /*aeb0*/  LDS.U16 R176, [R95+0x2] ;  /* 0x000002005fb07984 */ /* 0x000f680000000400 */
[----:B------:R-:W5:Y:S01]  /*aec0*/  LDS.U16 R100, [R100+0x2] ;  /* 0x0000020064647984 */ /* 0x000f620000000400 */
[----:B0-----:R-:W-:-:S03]  /*aed0*/  IMAD.IADD R5, R72, 0x1, R5 ;  /* 0x0000000148057824 */ /* 0x001fc600078e0205 */
[----:B------:R-:W0:Y:S01]  /*aee0*/  LDS.U16 R178, [R105+0x2] ;  /* 0x0000020069b27984 */ /* 0x000e220000000400 */
[----:B-1----:R-:W-:-:S03]  /*aef0*/  IMAD.IADD R4, R61, 0x1, R4 ;  /* 0x000000013d047824 */ /* 0x002fc600078e0204 */
[----:B------:R-:W1:Y:S01]  /*af00*/  LDS.U16 R180, [R107+0x2] ;  /* 0x000002006bb47984 */ /* 0x000e620000000400 */
[----:B--2---:R-:W-:Y:S01]  /*af10*/  IMAD.IADD R64, R63, 0x1, R62 ;  /* 0x000000013f407824 */ /* 0x004fe200078e023e */
[----:B------:R-:W-:Y:S01]  /*af20*/  LEA R62, R4, UR4, 0x2 ;  /* 0x00000004043e7c11 */ /* 0x000fe2000f8e10ff */
[----:B------:R-:W-:Y:S01]  /*af30*/  @!P1 IMAD.IADD R63, R46, 0x1, -R51 ;  /* 0x000000012e3f9824 */ /* 0x000fe200078e0a33 */
[----:B------:R-:W2:Y:S01]  /*af40*/  LDS.U16 R182, [R111+0x2] ;  /* 0x000002006fb67984 */ /* 0x000ea20000000400 */
[----:B---3--:R-:W-:Y:S01]  /*af50*/  IMAD.IADD R65, R65, 0x1, R6 ;  /* 0x0000000141417824 */ /* 0x008fe200078e0206 */
[----:B------:R-:W-:Y:S02]  /*af60*/  LEA R64, R64, UR4, 0x2 ;  /* 0x0000000440407c11 */ /* 0x000fe4000f8e10ff */
[----:B------:R-:W3:Y:S01]  /*af70*/  LDS.U16 R66, [R115+0x2] ;  /* 0x0000020073427984 */ /* 0x000ee20000000400 */
[----:B----4-:R-:W-:Y:S01]  /*af80*/  IMAD.IADD R10, R77, 0x1, R10 ;  /* 0x000000014d0a7824 */ /* 0x010fe200078e020a */
[----:B------:R-:W-:-:S02]  /*af90*/  LEA R65, R65, UR4, 0x2 ;  /* 0x0000000441417c11 */ /* 0x000fc4000f8e10ff */
[----:B------:R-:W4:Y:S01]  /*afa0*/  LDS.U16 R118, [R118+0x2] ;  /* 0x0000020076767984 */ /* 0x000f220000000400 */
[----:B-----5:R-:W-:Y:S01]  /*afb0*/  IMAD.IADD R77, R80, 0x1, R79 ;  /* 0x00000001504d7824 */ /* 0x020fe200078e024f */
[----:B------:R-:W-:Y:S02]  /*afc0*/  LEA R75, R10, UR4, 0x2 ;  /* 0x000000040a4b7c11 */ /* 0x000fe4000f8e10ff */
[----:B------:R-:W5:Y:S01]  /*afd0*/  LDS.U16 R120, [R120+0x2] ;  /* 0x0000020078787984 */ /* 0x000f620000000400 */
[----:B------:R-:W-:Y:S01]  /*afe0*/  IMAD.IADD R79, R83, 0x1, R174 ;  /* 0x00000001534f7824 */ /* 0x000fe200078e02ae */
[----:B------:R-:W-:Y:S02]  /*aff0*/  LEA R77, R77, UR4, 0x2 ;  /* 0x000000044d4d7c11 */ /* 0x000fe4000f8e10ff */
[----:B------:R-:W5:Y:S01]  /*b000*/  LDS.U16 R122, [R122+0x2] ;  /* 0x000002007a7a7984 */ /* 0x000f620000000400 */
[----:B------:R-:W-:Y:S01]  /*b010*/  IMAD.IADD R83, R88, 0x1, R87 ;  /* 0x0000000158537824 */ /* 0x000fe200078e0257 */
[----:B------:R-:W-:-:S02]  /*b020*/  LEA R79, R79, UR4, 0x2 ;  /* 0x000000044f4f7c11 */ /* 0x000fc4000f8e10ff */
[----:B------:R-:W5:Y:S01]  /*b030*/  LDS.U16 R126, [R126+0x2] ;  /* 0x000002007e7e7984 */ /* 0x000f620000000400 */
[----:B------:R-:W-:Y:S01]  /*b040*/  IMAD.IADD R72, R91, 0x1, R92 ;  /* 0x000000015b487824 */ /* 0x000fe200078e025c */
        /* <DEDUP_REMOVED lines=8> */
[----:B0-----:R-:W-:Y:S01]  /*b0d0*/  IMAD.IADD R178, R103, 0x1, R178 ;  /* 0x0000000167b27824 */ /* 0x001fe200078e02b2 */
[----:B------:R-:W-:Y:S02]  /*b0e0*/  LEA R88, R88, UR4, 0x2 ;  /* 0x0000000458587c11 */ /* 0x000fe4000f8e10ff */
[----:B------:R-:W0:Y:S01]  /*b0f0*/  LDS.U16 R134, [R134+0x2] ;  /* 0x0000020086867984 */ /* 0x000e220000000400 */
[----:B-1----:R-:W-:-:S03]  /*b100*/  IMAD.IADD R85, R109, 0x1, R180 ;  /* 0x000000016d557824 */ /* 0x002fc600078e02b4 */
[----:B------:R-:W1:Y:S01]  /*b110*/  LDS.U16 R136, [R136+0x2] ;  /* 0x0000020088887984 */ /* 0x000e620000000400 */
[----:B--2---:R-:W-:Y:S01]  /*b120*/  IMAD.IADD R87, R113, 0x1, R182 ;  /* 0x0000000171577824 */ /* 0x004fe200078e02b6 */
[----:B------:R-:W-:Y:S02]  /*b130*/  LEA R85, R85, UR4, 0x2 ;  /* 0x0000000455557c11 */ /* 0x000fe4000f8e10ff */
[----:B------:R-:W2:Y:S01]  /*b140*/  LDS.U16 R138, [R138+0x2] ;  /* 0x000002008a8a7984 */ /* 0x000ea20000000400 */
[----:B---3--:R-:W-:Y:S01]  /*b150*/  IMAD.IADD R117, R117, 0x1, R66 ;  /* 0x0000000175757824 */ /* 0x008fe200078e0242 */
[----:B------:R-:W-:Y:S02]  /*b160*/  LEA R66, R5, UR4, 0x2 ;  /* 0x0000000405427c11 */ /* 0x000fe4000f8e10ff */
[----:B------:R-:W3:Y:S01]  /*b170*/  LDS.U16 R140, [R140+0x2] ;  /* 0x000002008c8c7984 */ /* 0x000ee20000000400 */
[----:B----4-:R-:W-:Y:S01]  /*b180*/  IMAD.IADD R118, R119, 0x1, R118 ;  /* 0x0000000177767824 */ /* 0x010fe200078e0276 */
[----:B------:R-:W-:-:S02]  /*b190*/  LEA R87, R87, UR4, 0x2 ;  /* 0x0000000457577c11 */ /* 0x000fc4000f8e10ff */
[----:B------:R-:W4:Y:S01]  /*b1a0*/  LDS.U16 R142, [R142+0x2] ;  /* 0x000002008e8e7984 */ /* 0x000f220000000400 */
[----:B-----5:R-:W-:-:S03]  /*b1b0*/  IMAD.IADD R91, R121, 0x1, R120 ;  /* 0x00000001795b7824 */ /* 0x020fc600078e0278 */
[----:B------:R-:W5:Y:S01]  /*b1c0*/  LDS.U16 R144, [R144+0x2] ;  /* 0x0000020090907984 */ /* 0x000f620000000400 */
[----:B------:R-:W-:Y:S01]  /*b1d0*/  IMAD.IADD R122, R123, 0x1, R122 ;  /* 0x000000017b7a7824 */ /* 0x000fe200078e027a */
[----:B------:R-:W-:Y:S02]  /*b1e0*/  LEA R91, R91, UR4, 0x2 ;  /* 0x000000045b5b7c11 */ /* 0x000fe4000f8e10ff */
[----:B------:R-:W5:Y:S01]  /*b1f0*/  LDS.U16 R147, [R147+0x2] ;  /* 0x0000020093937984 */ /* 0x000f620000000400 */
[----:B------:R-:W-:-:S03]  /*b200*/  IMAD.IADD R92, R127, 0x1, R126 ;  /* 0x000000017f5c7824 */ /* 0x000fc600078e027e */
[----:B------:R-:W5:Y:S01]  /*b210*/  LDS.U16 R150, [R150+0x2] ;  /* 0x0000020096967984 */ /* 0x000f620000000400 */
[----:B------:R-:W-:Y:S01]  /*b220*/  IMAD.IADD R128, R129, 0x1, R128 ;  /* 0x0000000181807824 */ /* 0x000fe200078e0280 */
[----:B------:R-:W-:Y:S02]  /*b230*/  LEA R92, R92, UR4, 0x2 ;  /* 0x000000045c5c7c11 */ /* 0x000fe4000f8e10ff */
[----:B------:R-:W5:Y:S01]  /*b240*/  LDS.U16 R152, [R152+0x2] ;  /* 0x0000020098987984 */ /* 0x000f620000000400 */
[----:B------:R-:W-:-:S03]  /*b250*/  IMAD.IADD R130, R131, 0x1, R130 ;  /* 0x0000000183827824 */ /* 0x000fc600078e0282 */
[----:B------:R-:W5:Y:S01]  /*b260*/  LDS.U16 R155, [R155+0x2] ;  /* 0x000002009b9b7984 */ /* 0x000f620000000400 */
[----:B------:R-:W-:-:S03]  /*b270*/  IMAD.IADD R95, R133, 0x1, R132 ;  /* 0x00000001855f7824 */ /* 0x000fc600078e0284 */
[----:B------:R-:W5:Y:S01]  /*b280*/  LDS.U16 R158, [R158+0x2] ;  /* 0x000002009e9e7984 */ /* 0x000f620000000400 */
[----:B0-----:R-:W-:Y:S01]  /*b290*/  IMAD.IADD R97, R135, 0x1, R134 ;  /* 0x0000000187617824 */ /* 0x001fe200078e0286 */
[----:B------:R-:W-:Y:S02]  /*b2a0*/  LEA R95, R95, UR4, 0x2 ;  /* 0x000000045f5f7c11 */ /* 0x000fe4000f8e10ff */
[----:B------:R-:W0:Y:S01]  /*b2b0*/  LDS.U16 R161, [R161+0x2] ;  /* 0x00000200a1a17984 */ /* 0x000e220000000400 */
[----:B-1----:R-:W-:Y:S01]  /*b2c0*/  IMAD.IADD R99, R137, 0x1, R136 ;  /* 0x0000000189637824 */ /* 0x002fe200078e0288 */
[----:B------:R-:W-:Y:S02]  /*b2d0*/  LEA R97, R97, UR4, 0x2 ;  /* 0x0000000461617c11 */ /* 0x000fe4000f8e10ff */
[----:B------:R-:W1:Y:S01]  /*b2e0*/  LDS.U16 R164, [R164+0x2] ;  /* 0x00000200a4a47984 */ /* 0x000e620000000400 */
[----:B--2---:R-:W-:Y:S01]  /*b2f0*/  IMAD.IADD R138, R139, 0x1, R138 ;  /* 0x000000018b8a7824 */ /* 0x004fe200078e028a */
[----:B------:R-:W-:-:S02]  /*b300*/  LEA R99, R99, UR4, 0x2 ;  /* 0x0000000463637c11 */ /* 0x000fc4000f8e10ff */
[----:B------:R-:W2:Y:S01]  /*b310*/  LDS.U16 R166, [R166+0x2] ;  /* 0x00000200a6a67984 */ /* 0x000ea20000000400 */
[----:B---3--:R-:W-:-:S03]  /*b320*/  IMAD.IADD R140, R141, 0x1, R140 ;  /* 0x000000018d8c7824 */ /* 0x008fc600078e028c */
[----:B------:R-:W3:Y:S01]  /*b330*/  LDS.U16 R168, [R168+0x2] ;  /* 0x00000200a8a87984 */ /* 0x000ee20000000400 */
[----:B----4-:R-:W-:-:S03]  /*b340*/  IMAD.IADD R142, R143, 0x1, R142 ;  /* 0x000000018f8e7824 */ /* 0x010fc600078e028e */
[----:B------:R-:W4:Y:S01]  /*b350*/  LDS.U16 R170, [R170+0x2] ;  /* 0x00000200aaaa7984 */ /* 0x000f220000000400 */
[----:B-----5:R-:W-:-:S03]  /*b360*/  IMAD.IADD R144, R145, 0x1, R144 ;  /* 0x0000000191907824 */ /* 0x020fc600078e0290 */
[----:B------:R-:W5:Y:S01]  /*b370*/  LDS.U16 R172, [R172+0x2] ;  /* 0x00000200acac7984 */ /* 0x000f620000000400 */
[----:B------:R-:W-:Y:S01]  /*b380*/  IMAD.IADD R103, R148, 0x1, R147 ;  /* 0x0000000194677824 */ /* 0x000fe200078e0293 */
[----:B------:R-:W-:Y:S01]  /*b390*/  BAR.SYNC.DEFER_BLOCKING 0x0 ;  /* 0x0000000000007b1d */ /* 0x000fe20000010000 */
[----:B------:R-:W-:-:S03]  /*b3a0*/  IMAD.IADD R105, R151, 0x1, R150 ;  /* 0x0000000197697824 */ /* 0x000fc600078e0296 */
[----:B------:R-:W-:Y:S01]  /*b3b0*/  LEA R103, R103, UR4, 0x2 ;  /* 0x0000000467677c11 */ /* 0x000fe2000f8e10ff */
[----:B------:R-:W-:Y:S01]  /*b3c0*/  IMAD.IADD R107, R153, 0x1, R152 ;  /* 0x00000001996b7824 */ /* 0x000fe200078e0298 */
[----:B------:R-:W-:Y:S01]  /*b3d0*/  LEA R105, R105, UR4, 0x2 ;  /* 0x0000000469697c11 */ /* 0x000fe2000f8e10ff */
[----:B------:R-:W-:-:S03]  /*b3e0*/  IMAD.IADD R109, R156, 0x1, R155 ;  /* 0x000000019c6d7824 */ /* 0x000fc600078e029b */
[----:B------:R-:W-:Y:S01]  /*b3f0*/  LEA R107, R107, UR4, 0x2 ;  /* 0x000000046b6b7c11 */ /* 0x000fe2000f8e10ff */
[----:B------:R-:W-:Y:S01]  /*b400*/  IMAD.IADD R111, R159, 0x1, R158 ;  /* 0x000000019f6f7824 */ /* 0x000fe200078e029e */
[----:B------:R-:W-:Y:S01]  /*b410*/  LEA R109, R109, UR4, 0x2 ;  /* 0x000000046d6d7c11 */ /* 0x000fe2000f8e10ff */
[----:B0-----:R-:W-:-:S03]  /*b420*/  IMAD.IADD R161, R162, 0x1, R161 ;  /* 0x00000001a2a17824 */ /* 0x001fc600078e02a1 */
[----:B------:R-:W-:Y:S01]  /*b430*/  LEA R111, R111, UR4, 0x2 ;  /* 0x000000046f6f7c11 */ /* 0x000fe2000f8e10ff */
[----:B-1----:R-:W-:Y:S01]  /*b440*/  IMAD.IADD R164, R165, 0x1, R164 ;  /* 0x00000001a5a47824 */ /* 0x002fe200078e02a4 */
[----:B------:R-:W-:Y:S01]  /*b450*/  @!P1 STS [R0], R51 ;  /* 0x0000003300009388 */ /* 0x000fe20000000800 */
[----:B--2---:R-:W-:Y:S01]  /*b460*/  IMAD.IADD R113, R167, 0x1, R166 ;  /* 0x00000001a7717824 */ /* 0x004fe200078e02a6 */
[----:B------:R-:W-:Y:S01]  /*b470*/  BAR.SYNC.DEFER_BLOCKING 0x0 ;  /* 0x0000000000007b1d */ /* 0x000fe20000010000 */
[----:B---3--:R-:W-:-:S03]  /*b480*/  IMAD.IADD R168, R169, 0x1, R168 ;  /* 0x00000001a9a87824 */ /* 0x008fc600078e02a8 */
[----:B------:R-:W-:Y:S01]  /*b490*/  LEA R113, R113, UR4, 0x2 ;  /* 0x0000000471717c11 */ /* 0x000fe2000f8e10ff */
[----:B----4-:R-:W-:Y:S02]  /*b4a0*/  IMAD.IADD R115, R171, 0x1, R170 ;  /* 0x00000001ab737824 */ /* 0x010fe400078e02aa */
[----:B-----5:R-:W-:-:S03]  /*b4b0*/  IMAD.IADD R172, R173, 0x1, R172 ;  /* 0x00000001adac7824 */ /* 0x020fc600078e02ac */
[----:B------:R-:W-:Y:S01]  /*b4c0*/  LEA R115, R115, UR4, 0x2 ;  /* 0x0000000473737c11 */ /* 0x000fe2000f8e10ff */
[----:B------:R-:W-:Y:S01]  /*b4d0*/  @P0 LDS R8, [R0+-0x4] ;  /* 0xfffffc0000080984 */ /* 0x000fe20000000800 */
[----:B------:R-:W-:Y:S06]  /*b4e0*/  BAR.SYNC.DEFER_BLOCKING 0x0 ;  /* 0x0000000000007b1d */ /* 0x000fec0000010000 */
[----:B------:R-:W-:Y:S02]  /*b4f0*/  @!P1 STS [R0+0x7500], R63 ;  /* 0x0075003f00009388 */ /* 0x000fe40000000800 */
[----:B------:R-:W-:Y:S06]  /*b500*/  BAR.SYNC.DEFER_BLOCKING 0x0 ;  /* 0x0000000000007b1d */ /* 0x000fec0000010000 */
[----:B------:R-:W-:Y:S04]  /*b510*/  STS [R62], R55 ;  /* 0x000000373e007388 */ /* 0x000fe80000000800 */
[----:B------:R-:W-:Y:S04]  /*b520*/  STS [R64], R57 ;  /* 0x0000003940007388 */ /* 0x000fe80000000800 */
[----:B------:R-:W-:Y:S04]  /*b530*/  STS [R65], R58 ;  /* 0x0000003a41007388 */ /* 0x000fe80000000800 */
[----:B------:R0:W-:Y:S04]  /*b540*/  STS [R66], R67 ;  /* 0x0000004342007388 */ /* 0x0001e80000000800 */
[----:B------:R-:W-:Y:S04]  /*b550*/  STS [R75], R56 ;  /* 0x000000384b007388 */ /* 0x000fe80000000800 */
[----:B------:R-:W-:Y:S01]  /*b560*/  STS [R77], R60 ;  /* 0x0000003c4d007388 */ /* 0x000fe20000000800 */
[----:B0-----:R-:W-:-:S03]  /*b570*/  LEA R67, R178, UR4, 0x2 ;  /* 0x00000004b2437c11 */ /* 0x001fc6000f8e10ff */
[----:B------:R0:W-:Y:S04]  /*b580*/  STS [R79], R68 ;  /* 0x000000444f007388 */ /* 0x0001e80000000800 */
[----:B------:R1:W-:Y:S04]  /*b590*/  STS [R83], R70 ;  /* 0x0000004653007388 */ /* 0x0003e80000000800 */
[----:B------:R2:W-:Y:S01]  /*b5a0*/  STS [R72], R73 ;  /* 0x0000004948007388 */ /* 0x0005e20000000800 */
[----:B0-----:R-:W-:-:S03]  /*b5b0*/  LEA R68, R118, UR4, 0x2 ;  /* 0x0000000476447c11 */ /* 0x001fc6000f8e10ff */
[----:B------:R0:W-:Y:S01]  /*b5c0*/  STS [R80], R69 ;  /* 0x0000004550007388 */ /* 0x0001e20000000800 */
[----:B-1----:R-:W-:-:S03]  /*b5d0*/  LEA R70, R122, UR4, 0x2 ;  /* 0x000000047a467c11 */ /* 0x002fc6000f8e10ff */
[----:B------:R1:W-:Y:S01]  /*b5e0*/  STS [R88], R71 ;  /* 0x0000004758007388 */ /* 0x0003e20000000800 */
[----:B--2---:R-:W-:-:S03]  /*b5f0*/  LEA R73, R117, UR4, 0x2 ;  /* 0x0000000475497c11 */ /* 0x004fc6000f8e10ff */
        /* <DEDUP_REMOVED lines=10> */
[----:B------:R-:W-:Y:S01]  /*b6a0*/  STS [R91], R84 ;  /* 0x000000545b007388 */ /* 0x000fe20000000800 */
[----:B--2---:R-:W-:-:S03]  /*b6b0*/  LEA R76, R161, UR4, 0x2 ;  /* 0x00000004a14c7c11 */ /* 0x004fc6000f8e10ff */
[----:B------:R1:W-:Y:S01]  /*b6c0*/  STS [R70], R89 ;  /* 0x0000005946007388 */ /* 0x0003e20000000800 */
[----:B0-----:R-:W-:-:S03]  /*b6d0*/  LEA R81, R138, UR4, 0x2 ;  /* 0x000000048a517c11 */ /* 0x001fc6000f8e10ff */
[----:B------:R0:W-:Y:S04]  /*b6e0*/  STS [R92], R93 ;  /* 0x0000005d5c007388 */ /* 0x0001e80000000800 */
[----:B------:R-:W-:Y:S01]  /*b6f0*/  STS [R69], R86 ;  /* 0x0000005645007388 */ /* 0x000fe20000000800 */
[----:B-1----:R-:W-:-:S03]  /*b700*/  LEA R89, R142, UR4, 0x2 ;  /* 0x000000048e597c11 */ /* 0x002fc6000f8e10ff */
[----:B------:R-:W-:Y:S01]  /*b710*/  STS [R71], R90 ;  /* 0x0000005a47007388 */ /* 0x000fe20000000800 */
[----:B0-----:R-:W-:-:S03]  /*b720*/  LEA R93, R144, UR4, 0x2 ;  /* 0x00000004905d7c11 */ /* 0x001fc6000f8e10ff */
[----:B------:R-:W-:Y:S04]  /*b730*/  STS [R95], R94 ;  /* 0x0000005e5f007388 */ /* 0x000fe80000000800 */
[----:B------:R-:W-:Y:S04]  /*b740*/  STS [R97], R98 ;  /* 0x0000006261007388 */ /* 0x000fe80000000800 */
[----:B------:R-:W-:Y:S04]  /*b750*/  STS [R99], R102 ;  /* 0x0000006663007388 */ /* 0x000fe80000000800 */
[----:B------:R-:W-:Y:S04]  /*b760*/  STS [R81], R96 ;  /* 0x0000006051007388 */ /* 0x000fe80000000800 */
        /* <DEDUP_REMOVED lines=14> */
[----:B------:R-:W-:Y:S01]  /*b850*/  STS [R82], R163 ;  /* 0x000000a352007388 */ /* 0x000fe20000000800 */
[----:B------:R-:W-:Y:S06]  /*b860*/  BAR.SYNC.DEFER_BLOCKING 0x0 ;  /* 0x0000000000007b1d */ /* 0x000fec0000010000 */
[----:B------:R-:W0:Y:S04]  /*b870*/  LDS R6, [R0] ;  /* 0x0000000000067984 */ /* 0x000e280000000800 */
[----:B------:R-:W1:Y:S04]  /*b880*/  LDS R10, [R0+0x300] ;  /* 0x00030000000a7984 */ /* 0x000e680000000800 */
[----:B------:R-:W2:Y:S04]  /*b890*/  LDS R56, [R0+0x600] ;  /* 0x0006000000387984 */ /* 0x000ea80000000800 */
[----:B------:R-:W3:Y:S04]  /*b8a0*/  LDS R60, [R0+0x900] ;  /* 0x00090000003c7984 */ /* 0x000ee80000000800 */
[----:B------:R-:W4:Y:S04]  /*b8b0*/  LDS R61, [R0+0xc00] ;  /* 0x000c0000003d7984 */ /* 0x000f280000000800 */
[----:B------:R-:W5:Y:S04]  /*b8c0*/  LDS R86, [R0+0xf00] ;  /* 0x000f000000567984 */ /* 0x000f680000000800 */
[----:B------:R-:W5:Y:S04]  /*b8d0*/  LDS R94, [R0+0x1200] ;  /* 0x00120000005e7984 */ /* 0x000f680000000800 */
[----:B------:R-:W-:Y:S04]  /*b8e0*/  LDS R98, [R0+0x1500] ;  /* 0x0015000000627984 */ /* 0x000fe80000000800 */
[----:B------:R-:W-:Y:S04]  /*b8f0*/  LDS R100, [R0+0x1800] ;  /* 0x0018000000647984 */ /* 0x000fe80000000800 */
[----:B------:R-:W-:Y:S01]  /*b900*/  LDS R104, [R0+0x1e00] ;  /* 0x001e000000687984 */ /* 0x000fe20000000800 */
[----:B0-----:R-:W-:-:S03]  /*b910*/  ISETP.NE.AND P3, PT, R6, 0x7fffffff, PT ;  /* 0x7fffffff0600780c */ /* 0x001fc60003f65270 */
[----:B------:R-:W-:Y:S01]  /*b920*/  LDS R102, [R0+0x1b00] ;  /* 0x001b000000667984 */ /* 0x000fe20000000800 */
[----:B------:R-:W-:-:S03]  /*b930*/  SEL R4, R6, 0x80000000, P3 ;  /* 0x8000000006047807 */ /* 0x000fc60001800000 */
[----:B------:R-:W-:Y:S01]  /*b940*/  LDS R106, [R0+0x4500] ;  /* 0x00450000006a7984 */ /* 0x000fe20000000800 */
[----:B-1----:R-:W-:Y:S02]  /*b950*/  ISETP.NE.AND P4, PT, R10, 0x7fffffff, PT ;  /* 0x7fffffff0a00780c */ /* 0x002fe40003f85270 */
[----:B------:R-:W-:Y:S01]  /*b960*/  SHF.R.U32.HI R4, RZ, UR14, R4 ;  /* 0x0000000eff047c19 */ /* 0x000fe20008011604 */
[----:B------:R-:W-:Y:S01]  /*b970*/  LDS R108, [R0+0x6900] ;  /* 0x00690000006c7984 */ /* 0x000fe20000000800 */
[----:B--2---:R-:W-:Y:S02]  /*b980*/  ISETP.NE.AND P3, PT, R56, 0x7fffffff, PT ;  /* 0x7fffffff3800780c */ /* 0x004fe40003f65270 */
[----:B------:R-:W-:Y:S02]  /*b990*/  LOP3.LUT R4, R4, UR13, RZ, 0xc0, !PT ;  /* 0x0000000d04047c12 */ /* 0x000fe4000f8ec0ff */
[----:B------:R-:W-:Y:S02]  /*b9a0*/  SEL R5, R10, 0x80000000, P4 ;  /* 0x800000000a057807 */ /* 0x000fe40002000000 */
[----:B------:R-:W-:-:S02]  /*b9b0*/  LEA R119, R4, UR4, 0x2 ;  /* 0x0000000404777c11 */ /* 0x000fc4000f8e10ff */
[----:B------:R-:W-:Y:S02]  /*b9c0*/  SEL R4, R56, 0x80000000, P3 ;  /* 0x8000000038047807 */ /* 0x000fe40001800000 */
[----:B------:R-:W-:Y:S02]  /*b9d0*/  SHF.R.U32.HI R5, RZ, UR14, R5 ;  /* 0x0000000eff057c19 */ /* 0x000fe40008011605 */
[----:B------:R-:W-:Y:S01]  /*b9e0*/  SHF.R.U32.HI R4, RZ, UR14, R4 ;  /* 0x0000000eff047c19 */ /* 0x000fe20008011604 */
[----:B------:R-:W0:Y:S01]  /*b9f0*/  LDS R119, [R119+0x7500] ;  /* 0x0075000077777984 */ /* 0x000e220000000800 */
[----:B------:R-:W-:Y:S02]  /*ba00*/  LOP3.LUT R5, R5, UR13, RZ, 0xc0, !PT ;  /* 0x0000000d05057c12 */ /* 0x000fe4000f8ec0ff */
[----:B------:R-:W-:Y:S02]  /*ba10*/  LOP3.LUT R4, R4, UR13, RZ, 0xc0, !PT ;  /* 0x0000000d04047c12 */ /* 0x000fe4000f8ec0ff */
[----:B------:R-:W-:-:S02]  /*ba20*/  LEA R117, R5, UR4, 0x2 ;  /* 0x0000000405757c11 */ /* 0x000fc4000f8e10ff */
[----:B------:R-:W-:Y:S02]  /*ba30*/  LEA R58, R4, UR4, 0x2 ;  /* 0x00000004043a7c11 */ /* 0x000fe4000f8e10ff */
[----:B------:R-:W1:Y:S01]  /*ba40*/  LDC.64 R4, c[0x0][0x388] ;  /* 0x0000e200ff047b82 */ /* 0x000e620000000a00 */
[----:B------:R-:W-:Y:S01]  /*ba50*/  ISETP.GT.AND P3, PT, R6, -0x1, PT ;  /* 0xffffffff0600780c */ /* 0x000fe20003f64270 */
[----:B------:R-:W2:Y:S01]  /*ba60*/  LDS R117, [R117+0x7500] ;  /* 0x0075000075757984 */ /* 0x000ea20000000800 */
[----:B------:R-:W-:Y:S02]  /*ba70*/  ISETP.GT.AND P4, PT, R10, -0x1, PT ;  /* 0xffffffff0a00780c */ /* 0x000fe40003f84270 */
[----:B------:R-:W-:Y:S01]  /*ba80*/  SEL R7, R54, 0xffffffff, !P3 ;  /* 0xffffffff36077807 */ /* 0x000fe20005800000 */
[----:B------:R-:W2:Y:S01]  /*ba90*/  LDS R58, [R58+0x7500] ;  /* 0x007500003a3a7984 */ /* 0x000ea20000000800 */
[----:B------:R-:W-:Y:S02]  /*baa0*/  ISETP.GT.AND P3, PT, R56, -0x1, PT ;  /* 0xffffffff3800780c */ /* 0x000fe40003f64270 */
[----:B------:R-:W-:-:S02]  /*bab0*/  LOP3.LUT R55, R7, R6, RZ, 0x3c, !PT ;  /* 0x0000000607377212 */ /* 0x000fc400078e3cff */
[----:B------:R-:W-:Y:S02]  /*bac0*/  SEL R59, R54, 0xffffffff, !P3 ;  /* 0xffffffff363b7807 */ /* 0x000fe40005800000 */
[----:B---3--:R-:W-:Y:S02]  /*bad0*/  ISETP.NE.AND P3, PT, R60, 0x7fffffff, PT ;  /* 0x7fffffff3c00780c */ /* 0x008fe40003f65270 */
[----:B------:R-:W-:Y:S02]  /*bae0*/  SEL R11, R54, 0xffffffff, !P4 ;  /* 0xffffffff360b7807 */ /* 0x000fe40006000000 */
[----:B------:R-:W-:Y:S02]  /*baf0*/  LOP3.LUT R59, R59, R56, RZ, 0x3c, !PT ;  /* 0x000000383b3b7212 */ /* 0x000fe400078e3cff */
[----:B----4-:R-:W-:Y:S02]  /*bb00*/  ISETP.NE.AND P4, PT, R61, 0x7fffffff, PT ;  /* 0x7fffffff3d00780c */ /* 0x010fe40003f85270 */
[----:B------:R-:W-:-:S02]  /*bb10*/  SEL R56, R60, 0x80000000, P3 ;  /* 0x800000003c387807 */ /* 0x000fc40001800000 */
[----:B-----5:R-:W-:Y:S02]  /*bb20*/  ISETP.NE.AND P5, PT, R86, 0x7fffffff, PT ;  /* 0x7fffffff5600780c */ /* 0x020fe40003fa5270 */
[----:B------:R-:W-:Y:S02]  /*bb30*/  LOP3.LUT R57, R11, R10, RZ, 0x3c, !PT ;  /* 0x0000000a0b397212 */ /* 0x000fe400078e3cff */
[----:B------:R-:W-:Y:S02]  /*bb40*/  ISETP.NE.AND P6, PT, R94, 0x7fffffff, PT ;  /* 0x7fffffff5e00780c */ /* 0x000fe40003fc5270 */
[----:B------:R-:W-:Y:S01]  /*bb50*/  SEL R84, R61, 0x80000000, P4 ;  /* 0x800000003d547807 */ /* 0x000fe20002000000 */
[----:B0-----:R-:W-:Y:S01]  /*bb60*/  IMAD.IADD R119, R119, 0x1, R125 ;  /* 0x0000000177777824 */ /* 0x001fe200078e027d */
[----:B------:R-:W-:Y:S02]  /*bb70*/  SHF.R.U32.HI R56, RZ, UR14, R56 ;  /* 0x0000000eff387c19 */ /* 0x000fe40008011638 */
[----:B------:R-:W-:Y:S01]  /*bb80*/  SEL R90, R86, 0x80000000, P5 ;  /* 0x80000000565a7807 */ /* 0x000fe20002800000 */
[----:B-1----:R-:W-:Y:S01]  /*bb90*/  IMAD.WIDE.U32 R6, R119, 0x4, R4 ;  /* 0x0000000477067825 */ /* 0x002fe200078e0004 */
[----:B------:R-:W-:-:S02]  /*bba0*/  SEL R96, R94, 0x80000000, P6 ;  /* 0x800000005e607807 */ /* 0x000fc40003000000 */
[----:B------:R-:W-:Y:S02]  /*bbb0*/  ISETP.NE.AND P5, PT, R98, 0x7fffffff, PT ;  /* 0x7fffffff6200780c */ /* 0x000fe40003fa5270 */
[----:B------:R0:W-:Y:S01]  /*bbc0*/  STG.E desc[UR10][R6.64], R55 ;  /* 0x0000003706007986 */ /* 0x0001e2000c10190a */
[----:B------:R-:W-:Y:S01]  /*bbd0*/  ISETP.NE.AND P6, PT, R100, 0x7fffffff, PT ;  /* 0x7fffffff6400780c */ /* 0x000fe20003fc5270 */
[----:B--2---:R-:W-:Y:S01]  /*bbe0*/  IMAD.IADD R117, R12, 0x1, R117 ;  /* 0x000000010c757824 */ /* 0x004fe200078e0275 */
[----:B------:R-:W-:Y:S02]  /*bbf0*/  SHF.R.U32.HI R84, RZ, UR14, R84 ;  /* 0x0000000eff547c19 */ /* 0x000fe40008011654 */
[----:B------:R-:W-:Y:S01]  /*bc00*/  LOP3.LUT R56, R56, UR13, RZ, 0xc0, !PT ;  /* 0x0000000d38387c12 */ /* 0x000fe2000f8ec0ff */
[----:B------:R-:W-:Y:S01]  /*bc10*/  IMAD.IADD R121, R15, 0x1, R58 ;  /* 0x000000010f797824 */ /* 0x000fe200078e023a */
[----:B------:R-:W-:Y:S01]  /*bc20*/  SHF.R.U32.HI R90, RZ, UR14, R90 ;  /* 0x0000000eff5a7c19 */ /* 0x000fe2000801165a */
[----:B------:R-:W-:Y:S01]  /*bc30*/  IMAD.WIDE.U32 R10, R117, 0x4, R4 ;  /* 0x00000004750a7825 */ /* 0x000fe200078e0004 */
[----:B------:R-:W-:-:S02]  /*bc40*/  SHF.R.U32.HI R96, RZ, UR14, R96 ;  /* 0x0000000eff607c19 */ /* 0x000fc40008011660 */
[----:B------:R-:W-:Y:S01]  /*bc50*/  LOP3.LUT R84, R84, UR13, RZ, 0xc0, !PT ;  /* 0x0000000d54547c12 */ /* 0x000fe2000f8ec0ff */
[----:B0-----:R-:W-:Y:S01]  /*bc60*/  IMAD.WIDE.U32 R6, R121, 0x4, R4 ;  /* 0x0000000479067825 */ /* 0x001fe200078e0004 */
[----:B------:R0:W-:Y:S01]  /*bc70*/  STG.E desc[UR10][R10.64], R57 ;  /* 0x000000390a007986 */ /* 0x0001e2000c10190a */
[----:B------:R-:W-:Y:S02]  /*bc80*/  LEA R131, R56, UR4, 0x2 ;  /* 0x0000000438837c11 */ /* 0x000fe4000f8e10ff */
[----:B------:R-:W-:Y:S01]  /*bc90*/  LOP3.LUT R90, R90, UR13, RZ, 0xc0, !PT ;  /* 0x0000000d5a5a7c12 */ /* 0x000fe2000f8ec0ff */
[----:B------:R1:W-:Y:S01]  /*bca0*/  STG.E desc[UR10][R6.64], R59 ;  /* 0x0000003b06007986 */ /* 0x0003e2000c10190a */
[----:B------:R-:W-:Y:S02]  /*bcb0*/  LOP3.LUT R96, R96, UR13, RZ, 0xc0, !PT ;  /* 0x0000000d60607c12 */ /* 0x000fe4000f8ec0ff */
[----:B------:R-:W-:Y:S01]  /*bcc0*/  LEA R90, R90, UR4, 0x2 ;  /* 0x000000045a5a7c11 */ /* 0x000fe2000f8e10ff */
[----:B------:R-:W2:Y:S01]  /*bcd0*/  LDS R131, [R131+0x7500] ;  /* 0x0075000083837984 */ /* 0x000ea20000000800 */
[----:B------:R-:W-:-:S02]  /*bce0*/  LEA R56, R96, UR4, 0x2 ;  /* 0x0000000460387c11 */ /* 0x000fc4000f8e10ff */
[----:B------:R-:W-:Y:S01]  /*bcf0*/  ISETP.NE.AND P4, PT, R102, 0x7fffffff, PT ;  /* 0x7fffffff6600780c */ /* 0x000fe20003f85270 */
[----:B------:R3:W4:Y:S01]  /*bd00*/  LDS R127, [R90+0x7500] ;  /* 0x007500005a7f7984 */ /* 0x0007220000000800 */
[----:B0-----:R-:W-:Y:S02]  /*bd10*/  LEA R10, R84, UR4, 0x2 ;  /* 0x00000004540a7c11 */ /* 0x001fe4000f8e10ff */
[----:B------:R-:W-:Y:S01]  /*bd20*/  SEL R11, R102, 0x80000000, P4 ;  /* 0x80000000660b7807 */ /* 0x000fe20002000000 */
[----:B------:R-:W0:Y:S01]  /*bd30*/  LDS R56, [R56+0x7500] ;  /* 0x0075000038387984 */ /* 0x000e220000000800 */
[----:B-1----:R-:W-:Y:S02]  /*bd40*/  SEL R6, R98, 0x80000000, P5 ;  /* 0x8000000062067807 */ /* 0x002fe40002800000 */
[----:B------:R-:W-:Y:S01]  /*bd50*/  ISETP.NE.AND P5, PT, R104, 0x7fffffff, PT ;  /* 0x7fffffff6800780c */ /* 0x000fe20003fa5270 */
[----:B------:R-:W1:Y:S01]  /*bd60*/  LDS R10, [R10+0x7500] ;  /* 0x007500000a0a7984 */ /* 0x000e620000000800 */
[----:B------:R-:W-:-:S02]  /*bd70*/  SEL R7, R100, 0x80000000, P6 ;  /* 0x8000000064077807 */ /* 0x000fc40003000000 */
[----:B------:R-:W-:Y:S01]  /*bd80*/  SEL R55, R104, 0x80000000, P5 ;  /* 0x8000000068377807 */ /* 0x000fe20002800000 */
[----:B------:R-:W-:Y:S01]  /*bd90*/  LDS R96, [R0+0x2a00] ;  /* 0x002a000000607984 */ /* 0x000fe20000000800 */
[----:B------:R-:W-:Y:S02]  /*bda0*/  SHF.R.U32.HI R7, RZ, UR14, R7 ;  /* 0x0000000eff077c19 */ /* 0x000fe40008011607 */
[----:B------:R-:W-:Y:S02]  /*bdb0*/  SHF.R.U32.HI R55, RZ, UR14, R55 ;  /* 0x0000000eff377c19 */ /* 0x000fe40008011637 */
[----:B------:R-:W-:Y:S02]  /*bdc0*/  LOP3.LUT R7, R7, UR13, RZ, 0xc0, !PT ;  /* 0x0000000d07077c12 */ /* 0x000fe4000f8ec0ff */
[----:B------:R-:W-:Y:S02]  /*bdd0*/  LOP3.LUT R55, R55, UR13, RZ, 0xc0, !PT ;  /* 0x0000000d37377c12 */ /* 0x000fe4000f8ec0ff */
[----:B------:R-:W-:-:S02]  /*bde0*/  LEA R84, R7, UR4, 0x2 ;  /* 0x0000000407547c11 */ /* 0x000fc4000f8e10ff */
[----:B---3--:R-:W-:Y:S02]  /*bdf0*/  LEA R90, R55, UR4, 0x2 ;  /* 0x00000004375a7c11 */ /* 0x008fe4000f8e10ff */
[----:B------:R-:W-:Y:S02]  /*be00*/  SHF.R.U32.HI R6, RZ, UR14, R6 ;  /* 0x0000000eff067c19 */ /* 0x000fe40008011606 */
[----:B------:R-:W3:Y:S01]  /*be10*/  LDS R84, [R84+0x7500] ;  /* 0x0075000054547984 */ /* 0x000ee20000000800 */
[----:B------:R-:W-:Y:S02]  /*be20*/  ISETP.GT.AND P3, PT, R60, -0x1, PT ;  /* 0xffffffff3c00780c */ /* 0x000fe40003f64270 */
[----:B------:R-:W-:Y:S01]  /*be30*/  LOP3.LUT R6, R6, UR13, RZ, 0xc0, !PT ;  /* 0x0000000d06067c12 */ /* 0x000fe2000f8ec0ff */
[----:B------:R-:W5:Y:S01]  /*be40*/  LDS R90, [R90+0x7500] ;  /* 0x007500005a5a7984 */ /* 0x000f620000000800 */
[----:B------:R-:W-:Y:S02]  /*be50*/  SHF.R.U32.HI R11, RZ, UR14, R11 ;  /* 0x0000000eff0b7c19 */ /* 0x000fe4000801160b */
[----:B------:R-:W-:-:S02]  /*be60*/  LEA R137, R6, UR4, 0x2 ;  /* 0x0000000406897c11 */ /* 0x000fc4000f8e10ff */
[----:B------:R-:W-:Y:S01]  /*be70*/  SEL R7, R54, 0xffffffff, !P3 ;  /* 0xffffffff36077807 */ /* 0x000fe20005800000 */
[----:B--2---:R-:W-:Y:S01]  /*be80*/  IMAD.IADD R131, R16, 0x1, R131 ;  /* 0x0000000110837824 */ /* 0x004fe200078e0283 */
[----:B------:R-:W-:Y:S02]  /*be90*/  ISETP.GT.AND P5, PT, R94, -0x1, PT ;  /* 0xffffffff5e00780c */ /* 0x000fe40003fa4270 */
[----:B------:R-:W-:Y:S01]  /*bea0*/  LDS R137, [R137+0x7500] ;  /* 0x0075000089897984 */ /* 0x000fe20000000800 */
[----:B------:R-:W-:Y:S01]  /*beb0*/  LOP3.LUT R11, R11, UR13, RZ, 0xc0, !PT ;  /* 0x0000000d0b0b7c12 */ /* 0x000fe2000f8ec0ff */
[----:B----4-:R-:W-:Y:S01]  /*bec0*/  IMAD.IADD R127, R18, 0x1, R127 ;  /* 0x00000001127f7824 */ /* 0x010fe200078e027f */
[----:B------:R-:W-:Y:S01]  /*bed0*/  ISETP.GT.AND P6, PT, R61, -0x1, PT ;  /* 0xffffffff3d00780c */ /* 0x000fe20003fc4270 */
[----:B0-----:R-:W-:Y:S01]  /*bee0*/  IMAD.IADD R123, R19, 0x1, R56 ;  /* 0x00000001137b7824 */ /* 0x001fe200078e0238 */
[----:B------:R-:W-:Y:S02]  /*bef0*/  ISETP.GT.AND P4, PT, R86, -0x1, PT ;  /* 0xffffffff5600780c */ /* 0x000fe40003f84270 */
[----:B------:R-:W-:Y:S01]  /*bf00*/  LOP3.LUT R55, R7, R60, RZ, 0x3c, !PT ;  /* 0x0000003c07377212 */ /* 0x000fe200078e3cff */
[----:B-1----:R-:W-:Y:S01]  /*bf10*/  IMAD.IADD R129, R17, 0x1, R10 ;  /* 0x0000000111817824 */ /* 0x002fe200078e020a */
[C---:B------:R-:W-:Y:S01]  /*bf20*/  SEL R57, R54.reuse, 0xffffffff, !P5 ;  /* 0xffffffff36397807 */ /* 0x040fe20006800000 */
[----:B------:R-:W0:Y:S01]  /*bf30*/  LDS R60, [R0+0x2100] ;  /* 0x00210000003c7984 */ /* 0x000e220000000800 */
[----:B------:R-:W-:Y:S01]  /*bf40*/  LEA R141, R11, UR4, 0x2 ;  /* 0x000000040b8d7c11 */ /* 0x000fe2000f8e10ff */
[----:B------:R-:W-:Y:S01]  /*bf50*/  IMAD.WIDE.U32 R58, R123, 0x4, R4 ;  /* 0x000000047b3a7825 */ /* 0x000fe200078e0004 */
[----:B------:R-:W-:-:S02]  /*bf60*/  SEL R6, R54, 0xffffffff, !P6 ;  /* 0xffffffff36067807 */ /* 0x000fc40007000000 */
[----:B------:R-:W-:Y:S02]  /*bf70*/  SEL R11, R54, 0xffffffff, !P4 ;  /* 0xffffffff360b7807 */ /* 0x000fe40006000000 */
[----:B------:R-:W-:Y:S01]  /*bf80*/  LOP3.LUT R135, R57, R94, RZ, 0x3c, !PT ;  /* 0x0000005e39877212 */ /* 0x000fe200078e3cff */
[--C-:B------:R-:W-:Y:S01]  /*bf90*/  IMAD.WIDE.U32 R56, R127, 0x4, R4.reuse ;  /* 0x000000047f387825 */ /* 0x100fe200078e0004 */
[----:B------:R-:W1:Y:S01]  /*bfa0*/  LDS R94, [R0+0x2700] ;  /* 0x00270000005e7984 */ /* 0x000e620000000800 */
[----:B------:R-:W-:Y:S02]  /*bfb0*/  ISETP.GT.AND P3, PT, R98, -0x1, PT ;  /* 0xffffffff6200780c */ /* 0x000fe40003f64270 */
[----:B------:R-:W-:Y:S01]  /*bfc0*/  LOP3.LUT R61, R6, R61, RZ, 0x3c, !PT ;  /* 0x0000003d063d7212 */ /* 0x000fe200078e3cff */
[--C-:B------:R-:W-:Y:S01]  /*bfd0*/  IMAD.WIDE.U32 R6, R131, 0x4, R4.reuse ;  /* 0x0000000483067825 */ /* 0x100fe200078e0004 */
[----:B------:R-:W-:Y:S01]  /*bfe0*/  LOP3.LUT R133, R11, R86, RZ, 0x3c, !PT ;  /* 0x000000560b857212 */ /* 0x000fe200078e3cff */
[----:B------:R-:W-:Y:S01]  /*bff0*/  LDS R141, [R141+0x7500] ;  /* 0x007500008d8d7984 */ /* 0x000fe20000000800 */
[----:B------:R-:W-:Y:S01]  /*c000*/  SEL R139, R54, 0xffffffff, !P3 ;  /* 0xffffffff368b7807 */ /* 0x000fe20005800000 */
[----:B------:R-:W-:Y:S01]  /*c010*/  IMAD.WIDE.U32 R10, R129, 0x4, R4 ;  /* 0x00000004810a7825 */ /* 0x000fe200078e0004 */
[----:B------:R-:W-:Y:S01]  /*c020*/  ISETP.GT.AND P5, PT, R102, -0x1, PT ;  /* 0xffffffff6600780c */ /* 0x000fe20003fa4270 */
[----:B------:R-:W2:Y:S01]  /*c030*/  LDS R86, [R0+0x2400] ;  /* 0x0024000000567984 */ /* 0x000ea20000000800 */
[----:B------:R-:W-:-:S02]  /*c040*/  ISETP.GT.AND P4, PT, R100, -0x1, PT ;  /* 0xffffffff6400780c */ /* 0x000fc40003f84270 */
[----:B------:R-:W-:Y:S01]  /*c050*/  SEL R143, R54, 0xffffffff, !P5 ;  /* 0xffffffff368f7807 */ /* 0x000fe20006800000 */
[----:B------:R4:W-:Y:S01]  /*c060*/  STG.E desc[UR10][R6.64], R55 ;  /* 0x0000003706007986 */ /* 0x0009e2000c10190a */
[----:B------:R-:W-:Y:S02]  /*c070*/  ISETP.GT.AND P3, PT, R104, -0x1, PT ;  /* 0xffffffff6800780c */ /* 0x000fe40003f64270 */
[----:B------:R-:W-:Y:S01]  /*c080*/  LOP3.LUT R143, R143, R102, RZ, 0x3c, !PT ;  /* 0x000000668f8f7212 */ /* 0x000fe200078e3cff */
[----:B------:R5:W-:Y:S04]  /*c090*/  STG.E desc[UR10][R10.64], R61 ;  /* 0x0000003d0a007986 */ /* 0x000be8000c10190a */
[----:B------:R0:W-:Y:S01]  /*c0a0*/  STG.E desc[UR10][R56.64], R133 ;  /* 0x0000008538007986 */ /* 0x0001e2000c10190a */
[----:B----4-:R-:W-:Y:S01]  /*c0b0*/  LOP3.LUT R55, R139, R98, RZ, 0x3c, !PT ;  /* 0x000000628b377212 */ /* 0x010fe200078e3cff */
[----:B---3--:R-:W-:-:S02]  /*c0c0*/  IMAD.IADD R139, R21, 0x1, R84 ;  /* 0x00000001158b7824 */ /* 0x008fc400078e0254 */
[----:B------:R-:W-:Y:S01]  /*c0d0*/  LDS R98, [R0+0x3300] ;  /* 0x0033000000627984 */ /* 0x000fe20000000800 */
[C---:B------:R-:W-:Y:S02]  /*c0e0*/  SEL R7, R54.reuse, 0xffffffff, !P4 ;  /* 0xffffffff36077807 */ /* 0x040fe40006000000 */
[----:B-----5:R-:W-:Y:S01]  /*c0f0*/  SEL R11, R54, 0xffffffff, !P3 ;  /* 0xffffffff360b7807 */ /* 0x020fe20005800000 */
[----:B------:R-:W3:Y:S01]  /*c100*/  LDS R84, [R0+0x2d00] ;  /* 0x002d000000547984 */ /* 0x000ee20000000800 */
[----:B------:R-:W-:Y:S01]  /*c110*/  LOP3.LUT R61, R7, R100, RZ, 0x3c, !PT ;  /* 0x00000064073d7212 */ /* 0x000fe200078e3cff */
[----:B0-----:R-:W-:Y:S01]  /*c120*/  IMAD.IADD R133, R23, 0x1, R90 ;  /* 0x0000000117857824 */ /* 0x001fe200078e025a */
[C---:B------:R-:W-:Y:S01]  /*c130*/  ISETP.GT.AND P4, PT, R60.reuse, -0x1, PT ;  /* 0xffffffff3c00780c */ /* 0x040fe20003f84270 */
[----:B------:R-:W0:Y:S01]  /*c140*/  LDS R90, [R0+0x3000] ;  /* 0x00300000005a7984 */ /* 0x000e220000000800 */
[----:B------:R-:W-:Y:S01]  /*c150*/  LOP3.LUT R145, R11, R104, RZ, 0x3c, !PT ;  /* 0x000000680b917212 */ /* 0x000fe200078e3cff */
[----:B------:R-:W-:Y:S01]  /*c160*/  IMAD.WIDE.U32 R10, R139, 0x4, R4 ;  /* 0x000000048b0a7825 */ /* 0x000fe200078e0004 */
[----:B------:R-:W-:Y:S01]  /*c170*/  ISETP.NE.AND P3, PT, R60, 0x7fffffff, PT ;  /* 0x7fffffff3c00780c */ /* 0x000fe20003f65270 */
[----:B------:R-:W4:Y:S01]  /*c180*/  LDS R102, [R0+0x3900] ;  /* 0x0039000000667984 */ /* 0x000f220000000800 */
[----:B-1----:R-:W-:-:S03]  /*c190*/  ISETP.GT.AND P6, PT, R94, -0x1, PT ;  /* 0xffffffff5e00780c */ /* 0x002fc60003fc4270 */
[----:B------:R1:W-:Y:S04]  /*c1a0*/  STG.E desc[UR10][R58.64], R135 ;  /* 0x000000873a007986 */ /* 0x0003e8000c10190a */
[----:B------:R-:W5:Y:S01]  /*c1b0*/  LDS R100, [R0+0x3600] ;  /* 0x0036000000647984 */ /* 0x000f620000000800 */
[----:B--2---:R-:W-:-:S03]  /*c1c0*/  ISETP.NE.AND P5, PT, R86, 0x7fffffff, PT ;  /* 0x7fffffff5600780c */ /* 0x004fc60003fa5270 */
[----:B------:R-:W2:Y:S01]  /*c1d0*/  LDS R104, [R0+0x3c00] ;  /* 0x003c000000687984 */ /* 0x000ea20000000800 */
[----:B-1----:R-:W-:Y:S02]  /*c1e0*/  IMAD.IADD R135, R20, 0x1, R137 ;  /* 0x0000000114877824 */ /* 0x002fe400078e0289 */
[----:B------:R-:W-:Y:S02]  /*c1f0*/  IMAD.IADD R137, R22, 0x1, R141 ;  /* 0x0000000116897824 */ /* 0x000fe400078e028d */
[----:B------:R-:W-:-:S04]  /*c200*/  IMAD.WIDE.U32 R6, R135, 0x4, R4 ;  /* 0x0000000487067825 */ /* 0x000fc800078e0004 */
[--C-:B------:R-:W-:Y:S01]  /*c210*/  IMAD.WIDE.U32 R56, R137, 0x4, R4.reuse ;  /* 0x0000000489387825 */ /* 0x100fe200078e0004 */
[----:B------:R1:W-:Y:S03]  /*c220*/  STG.E desc[UR10][R6.64], R55 ;  /* 0x0000003706007986 */ /* 0x0003e6000c10190a */
[----:B------:R-:W-:Y:S01]  /*c230*/  IMAD.WIDE.U32 R58, R133, 0x4, R4 ;  /* 0x00000004853a7825 */ /* 0x000fe200078e0004 */
[----:B------:R3:W-:Y:S04]  /*c240*/  STG.E desc[UR10][R10.64], R61 ;  /* 0x0000003d0a007986 */ /* 0x0007e8000c10190a */
[----:B------:R-:W-:Y:S01]  /*c250*/  STG.E desc[UR10][R56.64], R143 ;  /* 0x0000008f38007986 */ /* 0x000fe2000c10190a */
[----:B-1----:R-:W-:-:S03]  /*c260*/  SEL R7, R54, 0xffffffff, !P4 ;  /* 0xffffffff36077807 */ /* 0x002fc60006000000 */
[----:B------:R-:W-:Y:S01]  /*c270*/  STG.E desc[UR10][R58.64], R145 ;  /* 0x000000913a007986 */ /* 0x000fe2000c10190a */
[----:B------:R-:W-:Y:S02]  /*c280*/  ISETP.GT.AND P4, PT, R86, -0x1, PT ;  /* 0xffffffff5600780c */ /* 0x000fe40003f84270 */
[----:B------:R-:W-:Y:S02]  /*c290*/  LOP3.LUT R55, R7, R60, RZ, 0x3c, !PT ;  /* 0x0000003c07377212 */ /* 0x000fe400078e3cff */
[----:B------:R-:W-:Y:S02]  /*c2a0*/  SEL R60, R60, 0x80000000, P3 ;  /* 0x800000003c3c7807 */ /* 0x000fe40001800000 */
[----:B---3--:R-:W-:Y:S02]  /*c2b0*/  SEL R11, R54, 0xffffffff, !P6 ;  /* 0xffffffff360b7807 */ /* 0x008fe40007000000 */
[----:B------:R-:W-:Y:S02]  /*c2c0*/  ISETP.NE.AND P3, PT, R94, 0x7fffffff, PT ;  /* 0x7fffffff5e00780c */ /* 0x000fe40003f65270 */
[----:B------:R-:W-:-:S02]  /*c2d0*/  SEL R7, R54, 0xffffffff, !P4 ;  /* 0xffffffff36077807 */ /* 0x000fc40006000000 */
[----:B------:R-:W-:Y:S02]  /*c2e0*/  ISETP.NE.AND P4, PT, R96, 0x7fffffff, PT ;  /* 0x7fffffff6000780c */ /* 0x000fe40003f85270 */
[----:B------:R-:W-:Y:S02]  /*c2f0*/  LOP3.LUT R149, R11, R94, RZ, 0x3c, !PT ;  /* 0x0000005e0b957212 */ /* 0x000fe400078e3cff */
[----:B------:R-:W-:Y:S02]  /*c300*/  SEL R94, R94, 0x80000000, P3 ;  /* 0x800000005e5e7807 */ /* 0x000fe40001800000 */
[----:B------:R-:W-:Y:S02]  /*c310*/  LOP3.LUT R61, R7, R86, RZ, 0x3c, !PT ;  /* 0x00000056073d7212 */ /* 0x000fe400078e3cff */
[----:B------:R-:W-:Y:S02]  /*c320*/  ISETP.NE.AND P3, PT, R84, 0x7fffffff, PT ;  /* 0x7fffffff5400780c */ /* 0x000fe40003f65270 */
[----:B------:R-:W-:-:S02]  /*c330*/  SEL R86, R86, 0x80000000, P5 ;  /* 0x8000000056567807 */ /* 0x000fc40002800000 */
[----:B------:R-:W-:Y:S02]  /*c340*/  SEL R6, R96, 0x80000000, P4 ;  /* 0x8000000060067807 */ /* 0x000fe40002000000 */
[----:B------:R-:W-:Y:S02]  /*c350*/  SHF.R.U32.HI R60, RZ, UR14, R60 ;  /* 0x0000000eff3c7c19 */ /* 0x000fe4000801163c */
[----:B0-----:R-:W-:Y:S02]  /*c360*/  ISETP.NE.AND P6, PT, R90, 0x7fffffff, PT ;  /* 0x7fffffff5a00780c */ /* 0x001fe40003fc5270 */
[----:B------:R-:W-:Y:S02]  /*c370*/  SEL R7, R84, 0x80000000, P3 ;  /* 0x8000000054077807 */ /* 0x000fe40001800000 */
[----:B------:R-:W-:Y:S02]  /*c380*/  SHF.R.U32.HI R86, RZ, UR14, R86 ;  /* 0x0000000eff567c19 */ /* 0x000fe40008011656 */
[----:B------:R-:W-:-:S02]  /*c390*/  SHF.R.U32.HI R6, RZ, UR14, R6 ;  /* 0x0000000eff067c19 */ /* 0x000fc40008011606 */
[----:B------:R-:W-:Y:S02]  /*c3a0*/  LOP3.LUT R60, R60, UR13, RZ, 0xc0, !PT ;  /* 0x0000000d3c3c7c12 */ /* 0x000fe4000f8ec0ff */
[----:B------:R-:W-:Y:S02]  /*c3b0*/  SHF.R.U32.HI R94, RZ, UR14, R94 ;  /* 0x0000000eff5e7c19 */ /* 0x000fe4000801165e */
[----:B------:R-:W-:Y:S02]  /*c3c0*/  SEL R10, R90, 0x80000000, P6 ;  /* 0x800000005a0a7807 */ /* 0x000fe40003000000 */
[----:B------:R-:W-:Y:S02]  /*c3d0*/  SHF.R.U32.HI R7, RZ, UR14, R7 ;  /* 0x0000000eff077c19 */ /* 0x000fe40008011607 */
[----:B------:R-:W-:Y:S02]  /*c3e0*/  LOP3.LUT R86, R86, UR13, RZ, 0xc0, !PT ;  /* 0x0000000d56567c12 */ /* 0x000fe4000f8ec0ff */
[----:B------:R-:W-:-:S02]  /*c3f0*/  LOP3.LUT R6, R6, UR13, RZ, 0xc0, !PT ;  /* 0x0000000d06067c12 */ /* 0x000fc4000f8ec0ff */
[----:B------:R-:W-:Y:S02]  /*c400*/  LEA R60, R60, UR4, 0x2 ;  /* 0x000000043c3c7c11 */ /* 0x000fe4000f8e10ff */
[----:B------:R-:W-:Y:S02]  /*c410*/  ISETP.NE.AND P4, PT, R98, 0x7fffffff, PT ;  /* 0x7fffffff6200780c */ /* 0x000fe40003f85270 */
[----:B------:R-:W-:Y:S01]  /*c420*/  LOP3.LUT R94, R94, UR13, RZ, 0xc0, !PT ;  /* 0x0000000d5e5e7c12 */ /* 0x000fe2000f8ec0ff */
[----:B------:R0:W1:Y:S01]  /*c430*/  LDS R147, [R60+0x7500] ;  /* 0x007500003c937984 */ /* 0x0000620000000800 */
[----:B------:R-:W-:Y:S02]  /*c440*/  SHF.R.U32.HI R10, RZ, UR14, R10 ;  /* 0x0000000eff0a7c19 */ /* 0x000fe4000801160a */
[----:B------:R-:W-:Y:S02]  /*c450*/  LOP3.LUT R7, R7, UR13, RZ, 0xc0, !PT ;  /* 0x0000000d07077c12 */ /* 0x000fe4000f8ec0ff */
[----:B------:R-:W-:-:S02]  /*c460*/  LEA R86, R86, UR4, 0x2 ;  /* 0x0000000456567c11 */ /* 0x000fc4000f8e10ff */
[----:B------:R-:W-:Y:S02]  /*c470*/  LEA R141, R6, UR4, 0x2 ;  /* 0x00000004068d7c11 */ /* 0x000fe4000f8e10ff */
[----:B----4-:R-:W-:Y:S01]  /*c480*/  ISETP.NE.AND P6, PT, R102, 0x7fffffff, PT ;  /* 0x7fffffff6600780c */ /* 0x010fe20003fc5270 */
[----:B------:R-:W3:Y:S01]  /*c490*/  LDS R6, [R86+0x7500] ;  /* 0x0075000056067984 */ /* 0x000ee20000000800 */
[----:B------:R-:W-:Y:S02]  /*c4a0*/  SEL R11, R98, 0x80000000, P4 ;  /* 0x80000000620b7807 */ /* 0x000fe40002000000 */
[----:B------:R-:W-:Y:S01]  /*c4b0*/  LEA R94, R94, UR4, 0x2 ;  /* 0x000000045e5e7c11 */ /* 0x000fe2000f8e10ff */
[----:B------:R-:W-:Y:S01]  /*c4c0*/  LDS R141, [R141+0x7500] ;  /* 0x007500008d8d7984 */ /* 0x000fe20000000800 */
[----:B------:R-:W-:Y:S02]  /*c4d0*/  LOP3.LUT R10, R10, UR13, RZ, 0xc0, !PT ;  /* 0x0000000d0a0a7c12 */ /* 0x000fe4000f8ec0ff */
[----:B0-----:R-:W-:Y:S01]  /*c4e0*/  LEA R60, R7, UR4, 0x2 ;  /* 0x00000004073c7c11 */ /* 0x001fe2000f8e10ff */
[----:B------:R0:W4:Y:S01]  /*c4f0*/  LDS R143, [R94+0x7500] ;  /* 0x007500005e8f7984 */ /* 0x0001220000000800 */
[----:B------:R-:W-:-:S02]  /*c500*/  SHF.R.U32.HI R11, RZ, UR14, R11 ;  /* 0x0000000eff0b7c19 */ /* 0x000fc4000801160b */
[----:B------:R-:W-:Y:S02]  /*c510*/  SEL R7, R102, 0x80000000, P6 ;  /* 0x8000000066077807 */ /* 0x000fe40003000000 */
[----:B------:R-:W-:Y:S01]  /*c520*/  LEA R157, R10, UR4, 0x2 ;  /* 0x000000040a9d7c11 */ /* 0x000fe2000f8e10ff */
[----:B------:R-:W-:Y:S01]  /*c530*/  LDS R60, [R60+0x7500] ;  /* 0x007500003c3c7984 */ /* 0x000fe20000000800 */
[----:B------:R-:W-:Y:S02]  /*c540*/  LOP3.LUT R11, R11, UR13, RZ, 0xc0, !PT ;  /* 0x0000000d0b0b7c12 */ /* 0x000fe4000f8ec0ff */
[----:B------:R-:W-:Y:S02]  /*c550*/  SHF.R.U32.HI R10, RZ, UR14, R7 ;  /* 0x0000000eff0a7c19 */ /* 0x000fe40008011607 */
[----:B------:R-:W-:Y:S01]  /*c560*/  LEA R11, R11, UR4, 0x2 ;  /* 0x000000040b0b7c11 */ /* 0x000fe2000f8e10ff */
[----:B------:R-:W4:Y:S01]  /*c570*/  LDS R157, [R157+0x7500] ;  /* 0x007500009d9d7984 */ /* 0x000f220000000800 */
[----:B------:R-:W-:-:S02]  /*c580*/  LOP3.LUT R10, R10, UR13, RZ, 0xc0, !PT ;  /* 0x0000000d0a0a7c12 */ /* 0x000fc4000f8ec0ff */
[----:B-----5:R-:W-:Y:S01]  /*c590*/  ISETP.NE.AND P3, PT, R100, 0x7fffffff, PT ;  /* 0x7fffffff6400780c */ /* 0x020fe20003f65270 */
[----:B------:R5:W-:Y:S01]  /*c5a0*/  LDS R86, [R11+0x7500] ;  /* 0x007500000b567984 */ /* 0x000be20000000800 */
[----:B0-----:R-:W-:Y:S02]  /*c5b0*/  LEA R94, R10, UR4, 0x2 ;  /* 0x000000040a5e7c11 */ /* 0x001fe4000f8e10ff */
[----:B------:R-:W-:Y:S02]  /*c5c0*/  SEL R56, R100, 0x80000000, P3 ;  /* 0x8000000064387807 */ /* 0x000fe40001800000 */
[----:B--2---:R-:W-:Y:S01]  /*c5d0*/  ISETP.NE.AND P4, PT, R104, 0x7fffffff, PT ;  /* 0x7fffffff6800780c */ /* 0x004fe20003f85270 */
[----:B-1----:R-:W-:Y:S01]  /*c5e0*/  IMAD.IADD R147, R24, 0x1, R147 ;  /* 0x0000000118937824 */ /* 0x002fe200078e0293 */
[----:B------:R-:W0:Y:S01]  /*c5f0*/  LDS R94, [R94+0x7500] ;  /* 0x007500005e5e7984 */ /* 0x000e220000000800 */
[----:B------:R-:W-:Y:S02]  /*c600*/  SHF.R.U32.HI R56, RZ, UR14, R56 ;  /* 0x0000000eff387c19 */ /* 0x000fe40008011638 */
[----:B------:R-:W-:Y:S01]  /*c610*/  ISETP.GT.AND P3, PT, R84, -0x1, PT ;  /* 0xffffffff5400780c */ /* 0x000fe20003f64270 */
[----:B------:R-:W-:Y:S01]  /*c620*/  IMAD.WIDE.U32 R58, R147, 0x4, R4 ;  /* 0x00000004933a7825 */ /* 0x000fe200078e0004 */
[----:B------:R-:W-:-:S02]  /*c630*/  LOP3.LUT R56, R56, UR13, RZ, 0xc0, !PT ;  /* 0x0000000d38387c12 */ /* 0x000fc4000f8ec0ff */
[----:B------:R-:W-:Y:S02]  /*c640*/  SEL R57, R104, 0x80000000, P4 ;  /* 0x8000000068397807 */ /* 0x000fe40002000000 */
[----:B------:R-:W-:Y:S01]  /*c650*/  LEA R159, R56, UR4, 0x2 ;  /* 0x00000004389f7c11 */ /* 0x000fe2000f8e10ff */
[----:B---3--:R-:W-:Y:S01]  /*c660*/  IMAD.IADD R145, R25, 0x1, R6 ;  /* 0x0000000119917824 */ /* 0x008fe200078e0206 */
[----:B------:R-:W-:Y:S01]  /*c670*/  SEL R153, R54, 0xffffffff, !P3 ;  /* 0xffffffff36997807 */ /* 0x000fe20005800000 */
[----:B------:R1:W-:Y:S01]  /*c680*/  STG.E desc[UR10][R58.64], R55 ;  /* 0x000000373a007986 */ /* 0x0003e2000c10190a */
[----:B------:R-:W-:Y:S02]  /*c690*/  ISETP.GT.AND P5, PT, R96, -0x1, PT ;  /* 0xffffffff6000780c */ /* 0x000fe40003fa4270 */
[----:B------:R-:W-:Y:S01]  /*c6a0*/  SHF.R.U32.HI R57, RZ, UR14, R57 ;  /* 0x0000000eff397c19 */ /* 0x000fe20008011639 */
[----:B------:R-:W2:Y:S01]  /*c6b0*/  LDS R159, [R159+0x7500] ;  /* 0x007500009f9f7984 */ /* 0x000ea20000000800 */
[----:B------:R-:W-:Y:S01]  /*c6c0*/  LOP3.LUT R155, R153, R84, RZ, 0x3c, !PT ;  /* 0x00000054999b7212 */ /* 0x000fe200078e3cff */
[----:B----4-:R-:W-:Y:S01]  /*c6d0*/  IMAD.IADD R143, R26, 0x1, R143 ;  /* 0x000000011a8f7824 */ /* 0x010fe200078e028f */
[----:B------:R-:W-:Y:S01]  /*c6e0*/  SEL R7, R54, 0xffffffff, !P5 ;  /* 0xffffffff36077807 */ /* 0x000fe20006800000 */
[----:B------:R-:W3:Y:S01]  /*c6f0*/  LDS R84, [R0+0x3f00] ;  /* 0x003f000000547984 */ /* 0x000ee20000000800 */
[----:B------:R-:W-:Y:S01]  /*c700*/  LOP3.LUT R57, R57, UR13, RZ, 0xc0, !PT ;  /* 0x0000000d39397c12 */ /* 0x000fe2000f8ec0ff */
[--C-:B-----5:R-:W-:Y:S01]  /*c710*/  IMAD.WIDE.U32 R10, R143, 0x4, R4.reuse ;  /* 0x000000048f0a7825 */ /* 0x120fe200078e0004 */
[----:B------:R-:W-:Y:S01]  /*c720*/  LOP3.LUT R151, R7, R96, RZ, 0x3c, !PT ;  /* 0x0000006007977212 */ /* 0x000fe200078e3cff */
[----:B------:R-:W4:Y:S01]  /*c730*/  LDS R58, [R0+0x4800] ;  /* 0x00480000003a7984 */ /* 0x000f220000000800 */
[----:B------:R-:W-:Y:S01]  /*c740*/  LEA R163, R57, UR4, 0x2 ;  /* 0x0000000439a37c11 */ /* 0x000fe2000f8e10ff */
[----:B------:R-:W-:Y:S01]  /*c750*/  IMAD.WIDE.U32 R6, R145, 0x4, R4 ;  /* 0x0000000491067825 */ /* 0x000fe200078e0004 */
[----:B------:R-:W-:Y:S01]  /*c760*/  IADD3 R141, PT, PT, R125, 0xa80, R141 ;  /* 0x00000a807d8d7810 */ /* 0x000fe20007ffe08d */
[----:B------:R-:W-:Y:S01]  /*c770*/  LDS R96, [R0+0x4200] ;  /* 0x0042000000607984 */ /* 0x000fe20000000800 */
[----:B------:R-:W-:Y:S01]  /*c780*/  ISETP.GT.AND P4, PT, R98, -0x1, PT ;  /* 0xffffffff6200780c */ /* 0x000fe20003f84270 */
[----:B------:R-:W-:Y:S01]  /*c790*/  IMAD.IADD R153, R28, 0x1, R157 ;  /* 0x000000011c997824 */ /* 0x000fe200078e029d */
[----:B------:R-:W-:Y:S01]  /*c7a0*/  ISETP.GT.AND P3, PT, R90, -0x1, PT ;  /* 0xffffffff5a00780c */ /* 0x000fe20003f64270 */
[----:B------:R-:W-:Y:S01]  /*c7b0*/  IMAD.WIDE.U32 R56, R141, 0x4, R4 ;  /* 0x000000048d387825 */ /* 0x000fe200078e0004 */
[----:B------:R-:W5:Y:S01]  /*c7c0*/  LDS R163, [R163+0x7500] ;  /* 0x00750000a3a37984 */ /* 0x000f620000000800 */
[----:B-1----:R-:W-:-:S02]  /*c7d0*/  SEL R59, R54, 0xffffffff, !P4 ;  /* 0xffffffff363b7807 */ /* 0x002fc40006000000 */
[----:B------:R-:W-:Y:S01]  /*c7e0*/  ISETP.GT.AND P4, PT, R102, -0x1, PT ;  /* 0xffffffff6600780c */ /* 0x000fe20003f84270 */
[----:B------:R1:W-:Y:S01]  /*c7f0*/  STG.E desc[UR10][R6.64], R61 ;  /* 0x0000003d06007986 */ /* 0x0003e2000c10190a */
[C---:B------:R-:W-:Y:S02]  /*c800*/  SEL R55, R54.reuse, 0xffffffff, !P3 ;  /* 0xffffffff36377807 */ /* 0x040fe40005800000 */
[----:B------:R-:W-:Y:S01]  /*c810*/  SEL R157, R54, 0xffffffff, !P4 ;  /* 0xffffffff369d7807 */ /* 0x000fe20006000000 */
[----:B------:R2:W-:Y:S01]  /*c820*/  STG.E desc[UR10][R10.64], R149 ;  /* 0x000000950a007986 */ /* 0x0005e2000c10190a */
[----:B------:R-:W-:Y:S02]  /*c830*/  LOP3.LUT R55, R55, R90, RZ, 0x3c, !PT ;  /* 0x0000005a37377212 */ /* 0x000fe400078e3cff */
[----:B------:R-:W-:Y:S01]  /*c840*/  LOP3.LUT R161, R157, R102, RZ, 0x3c, !PT ;  /* 0x000000669da17212 */ /* 0x000fe200078e3cff */
[----:B------:R3:W-:Y:S01]  /*c850*/  STG.E desc[UR10][R56.64], R151 ;  /* 0x0000009738007986 */ /* 0x0007e2000c10190a */
[----:B0-----:R-:W-:Y:S01]  /*c860*/  IMAD.IADD R157, R31, 0x1, R94 ;  /* 0x000000011f9d7824 */ /* 0x001fe200078e025e */
[----:B------:R-:W-:-:S02]  /*c870*/  ISETP.GT.AND P3, PT, R100, -0x1, PT ;  /* 0xffffffff6400780c */ /* 0x000fc40003f64270 */
[----:B------:R-:W-:Y:S01]  /*c880*/  LDS R90, [R0+0x5100] ;  /* 0x00510000005a7984 */ /* 0x000fe20000000800 */
[----:B-1----:R-:W-:Y:S01]  /*c890*/  IMAD.WIDE.U32 R6, R153, 0x4, R4 ;  /* 0x0000000499067825 */ /* 0x002fe200078e0004 */
[----:B------:R-:W-:Y:S02]  /*c8a0*/  LOP3.LUT R59, R59, R98, RZ, 0x3c, !PT ;  /* 0x000000623b3b7212 */ /* 0x000fe400078e3cff */
[----:B------:R-:W-:Y:S01]  /*c8b0*/  LDS R94, [R0+0x5400] ;  /* 0x00540000005e7984 */ /* 0x000fe20000000800 */
[----:B--2---:R-:W-:Y:S01]  /*c8c0*/  IMAD.IADD R149, R27, 0x1, R60 ;  /* 0x000000011b957824 */ /* 0x004fe200078e023c */
[----:B------:R-:W-:Y:S01]  /*c8d0*/  SEL R61, R54, 0xffffffff, !P3 ;  /* 0xffffffff363d7807 */ /* 0x000fe20005800000 */
[----:B------:R-:W-:Y:S01]  /*c8e0*/  IMAD.IADD R159, R30, 0x1, R159 ;  /* 0x000000011e9f7824 */ /* 0x000fe200078e029f */
[----:B------:R-:W0:Y:S01]  /*c8f0*/  LDS R60, [R0+0x4b00] ;  /* 0x004b0000003c7984 */ /* 0x000e220000000800 */
[----:B---3--:R-:W-:Y:S01]  /*c900*/  IMAD.IADD R151, R29, 0x1, R86 ;  /* 0x000000011d977824 */ /* 0x008fe200078e0256 */
[----:B------:R-:W-:Y:S01]  /*c910*/  ISETP.GT.AND P3, PT, R104, -0x1, PT ;  /* 0xffffffff6800780c */ /* 0x000fe20003f64270 */
[----:B------:R-:W-:Y:S01]  /*c920*/  IMAD.WIDE.U32 R56, R149, 0x4, R4 ;  /* 0x0000000495387825 */ /* 0x000fe200078e0004 */
[----:B------:R-:W1:Y:S01]  /*c930*/  LDS R86, [R0+0x4e00] ;  /* 0x004e000000567984 */ /* 0x000e620000000800 */
[----:B------:R-:W-:-:S02]  /*c940*/  ISETP.GT.AND P4, PT, R84, -0x1, PT ;  /* 0xffffffff5400780c */ /* 0x000fc40003f84270 */
[----:B------:R-:W-:Y:S01]  /*c950*/  IMAD.WIDE.U32 R10, R151, 0x4, R4 ;  /* 0x00000004970a7825 */ /* 0x000fe200078e0004 */
[----:B------:R2:W-:Y:S01]  /*c960*/  STG.E desc[UR10][R56.64], R155 ;  /* 0x0000009b38007986 */ /* 0x0005e2000c10190a */
[----:B------:R-:W-:Y:S02]  /*c970*/  LOP3.LUT R61, R61, R100, RZ, 0x3c, !PT ;  /* 0x000000643d3d7212 */ /* 0x000fe400078e3cff */
[----:B------:R-:W-:Y:S01]  /*c980*/  ISETP.NE.AND P5, PT, R106, 0x7fffffff, PT ;  /* 0x7fffffff6a00780c */ /* 0x000fe20003fa5270 */
[----:B------:R3:W-:Y:S01]  /*c990*/  STG.E desc[UR10][R6.64], R55 ;  /* 0x0000003706007986 */ /* 0x0007e2000c10190a */
[----:B----4-:R-:W-:-:S03]  /*c9a0*/  ISETP.NE.AND P6, PT, R58, 0x7fffffff, PT ;  /* 0x7fffffff3a00780c */ /* 0x010fc60003fc5270 */
[----:B------:R4:W-:Y:S01]  /*c9b0*/  STG.E desc[UR10][R10.64], R59 ;  /* 0x0000003b0a007986 */ /* 0x0009e2000c10190a */
[----:B--2---:R-:W-:-:S03]  /*c9c0*/  SEL R57, R54, 0xffffffff, !P3 ;  /* 0xffffffff36397807 */ /* 0x004fc60005800000 */
[----:B------:R-:W2:Y:S01]  /*c9d0*/  LDS R98, [R0+0x5700] ;  /* 0x0057000000627984 */ /* 0x000ea20000000800 */
[----:B------:R-:W-:Y:S01]  /*c9e0*/  ISETP.NE.AND P3, PT, R84, 0x7fffffff, PT ;  /* 0x7fffffff5400780c */ /* 0x000fe20003f65270 */
[----:B-----5:R-:W-:Y:S01]  /*c9f0*/  IMAD.IADD R155, R32, 0x1, R163 ;  /* 0x00000001209b7824 */ /* 0x020fe200078e02a3 */
[----:B---3--:R-:W-:Y:S01]  /*ca00*/  LOP3.LUT R55, R57, R104, RZ, 0x3c, !PT ;  /* 0x0000006839377212 */ /* 0x008fe200078e3cff */
[--C-:B------:R-:W-:Y:S01]  /*ca10*/  IMAD.WIDE.U32 R6, R159, 0x4, R4.reuse ;  /* 0x000000049f067825 */ /* 0x100fe200078e0004 */
[----:B------:R-:W-:Y:S01]  /*ca20*/  LDS R100, [R0+0x5d00] ;  /* 0x005d000000647984 */ /* 0x000fe20000000800 */
[----:B----4-:R-:W-:Y:S02]  /*ca30*/  SEL R59, R54, 0xffffffff, !P4 ;  /* 0xffffffff363b7807 */ /* 0x010fe40006000000 */
[--C-:B------:R-:W-:Y:S01]  /*ca40*/  IMAD.WIDE.U32 R56, R157, 0x4, R4.reuse ;  /* 0x000000049d387825 */ /* 0x100fe200078e0004 */
[----:B------:R-:W-:Y:S01]  /*ca50*/  ISETP.NE.AND P4, PT, R96, 0x7fffffff, PT ;  /* 0x7fffffff6000780c */ /* 0x000fe20003f85270 */
[----:B------:R3:W-:Y:S01]  /*ca60*/  STG.E desc[UR10][R6.64], R61 ;  /* 0x0000003d06007986 */ /* 0x0007e2000c10190a */
[----:B------:R-:W-:Y:S01]  /*ca70*/  LOP3.LUT R169, R59, R84, RZ, 0x3c, !PT ;  /* 0x000000543ba97212 */ /* 0x000fe200078e3cff */
[----:B------:R-:W-:Y:S01]  /*ca80*/  IMAD.WIDE.U32 R10, R155, 0x4, R4 ;  /* 0x000000049b0a7825 */ /* 0x000fe200078e0004 */
[----:B------:R-:W-:Y:S01]  /*ca90*/  SEL R84, R84, 0x80000000, P3 ;  /* 0x8000000054547807 */ /* 0x000fe20001800000 */
[----:B------:R4:W-:Y:S03]  /*caa0*/  STG.E desc[UR10][R56.64], R161 ;  /* 0x000000a138007986 */ /* 0x0009e6000c10190a */
[----:B------:R-:W-:Y:S01]  /*cab0*/  SHF.R.U32.HI R84, RZ, UR14, R84 ;  /* 0x0000000eff547c19 */ /* 0x000fe20008011654 */
[----:B------:R5:W-:Y:S01]  /*cac0*/  STG.E desc[UR10][R10.64], R55 ;  /* 0x000000370a007986 */ /* 0x000be2000c10190a */
[----:B0-----:R-:W-:-:S02]  /*cad0*/  ISETP.NE.AND P3, PT, R60, 0x7fffffff, PT ;  /* 0x7fffffff3c00780c */ /* 0x001fc40003f65270 */
[----:B------:R-:W-:Y:S01]  /*cae0*/  LOP3.LUT R84, R84, UR13, RZ, 0xc0, !PT ;  /* 0x0000000d54547c12 */ /* 0x000fe2000f8ec0ff */
[----:B------:R-:W-:Y:S01]  /*caf0*/  LDS R104, [R0+0x6300] ;  /* 0x0063000000687984 */ /* 0x000fe20000000800 */
[----:B---3--:R-:W-:Y:S02]  /*cb00*/  SEL R6, R96, 0x80000000, P4 ;  /* 0x8000000060067807 */ /* 0x008fe40002000000 */
[----:B------:R-:W-:Y:S01]  /*cb10*/  SEL R7, R106, 0x80000000, P5 ;  /* 0x800000006a077807 */ /* 0x000fe20002800000 */
[----:B------:R-:W-:Y:S01]  /*cb20*/  LDS R102, [R0+0x6000] ;  /* 0x0060000000667984 */ /* 0x000fe20000000800 */
[----:B------:R-:W-:Y:S02]  /*cb30*/  SHF.R.U32.HI R6, RZ, UR14, R6 ;  /* 0x0000000eff067c19 */ /* 0x000fe40008011606 */
[----:B----4-:R-:W-:Y:S02]  /*cb40*/  SEL R56, R58, 0x80000000, P6 ;  /* 0x800000003a387807 */ /* 0x010fe40003000000 */
[----:B------:R-:W-:-:S02]  /*cb50*/  SHF.R.U32.HI R7, RZ, UR14, R7 ;  /* 0x0000000eff077c19 */ /* 0x000fc40008011607 */
[----:B------:R-:W-:Y:S02]  /*cb60*/  LOP3.LUT R6, R6, UR13, RZ, 0xc0, !PT ;  /* 0x0000000d06067c12 */ /* 0x000fe4000f8ec0ff */
[----:B-1----:R-:W-:Y:S02]  /*cb70*/  ISETP.NE.AND P5, PT, R86, 0x7fffffff, PT ;  /* 0x7fffffff5600780c */ /* 0x002fe40003fa5270 */
[----:B------:R-:W-:Y:S02]  /*cb80*/  SHF.R.U32.HI R56, RZ, UR14, R56 ;  /* 0x0000000eff387c19 */ /* 0x000fe40008011638 */
[----:B------:R-:W-:Y:S02]  /*cb90*/  LOP3.LUT R7, R7, UR13, RZ, 0xc0, !PT ;  /* 0x0000000d07077c12 */ /* 0x000fe4000f8ec0ff */
[----:B------:R-:W-:Y:S02]  /*cba0*/  LEA R165, R6, UR4, 0x2 ;  /* 0x0000000406a57c11 */ /* 0x000fe4000f8e10ff */
[----:B------:R-:W-:-:S02]  /*cbb0*/  LEA R84, R84, UR4, 0x2 ;  /* 0x0000000454547c11 */ /* 0x000fc4000f8e10ff */
[----:B------:R-:W-:Y:S02]  /*cbc0*/  ISETP.NE.AND P6, PT, R90, 0x7fffffff, PT ;  /* 0x7fffffff5a00780c */ /* 0x000fe40003fc5270 */
[----:B-----5:R-:W-:Y:S01]  /*cbd0*/  SEL R10, R86, 0x80000000, P5 ;  /* 0x80000000560a7807 */ /* 0x020fe20002800000 */
[----:B------:R0:W1:Y:S01]  /*cbe0*/  LDS R6, [R84+0x7500] ;  /* 0x0075000054067984 */ /* 0x0000620000000800 */
[----:B------:R-:W-:Y:S02]  /*cbf0*/  LOP3.LUT R56, R56, UR13, RZ, 0xc0, !PT ;  /* 0x0000000d38387c12 */ /* 0x000fe4000f8ec0ff */
[----:B------:R-:W-:Y:S01]  /*cc00*/  ISETP.NE.AND P5, PT, R94, 0x7fffffff, PT ;  /* 0x7fffffff5e00780c */ /* 0x000fe20003fa5270 */
[----:B------:R-:W-:Y:S01]  /*cc10*/  LDS R165, [R165+0x7500] ;  /* 0x00750000a5a57984 */ /* 0x000fe20000000800 */
[----:B------:R-:W-:Y:S02]  /*cc20*/  LEA R163, R7, UR4, 0x2 ;  /* 0x0000000407a37c11 */ /* 0x000fe4000f8e10ff */
[----:B------:R-:W-:-:S02]  /*cc30*/  SEL R11, R90, 0x80000000, P6 ;  /* 0x800000005a0b7807 */ /* 0x000fc40003000000 */
[----:B------:R-:W-:Y:S02]  /*cc40*/  LEA R56, R56, UR4, 0x2 ;  /* 0x0000000438387c11 */ /* 0x000fe4000f8e10ff */
[----:B------:R-:W-:Y:S01]  /*cc50*/  SEL R55, R94, 0x80000000, P5 ;  /* 0x800000005e377807 */ /* 0x000fe20002800000 */
[----:B------:R-:W-:Y:S01]  /*cc60*/  LDS R163, [R163+0x7500] ;  /* 0x00750000a3a37984 */ /* 0x000fe20000000800 */
[----:B------:R-:W-:Y:S02]  /*cc70*/  SHF.R.U32.HI R11, RZ, UR14, R11 ;  /* 0x0000000eff0b7c19 */ /* 0x000fe4000801160b */
[----:B------:R-:W-:Y:S01]  /*cc80*/  SHF.R.U32.HI R55, RZ, UR14, R55 ;  /* 0x0000000eff377c19 */ /* 0x000fe20008011637 */
[----:B------:R-:W3:Y:S01]  /*cc90*/  LDS R161, [R56+0x7500] ;  /* 0x0075000038a17984 */ /* 0x000ee20000000800 */
[----:B------:R-:W-:Y:S02]  /*cca0*/  LOP3.LUT R11, R11, UR13, RZ, 0xc0, !PT ;  /* 0x0000000d0b0b7c12 */ /* 0x000fe4000f8ec0ff */
[----:B------:R-:W-:-:S02]  /*ccb0*/  LOP3.LUT R55, R55, UR13, RZ, 0xc0, !PT ;  /* 0x0000000d37377c12 */ /* 0x000fc4000f8ec0ff */
[----:B------:R-:W-:Y:S02]  /*ccc0*/  SEL R7, R60, 0x80000000, P3 ;  /* 0x800000003c077807 */ /* 0x000fe40001800000 */
[----:B------:R-:W-:Y:S02]  /*ccd0*/  LEA R177, R11, UR4, 0x2 ;  /* 0x000000040bb17c11 */ /* 0x000fe4000f8e10ff */
[----:B------:R-:W-:Y:S02]  /*cce0*/  LEA R181, R55, UR4, 0x2 ;  /* 0x0000000437b57c11 */ /* 0x000fe4000f8e10ff */
[----:B------:R-:W-:Y:S02]  /*ccf0*/  SHF.R.U32.HI R7, RZ, UR14, R7 ;  /* 0x0000000eff077c19 */ /* 0x000fe40008011607 */
[----:B------:R-:W-:Y:S01]  /*cd00*/  SHF.R.U32.HI R10, RZ, UR14, R10 ;  /* 0x0000000eff0a7c19 */ /* 0x000fe2000801160a */
[----:B------:R-:W4:Y:S01]  /*cd10*/  LDS R177, [R177+0x7500] ;  /* 0x00750000b1b17984 */ /* 0x000f220000000800 */
[----:B------:R-:W-:-:S02]  /*cd20*/  LOP3.LUT R7, R7, UR13, RZ, 0xc0, !PT ;  /* 0x0000000d07077c12 */ /* 0x000fc4000f8ec0ff */
[----:B------:R-:W-:Y:S01]  /*cd30*/  LOP3.LUT R10, R10, UR13, RZ, 0xc0, !PT ;  /* 0x0000000d0a0a7c12 */ /* 0x000fe2000f8ec0ff */
[----:B------:R-:W5:Y:S01]  /*cd40*/  LDS R181, [R181+0x7500] ;  /* 0x00750000b5b57984 */ /* 0x000f620000000800 */
[----:B--2---:R-:W-:Y:S02]  /*cd50*/  ISETP.NE.AND P6, PT, R98, 0x7fffffff, PT ;  /* 0x7fffffff6200780c */ /* 0x004fe40003fc5270 */
[----:B0-----:R-:W-:Y:S02]  /*cd60*/  LEA R84, R7, UR4, 0x2 ;  /* 0x0000000407547c11 */ /* 0x001fe4000f8e10ff */
[----:B------:R-:W-:Y:S01]  /*cd70*/  LEA R175, R10, UR4, 0x2 ;  /* 0x000000040aaf7c11 */ /* 0x000fe2000f8e10ff */
[----:B-1----:R-:W-:Y:S01]  /*cd80*/  IMAD.IADD R167, R33, 0x1, R6 ;  /* 0x0000000121a77824 */ /* 0x002fe200078e0206 */
[----:B------:R-:W-:Y:S02]  /*cd90*/  SEL R7, R98, 0x80000000, P6 ;  /* 0x8000000062077807 */ /* 0x000fe40003000000 */
[----:B------:R-:W-:Y:S01]  /*cda0*/  ISETP.GT.AND P4, PT, R96, -0x1, PT ;  /* 0xffffffff6000780c */ /* 0x000fe20003f84270 */
[----:B------:R-:W0:Y:S01]  /*cdb0*/  LDS R84, [R84+0x7500] ;  /* 0x0075000054547984 */ /* 0x000e220000000800 */
[----:B------:R-:W-:-:S02]  /*cdc0*/  SHF.R.U32.HI R10, RZ, UR14, R7 ;  /* 0x0000000eff0a7c19 */ /* 0x000fc40008011607 */
[----:B------:R-:W-:Y:S01]  /*cdd0*/  ISETP.GT.AND P3, PT, R106, -0x1, PT ;  /* 0xffffffff6a00780c */ /* 0x000fe20003f64270 */
[----:B------:R-:W1:Y:S01]  /*cde0*/  LDS R175, [R175+0x7500] ;  /* 0x00750000afaf7984 */ /* 0x000e620000000800 */
[C---:B------:R-:W-:Y:S02]  /*cdf0*/  SEL R7, R54.reuse, 0xffffffff, !P4 ;  /* 0xffffffff36077807 */ /* 0x040fe40006000000 */
[----:B------:R-:W-:Y:S02]  /*ce00*/  SEL R11, R54, 0xffffffff, !P3 ;  /* 0xffffffff360b7807 */ /* 0x000fe40005800000 */
[----:B------:R-:W-:Y:S01]  /*ce10*/  LOP3.LUT R55, R7, R96, RZ, 0x3c, !PT ;  /* 0x0000006007377212 */ /* 0x000fe200078e3cff */
[----:B------:R-:W-:Y:S01]  /*ce20*/  IMAD.WIDE.U32 R6, R167, 0x4, R4 ;  /* 0x00000004a7067825 */ /* 0x000fe200078e0004 */
[----:B------:R-:W-:Y:S01]  /*ce30*/  ISETP.GT.AND P5, PT, R58, -0x1, PT ;  /* 0xffffffff3a00780c */ /* 0x000fe20003fa4270 */
[----:B------:R-:W2:Y:S01]  /*ce40*/  LDS R96, [R0+0x5a00] ;  /* 0x005a000000607984 */ /* 0x000ea20000000800 */
[----:B------:R-:W-:Y:S01]  /*ce50*/  LOP3.LUT R61, R11, R106, RZ, 0x3c, !PT ;  /* 0x0000006a0b3d7212 */ /* 0x000fe200078e3cff */
[----:B---3--:R-:W-:Y:S01]  /*ce60*/  IMAD.IADD R161, R34, 0x1, R161 ;  /* 0x0000000122a17824 */ /* 0x008fe200078e02a1 */
[----:B------:R-:W-:Y:S01]  /*ce70*/  LOP3.LUT R10, R10, UR13, RZ, 0xc0, !PT ;  /* 0x0000000d0a0a7c12 */ /* 0x000fe2000f8ec0ff */
[----:B------:R-:W-:Y:S01]  /*ce80*/  LDS R106, [R0+0x6600] ;  /* 0x00660000006a7984 */ /* 0x000fe20000000800 */
[----:B------:R-:W-:-:S02]  /*ce90*/  SEL R11, R54, 0xffffffff, !P5 ;  /* 0xffffffff360b7807 */ /* 0x000fc40006800000 */
[C---:B------:R-:W-:Y:S01]  /*cea0*/  IADD3 R165, PT, PT, R125.reuse, 0x1080, R165 ;  /* 0x000010807da57810 */ /* 0x040fe20007ffe0a5 */
[----:B------:R4:W-:Y:S01]  /*ceb0*/  STG.E desc[UR10][R6.64], R169 ;  /* 0x000000a906007986 */ /* 0x0009e2000c10190a */
[----:B------:R-:W-:Y:S02]  /*cec0*/  ISETP.GT.AND P3, PT, R60, -0x1, PT ;  /* 0xffffffff3c00780c */ /* 0x000fe40003f64270 */
[----:B------:R-:W-:Y:S02]  /*ced0*/  LEA R183, R10, UR4, 0x2 ;  /* 0x000000040ab77c11 */ /* 0x000fe4000f8e10ff */
[----:B------:R-:W-:Y:S02]  /*cee0*/  IADD3 R163, PT, PT, R125, 0x1140, R163 ;  /* 0x000011407da37810 */ /* 0x000fe40007ffe0a3 */
[----:B------:R-:W-:Y:S01]  /*cef0*/  LOP3.LUT R171, R11, R58, RZ, 0x3c, !PT ;  /* 0x0000003a0bab7212 */ /* 0x000fe200078e3cff */
[--C-:B------:R-:W-:Y:S01]  /*cf00*/  IMAD.WIDE.U32 R10, R165, 0x4, R4.reuse ;  /* 0x00000004a50a7825 */ /* 0x100fe200078e0004 */
[----:B------:R-:W-:Y:S01]  /*cf10*/  SEL R173, R54, 0xffffffff, !P3 ;  /* 0xffffffff36ad7807 */ /* 0x000fe20005800000 */
[----:B------:R-:W3:Y:S01]  /*cf20*/  LDS R183, [R183+0x7500] ;  /* 0x00750000b7b77984 */ /* 0x000ee20000000800 */
[----:B------:R-:W-:Y:S01]  /*cf30*/  ISETP.GT.AND P3, PT, R86, -0x1, PT ;  /* 0xffffffff5600780c */ /* 0x000fe20003f64270 */
[----:B------:R-:W-:Y:S01]  /*cf40*/  IMAD.WIDE.U32 R56, R163, 0x4, R4 ;  /* 0x00000004a3387825 */ /* 0x000fe200078e0004 */
[----:B------:R-:W-:Y:S01]  /*cf50*/  ISETP.GT.AND P4, PT, R90, -0x1, PT ;  /* 0xffffffff5a00780c */ /* 0x000fe20003f84270 */
[----:B------:R0:W-:Y:S01]  /*cf60*/  STG.E desc[UR10][R10.64], R55 ;  /* 0x000000370a007986 */ /* 0x0001e2000c10190a */
[----:B----4-:R-:W-:Y:S01]  /*cf70*/  IADD3 R169, PT, PT, R125, 0x1440, R177 ;  /* 0x000014407da97810 */ /* 0x010fe20007ffe0b1 */
[----:B------:R-:W-:Y:S01]  /*cf80*/  IMAD.WIDE.U32 R58, R161, 0x4, R4 ;  /* 0x00000004a13a7825 */ /* 0x000fe200078e0004 */
[----:B-----5:R-:W-:Y:S01]  /*cf90*/  IADD3 R177, PT, PT, R125, 0x1500, R181 ;  /* 0x000015007db17810 */ /* 0x020fe20007ffe0b5 */
[----:B------:R4:W-:Y:S01]  /*cfa0*/  STG.E desc[UR10][R56.64], R61 ;  /* 0x0000003d38007986 */ /* 0x0009e2000c10190a */
[----:B------:R-:W-:-:S03]  /*cfb0*/  ISETP.NE.AND P5, PT, R104, 0x7fffffff, PT ;  /* 0x7fffffff6800780c */ /* 0x000fc60003fa5270 */
[----:B------:R5:W-:Y:S01]  /*cfc0*/  STG.E desc[UR10][R58.64], R171 ;  /* 0x000000ab3a007986 */ /* 0x000be2000c10190a */
[----:B0-----:R-:W-:Y:S02]  /*cfd0*/  SEL R11, R54, 0xffffffff, !P3 ;  /* 0xffffffff360b7807 */ /* 0x001fe40005800000 */
[----:B------:R-:W-:Y:S02]  /*cfe0*/  ISETP.GT.AND P3, PT, R94, -0x1, PT ;  /* 0xffffffff5e00780c */ /* 0x000fe40003f64270 */
[C---:B----4-:R-:W-:Y:S02]  /*cff0*/  SEL R57, R54.reuse, 0xffffffff, !P4 ;  /* 0xffffffff36397807 */ /* 0x050fe40006000000 */
[----:B------:R-:W-:Y:S02]  /*d000*/  LOP3.LUT R61, R11, R86, RZ, 0x3c, !PT ;  /* 0x000000560b3d7212 */ /* 0x000fe400078e3cff */
[----:B-----5:R-:W-:Y:S01]  /*d010*/  SEL R59, R54, 0xffffffff, !P3 ;  /* 0xffffffff363b7807 */ /* 0x020fe20005800000 */
[----:B------:R-:W0:Y:S01]  /*d020*/  LDS R86, [R0+0x6c00] ;  /* 0x006c000000567984 */ /* 0x000e220000000800 */
[----:B------:R-:W-:Y:S01]  /*d030*/  LOP3.LUT R179, R57, R90, RZ, 0x3c, !PT ;  /* 0x0000005a39b37212 */ /* 0x000fe200078e3cff */
[----:B------:R-:W-:Y:S01]  /*d040*/  IMAD.WIDE.U32 R56, R169, 0x4, R4 ;  /* 0x00000004a9387825 */ /* 0x000fe200078e0004 */
[----:B------:R-:W-:Y:S01]  /*d050*/  LOP3.LUT R181, R59, R94, RZ, 0x3c, !PT ;  /* 0x0000005e3bb57212 */ /* 0x000fe200078e3cff */
[----:B------:R-:W4:Y:S01]  /*d060*/  LDS R90, [R0+0x6f00] ;  /* 0x006f0000005a7984 */ /* 0x000f220000000800 */
[----:B------:R-:W-:Y:S01]  /*d070*/  LOP3.LUT R55, R173, R60, RZ, 0x3c, !PT ;  /* 0x0000003cad377212 */ /* 0x000fe200078e3cff */
[----:B------:R-:W-:Y:S01]  /*d080*/  IMAD.IADD R173, R35, 0x1, R84 ;  /* 0x0000000123ad7824 */ /* 0x000fe200078e0254 */
[----:B-1----:R-:W-:Y:S01]  /*d090*/  IADD3 R171, PT, PT, R125, 0x1380, R175 ;  /* 0x000013807dab7810 */ /* 0x002fe20007ffe0af */
[----:B------:R-:W1:Y:S01]  /*d0a0*/  LDS R94, [R0+0x7200] ;  /* 0x00720000005e7984 */ /* 0x000e620000000800 */
[----:B--2---:R-:W-:Y:S01]  /*d0b0*/  ISETP.GT.AND P3, PT, R96, -0x1, PT ;  /* 0xffffffff6000780c */ /* 0x004fe20003f64270 */
[----:B------:R-:W-:Y:S01]  /*d0c0*/  IMAD.WIDE.U32 R6, R173, 0x4, R4 ;  /* 0x00000004ad067825 */ /* 0x000fe200078e0004 */
[----:B------:R-:W-:-:S02]  /*d0d0*/  ISETP.GT.AND P4, PT, R98, -0x1, PT ;  /* 0xffffffff6200780c */ /* 0x000fc40003f84270 */
[----:B------:R-:W-:Y:S01]  /*d0e0*/  ISETP.NE.AND P6, PT, R96, 0x7fffffff, PT ;  /* 0x7fffffff6000780c */ /* 0x000fe20003fc5270 */
[----:B------:R-:W-:Y:S01]  /*d0f0*/  IMAD.WIDE.U32 R10, R171, 0x4, R4 ;  /* 0x00000004ab0a7825 */ /* 0x000fe200078e0004 */
[----:B------:R2:W-:Y:S01]  /*d100*/  STG.E desc[UR10][R6.64], R55 ;  /* 0x0000003706007986 */ /* 0x0005e2000c10190a */
[----:B------:R-:W-:Y:S02]  /*d110*/  SEL R185, R54, 0xffffffff, !P4 ;  /* 0xffffffff36b97807 */ /* 0x000fe40006000000 */
[----:B------:R-:W-:Y:S01]  /*d120*/  ISETP.NE.AND P4, PT, R102, 0x7fffffff, PT ;  /* 0x7fffffff6600780c */ /* 0x000fe20003f85270 */
[----:B------:R5:W-:Y:S01]  /*d130*/  STG.E desc[UR10][R10.64], R61 ;  /* 0x0000003d0a007986 */ /* 0x000be2000c10190a */
[----:B---3--:R-:W-:Y:S02]  /*d140*/  IADD3 R175, PT, PT, R125, 0x15c0, R183 ;  /* 0x000015c07daf7810 */ /* 0x008fe40007ffe0b7 */
[----:B------:R-:W-:Y:S01]  /*d150*/  LOP3.LUT R185, R185, R98, RZ, 0x3c, !PT ;  /* 0x00000062b9b97212 */ /* 0x000fe200078e3cff */
[----:B------:R-:W-:Y:S02]  /*d160*/  STG.E desc[UR10][R56.64], R179 ;  /* 0x000000b338007986 */ /* 0x000fe4000c10190a */
[----:B------:R-:W-:-:S04]  /*d170*/  IMAD.WIDE.U32 R58, R175, 0x4, R4 ;  /* 0x00000004af3a7825 */ /* 0x000fc800078e0004 */
[----:B--2---:R-:W-:Y:S01]  /*d180*/  IMAD.WIDE.U32 R6, R177, 0x4, R4 ;  /* 0x00000004b1067825 */ /* 0x004fe200078e0004 */
[----:B-----5:R-:W-:Y:S02]  /*d190*/  SEL R11, R54, 0xffffffff, !P3 ;  /* 0xffffffff360b7807 */ /* 0x020fe40005800000 */
[----:B------:R-:W-:Y:S02]  /*d1a0*/  ISETP.NE.AND P3, PT, R100, 0x7fffffff, PT ;  /* 0x7fffffff6400780c */ /* 0x000fe40003f65270 */
[----:B------:R2:W-:Y:S01]  /*d1b0*/  STG.E desc[UR10][R6.64], R181 ;  /* 0x000000b506007986 */ /* 0x0005e2000c10190a */
[----:B------:R-:W-:Y:S02]  /*d1c0*/  LOP3.LUT R55, R11, R96, RZ, 0x3c, !PT ;  /* 0x000000600b377212 */ /* 0x000fe400078e3cff */
[----:B------:R-:W-:Y:S01]  /*d1d0*/  SEL R96, R96, 0x80000000, P6 ;  /* 0x8000000060607807 */ /* 0x000fe20003000000 */
[----:B------:R-:W-:Y:S01]  /*d1e0*/  STG.E desc[UR10][R58.64], R185 ;  /* 0x000000b93a007986 */ /* 0x000fe2000c10190a */
[----:B------:R-:W-:-:S02]  /*d1f0*/  ISETP.NE.AND P6, PT, R106, 0x7fffffff, PT ;  /* 0x7fffffff6a00780c */ /* 0x000fc40003fc5270 */
[----:B------:R-:W-:Y:S02]  /*d200*/  SEL R10, R100, 0x80000000, P3 ;  /* 0x80000000640a7807 */ /* 0x000fe40001800000 */
[----:B------:R-:W-:Y:S02]  /*d210*/  SEL R11, R106, 0x80000000, P6 ;  /* 0x800000006a0b7807 */ /* 0x000fe40003000000 */
[----:B------:R-:W-:Y:S02]  /*d220*/  SHF.R.U32.HI R10, RZ, UR14, R10 ;  /* 0x0000000eff0a7c19 */ /* 0x000fe4000801160a */
[----:B--2---:R-:W-:Y:S02]  /*d230*/  SEL R7, R104, 0x80000000, P5 ;  /* 0x8000000068077807 */ /* 0x004fe40002800000 */
[----:B------:R-:W-:Y:S02]  /*d240*/  SEL R6, R102, 0x80000000, P4 ;  /* 0x8000000066067807 */ /* 0x000fe40002000000 */
[----:B------:R-:W-:-:S02]  /*d250*/  SHF.R.U32.HI R7, RZ, UR14, R7 ;  /* 0x0000000eff077c19 */ /* 0x000fc40008011607 */
[----:B------:R-:W-:Y:S02]  /*d260*/  SHF.R.U32.HI R96, RZ, UR14, R96 ;  /* 0x0000000eff607c19 */ /* 0x000fe40008011660 */
[----:B------:R-:W-:Y:S02]  /*d270*/  SHF.R.U32.HI R6, RZ, UR14, R6 ;  /* 0x0000000eff067c19 */ /* 0x000fe40008011606 */
[----:B------:R-:W-:Y:S02]  /*d280*/  SHF.R.U32.HI R11, RZ, UR14, R11 ;  /* 0x0000000eff0b7c19 */ /* 0x000fe4000801160b */
[----:B------:R-:W-:Y:S02]  /*d290*/  LOP3.LUT R10, R10, UR13, RZ, 0xc0, !PT ;  /* 0x0000000d0a0a7c12 */ /* 0x000fe4000f8ec0ff */
[----:B------:R-:W-:Y:S02]  /*d2a0*/  LOP3.LUT R7, R7, UR13, RZ, 0xc0, !PT ;  /* 0x0000000d07077c12 */ /* 0x000fe4000f8ec0ff */
[----:B------:R-:W-:-:S02]  /*d2b0*/  ISETP.NE.AND P3, PT, R108, 0x7fffffff, PT ;  /* 0x7fffffff6c00780c */ /* 0x000fc40003f65270 */
[----:B------:R-:W-:Y:S02]  /*d2c0*/  LOP3.LUT R96, R96, UR13, RZ, 0xc0, !PT ;  /* 0x0000000d60607c12 */ /* 0x000fe4000f8ec0ff */
[----:B------:R-:W-:Y:S02]  /*d2d0*/  LOP3.LUT R6, R6, UR13, RZ, 0xc0, !PT ;  /* 0x0000000d06067c12 */ /* 0x000fe4000f8ec0ff */
[----:B------:R-:W-:Y:S02]  /*d2e0*/  LOP3.LUT R11, R11, UR13, RZ, 0xc0, !PT ;  /* 0x0000000d0b0b7c12 */ /* 0x000fe4000f8ec0ff */
[----:B------:R-:W-:Y:S02]  /*d2f0*/  LEA R56, R10, UR4, 0x2 ;  /* 0x000000040a387c11 */ /* 0x000fe4000f8e10ff */
[----:B------:R-:W-:Y:S02]  /*d300*/  LEA R10, R7, UR4, 0x2 ;  /* 0x00000004070a7c11 */ /* 0x000fe4000f8e10ff */
[----:B0-----:R-:W-:-:S02]  /*d310*/  ISETP.NE.AND P6, PT, R86, 0x7fffffff, PT ;  /* 0x7fffffff5600780c */ /* 0x001fc40003fc5270 */
[----:B------:R-:W-:Y:S02]  /*d320*/  SEL R7, R108, 0x80000000, P3 ;  /* 0x800000006c077807 */ /* 0x000fe40001800000 */
[----:B----4-:R-:W-:Y:S01]  /*d330*/  ISETP.NE.AND P5, PT, R90, 0x7fffffff, PT ;  /* 0x7fffffff5a00780c */ /* 0x010fe20003fa5270 */
[----:B------:R-:W0:Y:S01]  /*d340*/  LDS R10, [R10+0x7500] ;  /* 0x007500000a0a7984 */ /* 0x000e220000000800 */
[----:B-1----:R-:W-:Y:S02]  /*d350*/  ISETP.NE.AND P3, PT, R94, 0x7fffffff, PT ;  /* 0x7fffffff5e00780c */ /* 0x002fe40003f65270 */
[----:B------:R-:W-:Y:S02]  /*d360*/  LEA R96, R96, UR4, 0x2 ;  /* 0x0000000460607c11 */ /* 0x000fe4000f8e10ff */
[----:B------:R-:W-:Y:S02]  /*d370*/  LEA R179, R11, UR4, 0x2 ;  /* 0x000000040bb37c11 */ /* 0x000fe4000f8e10ff */
[----:B------:R-:W-:Y:S01]  /*d380*/  LEA R183, R6, UR4, 0x2 ;  /* 0x0000000406b77c11 */ /* 0x000fe2000f8e10ff */
[----:B------:R-:W1:Y:S01]  /*d390*/  LDS R187, [R96+0x7500] ;  /* 0x0075000060bb7984 */ /* 0x000e620000000800 */
[----:B------:R-:W-:-:S02]  /*d3a0*/  SEL R11, R86, 0x80000000, P6 ;  /* 0x80000000560b7807 */ /* 0x000fc40003000000 */
[----:B------:R-:W-:Y:S01]  /*d3b0*/  SEL R57, R94, 0x80000000, P3 ;  /* 0x800000005e397807 */ /* 0x000fe20001800000 */
[----:B------:R2:W3:Y:S01]  /*d3c0*/  LDS R6, [R56+0x7500] ;  /* 0x0075000038067984 */ /* 0x0004e20000000800 */
[----:B------:R-:W-:Y:S02]  /*d3d0*/  SHF.R.U32.HI R7, RZ, UR14, R7 ;  /* 0x0000000eff077c19 */ /* 0x000fe40008011607 */
[----:B------:R-:W-:Y:S01]  /*d3e0*/  SHF.R.U32.HI R11, RZ, UR14, R11 ;  /* 0x0000000eff0b7c19 */ /* 0x000fe2000801160b */
[----:B------:R-:W4:Y:S01]  /*d3f0*/  LDS R183, [R183+0x7500] ;  /* 0x00750000b7b77984 */ /* 0x000f220000000800 */
[----:B------:R-:W-:Y:S02]  /*d400*/  SHF.R.U32.HI R57, RZ, UR14, R57 ;  /* 0x0000000eff397c19 */ /* 0x000fe40008011639 */
[----:B------:R-:W-:Y:S01]  /*d410*/  LOP3.LUT R7, R7, UR13, RZ, 0xc0, !PT ;  /* 0x0000000d07077c12 */ /* 0x000fe2000f8ec0ff */
[----:B------:R-:W5:Y:S01]  /*d420*/  LDS R179, [R179+0x7500] ;  /* 0x00750000b3b37984 */ /* 0x000f620000000800 */
[----:B--2---:R-:W-:-:S02]  /*d430*/  SEL R56, R90, 0x80000000, P5 ;  /* 0x800000005a387807 */ /* 0x004fc40002800000 */
[----:B------:R-:W-:Y:S02]  /*d440*/  LOP3.LUT R11, R11, UR13, RZ, 0xc0, !PT ;  /* 0x0000000d0b0b7c12 */ /* 0x000fe4000f8ec0ff */
[----:B------:R-:W-:Y:S02]  /*d450*/  SHF.R.U32.HI R56, RZ, UR14, R56 ;  /* 0x0000000eff387c19 */ /* 0x000fe40008011638 */
[----:B------:R-:W-:Y:S02]  /*d460*/  LOP3.LUT R57, R57, UR13, RZ, 0xc0, !PT ;  /* 0x0000000d39397c12 */ /* 0x000fe4000f8ec0ff */
[----:B------:R-:W-:Y:S02]  /*d470*/  LOP3.LUT R56, R56, UR13, RZ, 0xc0, !PT ;  /* 0x0000000d38387c12 */ /* 0x000fe4000f8ec0ff */
[----:B------:R-:W-:Y:S02]  /*d480*/  LEA R84, R7, UR4, 0x2 ;  /* 0x0000000407547c11 */ /* 0x000fe4000f8e10ff */
[----:B------:R-:W-:-:S02]  /*d490*/  LEA R199, R11, UR4, 0x2 ;  /* 0x000000040bc77c11 */ /* 0x000fc4000f8e10ff */
[----:B------:R-:W-:Y:S02]  /*d4a0*/  LEA R56, R56, UR4, 0x2 ;  /* 0x0000000438387c11 */ /* 0x000fe4000f8e10ff */
[----:B------:R-:W-:Y:S01]  /*d4b0*/  LEA R205, R57, UR4, 0x2 ;  /* 0x0000000439cd7c11 */ /* 0x000fe2000f8e10ff */
[----:B------:R-:W2:Y:S01]  /*d4c0*/  LDS R84, [R84+0x7500] ;  /* 0x0075000054547984 */ /* 0x000ea20000000800 */
[----:B------:R-:W-:Y:S01]  /*d4d0*/  ISETP.GT.AND P4, PT, R100, -0x1, PT ;  /* 0xffffffff6400780c */ /* 0x000fe20003f84270 */
[----:B0-----:R-:W-:Y:S01]  /*d4e0*/  IMAD.IADD R181, R39, 0x1, R10 ;  /* 0x0000000127b57824 */ /* 0x001fe200078e020a */
[----:B------:R-:W-:Y:S01]  /*d4f0*/  ISETP.GT.AND P6, PT, R102, -0x1, PT ;  /* 0xffffffff6600780c */ /* 0x000fe20003fc4270 */
[----:B------:R-:W-:Y:S01]  /*d500*/  LDS R199, [R199+0x7500] ;  /* 0x00750000c7c77984 */ /* 0x000fe20000000800 */
[----:B------:R-:W-:Y:S02]  /*d510*/  ISETP.GT.AND P3, PT, R104, -0x1, PT ;  /* 0xffffffff6800780c */ /* 0x000fe40003f64270 */
[----:B------:R-:W-:Y:S01]  /*d520*/  ISETP.GT.AND P5, PT, R106, -0x1, PT ;  /* 0xffffffff6a00780c */ /* 0x000fe20003fa4270 */
[----:B------:R0:W2:Y:S01]  /*d530*/  LDS R203, [R56+0x7500] ;  /* 0x0075000038cb7984 */ /* 0x0000a20000000800 */
[----:B------:R-:W-:Y:S01]  /*d540*/  SEL R7, R54, 0xffffffff, !P4 ;  /* 0xffffffff36077807 */ /* 0x000fe20006000000 */
[----:B-1----:R-:W-:Y:S01]  /*d550*/  IMAD.IADD R187, R36, 0x1, R187 ;  /* 0x0000000124bb7824 */ /* 0x002fe200078e02bb */
[C---:B------:R-:W-:Y:S01]  /*d560*/  SEL R11, R54.reuse, 0xffffffff, !P6 ;  /* 0xffffffff360b7807 */ /* 0x040fe20007000000 */
[----:B------:R-:W1:Y:S01]  /*d570*/  LDS R205, [R205+0x7500] ;  /* 0x00750000cdcd7984 */ /* 0x000e620000000800 */
[C---:B------:R-:W-:Y:S01]  /*d580*/  SEL R57, R54.reuse, 0xffffffff, !P3 ;  /* 0xffffffff36397807 */ /* 0x040fe20005800000 */
[----:B---3--:R-:W-:Y:S01]  /*d590*/  IMAD.IADD R185, R37, 0x1, R6 ;  /* 0x0000000125b97824 */ /* 0x008fe200078e0206 */
[----:B------:R-:W-:-:S02]  /*d5a0*/  SEL R59, R54, 0xffffffff, !P5 ;  /* 0xffffffff363b7807 */ /* 0x000fc40006800000 */
[----:B------:R-:W-:Y:S01]  /*d5b0*/  LOP3.LUT R189, R7, R100, RZ, 0x3c, !PT ;  /* 0x0000006407bd7212 */ /* 0x000fe200078e3cff */
[----:B----4-:R-:W-:Y:S01]  /*d5c0*/  IMAD.IADD R183, R38, 0x1, R183 ;  /* 0x0000000126b77824 */ /* 0x010fe200078e02b7 */
[----:B------:R-:W-:Y:S01]  /*d5d0*/  LOP3.LUT R191, R11, R102, RZ, 0x3c, !PT ;  /* 0x000000660bbf7212 */ /* 0x000fe200078e3cff */
[----:B------:R-:W-:Y:S01]  /*d5e0*/  IMAD.WIDE.U32 R6, R187, 0x4, R4 ;  /* 0x00000004bb067825 */ /* 0x000fe200078e0004 */
[----:B------:R-:W-:Y:S02]  /*d5f0*/  LOP3.LUT R193, R57, R104, RZ, 0x3c, !PT ;  /* 0x0000006839c17212 */ /* 0x000fe400078e3cff */
[----:B------:R-:W-:Y:S01]  /*d600*/  LOP3.LUT R195, R59, R106, RZ, 0x3c, !PT ;  /* 0x0000006a3bc37212 */ /* 0x000fe200078e3cff */
[----:B-----5:R-:W-:Y:S01]  /*d610*/  IMAD.IADD R179, R40, 0x1, R179 ;  /* 0x0000000128b37824 */ /* 0x020fe200078e02b3 */
[----:B------:R-:W-:Y:S01]  /*d620*/  ISETP.GT.AND P6, PT, R94, -0x1, PT ;  /* 0xffffffff5e00780c */ /* 0x000fe20003fc4270 */
[----:B------:R-:W-:Y:S01]  /*d630*/  IMAD.WIDE.U32 R10, R185, 0x4, R4 ;  /* 0x00000004b90a7825 */ /* 0x000fe200078e0004 */
[----:B------:R-:W-:Y:S01]  /*d640*/  STG.E desc[UR10][R6.64], R55 ;  /* 0x0000003706007986 */ /* 0x000fe2000c10190a */
[----:B------:R-:W-:-:S02]  /*d650*/  ISETP.GT.AND P3, PT, R108, -0x1, PT ;  /* 0xffffffff6c00780c */ /* 0x000fc40003f64270 */
[--C-:B0-----:R-:W-:Y:S01]  /*d660*/  IMAD.WIDE.U32 R56, R183, 0x4, R4.reuse ;  /* 0x00000004b7387825 */ /* 0x101fe200078e0004 */
[----:B------:R0:W-:Y:S01]  /*d670*/  STG.E desc[UR10][R10.64], R189 ;  /* 0x000000bd0a007986 */ /* 0x0001e2000c10190a */
[----:B------:R-:W-:Y:S02]  /*d680*/  ISETP.GT.AND P4, PT, R86, -0x1, PT ;  /* 0xffffffff5600780c */ /* 0x000fe40003f84270 */
[--C-:B------:R-:W-:Y:S01]  /*d690*/  IMAD.WIDE.U32 R58, R181, 0x4, R4.reuse ;  /* 0x00000004b53a7825 */ /* 0x100fe200078e0004 */
[----:B------:R-:W-:Y:S01]  /*d6a0*/  STG.E desc[UR10][R56.64], R191 ;  /* 0x000000bf38007986 */ /* 0x000fe2000c10190a */
[----:B------:R-:W-:Y:S02]  /*d6b0*/  ISETP.GT.AND P5, PT, R90, -0x1, PT ;  /* 0xffffffff5a00780c */ /* 0x000fe40003fa4270 */
[----:B------:R-:W-:Y:S01]  /*d6c0*/  IMAD.WIDE.U32 R60, R179, 0x4, R4 ;  /* 0x00000004b33c7825 */ /* 0x000fe200078e0004 */
[----:B------:R3:W-:Y:S01]  /*d6d0*/  STG.E desc[UR10][R58.64], R193 ;  /* 0x000000c13a007986 */ /* 0x0007e2000c10190a */
[----:B------:R-:W-:-:S02]  /*d6e0*/  SEL R197, R54, 0xffffffff, !P3 ;  /* 0xffffffff36c57807 */ /* 0x000fc40005800000 */
[C---:B------:R-:W-:Y:S01]  /*d6f0*/  SEL R201, R54.reuse, 0xffffffff, !P4 ;  /* 0xffffffff36c97807 */ /* 0x040fe20006000000 */
[----:B------:R4:W-:Y:S01]  /*d700*/  STG.E desc[UR10][R60.64], R195 ;  /* 0x000000c33c007986 */ /* 0x0009e2000c10190a */
[C---:B0-----:R-:W-:Y:S01]  /*d710*/  SEL R11, R54.reuse, 0xffffffff, !P6 ;  /* 0xffffffff360b7807 */ /* 0x041fe20007000000 */
[----:B--2---:R-:W-:Y:S01]  /*d720*/  IMAD.IADD R189, R41, 0x1, R84 ;  /* 0x0000000129bd7824 */ /* 0x004fe200078e0254 */
[----:B------:R-:W-:Y:S02]  /*d730*/  SEL R7, R54, 0xffffffff, !P5 ;  /* 0xffffffff36077807 */ /* 0x000fe40006800000 */
[----:B------:R-:W-:Y:S02]  /*d740*/  IADD3 R6, P3, PT, R53, UR6, RZ ;  /* 0x0000000635067c10 */ /* 0x000fe4000ff7e0ff */
[----:B------:R-:W-:Y:S01]  /*d750*/  LOP3.LUT R197, R197, R108, RZ, 0x3c, !PT ;  /* 0x0000006cc5c57212 */ /* 0x000fe200078e3cff */
[----:B---3--:R-:W-:Y:S01]  /*d760*/  IMAD.IADD R59, R44, 0x1, R203 ;  /* 0x000000012c3b7824 */ /* 0x008fe200078e02cb */
[----:B------:R-:W-:Y:S01]  /*d770*/  LOP3.LUT R193, R11, R94, RZ, 0x3c, !PT ;  /* 0x0000005e0bc17212 */ /* 0x000fe200078e3cff */
[----:B-1----:R-:W-:Y:S01]  /*d780*/  IMAD.IADD R53, R48, 0x1, R205 ;  /* 0x0000000130357824 */ /* 0x002fe200078e02cd */
[----:B------:R-:W-:Y:S01]  /*d790*/  LOP3.LUT R201, R201, R86, RZ, 0x3c, !PT ;  /* 0x00000056c9c97212 */ /* 0x000fe200078e3cff */
[----:B----4-:R-:W-:Y:S01]  /*d7a0*/  IMAD.IADD R61, R42, 0x1, R199 ;  /* 0x000000012a3d7824 */ /* 0x010fe200078e02c7 */
[----:B------:R-:W-:Y:S01]  /*d7b0*/  LOP3.LUT R191, R7, R90, RZ, 0x3c, !PT ;  /* 0x0000005a07bf7212 */ /* 0x000fe200078e3cff */
[----:B------:R-:W-:Y:S01]  /*d7c0*/  IMAD.WIDE.U32 R10, R189, 0x4, R4 ;  /* 0x00000004bd0a7825 */ /* 0x000fe200078e0004 */
[----:B------:R-:W-:-:S03]  /*d7d0*/  IADD3.X R7, PT, PT, R52, UR7, RZ, P3, !PT ;  /* 0x0000000734077c10 */ /* 0x000fc60009ffe4ff */
[--C-:B------:R-:W-:Y:S01]  /*d7e0*/  IMAD.WIDE.U32 R54, R61, 0x4, R4.reuse ;  /* 0x000000043d367825 */ /* 0x100fe200078e0004 */
[----:B------:R-:W-:Y:S03]  /*d7f0*/  STG.E desc[UR10][R10.64], R197 ;  /* 0x000000c50a007986 */ /* 0x000fe6000c10190a */
[--C-:B------:R-:W-:Y:S01]  /*d800*/  IMAD.WIDE.U32 R56, R59, 0x4, R4.reuse ;  /* 0x000000043b387825 */ /* 0x100fe200078e0004 */
[----:B------:R-:W-:Y:S03]  /*d810*/  STG.E desc[UR10][R54.64], R201 ;  /* 0x000000c936007986 */ /* 0x000fe6000c10190a */
[----:B------:R-:W-:Y:S01]  /*d820*/  IMAD.WIDE.U32 R4, R53, 0x4, R4 ;  /* 0x0000000435047825 */ /* 0x000fe200078e0004 */
[----:B------:R-:W-:Y:S04]  /*d830*/  STG.E desc[UR10][R56.64], R191 ;  /* 0x000000bf38007986 */ /* 0x000fe8000c10190a */
[----:B------:R0:W-:Y:S01]  /*d840*/  STG.E desc[UR10][R4.64], R193 ;  /* 0x000000c104007986 */ /* 0x0001e2000c10190a */
[----:B------:R-:W-:Y:S08]  /*d850*/  BAR.SYNC.DEFER_BLOCKING 0x0 ;  /* 0x0000000000007b1d */ /* 0x000ff00000010000 */
[----:B0-----:R-:W0:Y:S01]  /*d860*/  LDC.64 R4, c[0x0][0x398] ;  /* 0x0000e600ff047b82 */ /* 0x001e220000000a00 */
        /* <DEDUP_REMOVED lines=39> */
[----:B------:R-:W-:-:S02]  /*dae0*/  VIADD R43, R43, 0xffffe2c0 ;  /* 0xffffe2c02b2b7836 */ /* 0x000fc40000000000 */
[----:B------:R-:W-:Y:S02]  /*daf0*/  @!P1 IMAD.IADD R46, R8, 0x1, R63 ;  /* 0x00000001082e9824 */ /* 0x000fe400078e023f */
[----:B------:R-:W-:Y:S01]  /*db00*/  VIADD R3, R3, 0x1d40 ;  /* 0x00001d4003037836 */ /* 0x000fe20000000000 */
[----:B------:R-:W-:Y:S01]  /*db10*/  ISETP.GT.AND P3, PT, R43, 0x1d3f, PT ;  /* 0x00001d3f2b00780c */ /* 0x000fe20003f64270 */
[--C-:B0-----:R-:W-:Y:S01]  /*db20*/  IMAD.WIDE.U32 R6, R119, 0x4, R4.reuse ;  /* 0x0000000477067825 */ /* 0x101fe200078e0004 */
[----:B--2---:R-:W-:Y:S04]  /*db30*/  STS [R0], R195 ;  /* 0x000000c300007388 */ /* 0x004fe80000000800 */
[----:B---3--:R-:W-:Y:S04]  /*db40*/  STS [R0+0x300], R199 ;  /* 0x000300c700007388 */ /* 0x008fe80000000800 */
[----:B----4-:R-:W-:Y:S04]  /*db50*/  STS [R0+0x600], R203 ;  /* 0x000600cb00007388 */ /* 0x010fe80000000800 */
[----:B-----5:R-:W-:Y:S04]  /*db60*/  STS [R0+0x900], R205 ;  /* 0x000900cd00007388 */ /* 0x020fe80000000800 */
[----:B------:R-:W-:Y:S04]  /*db70*/  STS [R0+0xc00], R207 ;  /* 0x000c00cf00007388 */ /* 0x000fe80000000800 */
[----:B------:R-:W-:Y:S04]  /*db80*/  STS [R0+0xf00], R209 ;  /* 0x000f00d100007388 */ /* 0x000fe80000000800 */
[----:B------:R0:W-:Y:S04]  /*db90*/  STS [R0+0x1200], R11 ;  /* 0x0012000b00007388 */ /* 0x0001e80000000800 */
[----:B------:R-:W-:Y:S04]  /*dba0*/  STS [R0+0x1500], R55 ;  /* 0x0015003700007388 */ /* 0x000fe80000000800 */
[----:B------:R-:W-:Y:S01]  /*dbb0*/  STS [R0+0x1800], R57 ;  /* 0x0018003900007388 */ /* 0x000fe20000000800 */
[----:B0-----:R-:W-:-:S03]  /*dbc0*/  IMAD.WIDE.U32 R10, R117, 0x4, R4 ;  /* 0x00000004750a7825 */ /* 0x001fc600078e0004 */
        /* <DEDUP_REMOVED lines=69> */
[----:B------:R-:W5:Y:S01]  /*e020*/  LDS R207, [R49+0x98] ;  /* 0x0000980031cf7984 */ /* 0x000f620000000800 */
[----:B------:R-:W-:Y:S08]  /*e030*/  BAR.SYNC.DEFER_BLOCKING 0x0 ;  /* 0x0000000000007b1d */ /* 0x000ff00000010000 */
[----:B------:R-:W-:Y:S06]  /*e040*/  BAR.SYNC.DEFER_BLOCKING 0x0 ;  /* 0x0000000000007b1d */ /* 0x000fec0000010000 */
[----:B0-----:R-:W-:Y:S04]  /*e050*/  STS [R62], R55 ;  /* 0x000000373e007388 */ /* 0x001fe80000000800 */
[----:B-1----:R-:W-:Y:S04]  /*e060*/  STS [R64], R57 ;  /* 0x0000003940007388 */ /* 0x002fe80000000800 */
[----:B--2---:R0:W-:Y:S04]  /*e070*/  STS [R65], R84 ;  /* 0x0000005441007388 */ /* 0x0041e80000000800 */
[----:B---3--:R-:W-:Y:S04]  /*e080*/  STS [R66], R117 ;  /* 0x0000007542007388 */ /* 0x008fe80000000800 */
[----:B----4-:R-:W-:Y:S01]  /*e090*/  STS [R75], R52 ;  /* 0x000000344b007388 */ /* 0x010fe20000000800 */
[----:B0-----:R-:W-:-:S03]  /*e0a0*/  IMAD.WIDE.U32 R64, R129, 0x4, R4 ;  /* 0x0000000481407825 */ /* 0x001fc600078e0004 */
[----:B-----5:R0:W-:Y:S04]  /*e0b0*/  STS [R77], R54 ;  /* 0x000000364d007388 */ /* 0x0201e80000000800 */
[----:B------:R1:W-:Y:S04]  /*e0c0*/  STS [R79], R56 ;  /* 0x000000384f007388 */ /* 0x0003e80000000800 */
[----:B------:R2:W-:Y:S01]  /*e0d0*/  STS [R83], R58 ;  /* 0x0000003a53007388 */ /* 0x0005e20000000800 */
[----:B0-----:R-:W-:-:S03]  /*e0e0*/  IMAD.WIDE.U32 R54, R121, 0x4, R4 ;  /* 0x0000000479367825 */ /* 0x001fc600078e0004 */
[----:B------:R-:W-:Y:S01]  /*e0f0*/  STS [R72], R119 ;  /* 0x0000007748007388 */ /* 0x000fe20000000800 */
[----:B-1----:R-:W-:-:S03]  /*e100*/  IMAD.WIDE.U32 R56, R131, 0x4, R4 ;  /* 0x0000000483387825 */ /* 0x002fc600078e0004 */
[----:B------:R-:W-:Y:S01]  /*e110*/  STS [R80], R191 ;  /* 0x000000bf50007388 */ /* 0x000fe20000000800 */
[----:B--2---:R-:W-:-:S03]  /*e120*/  IMAD.WIDE.U32 R58, R59, 0x4, R4 ;  /* 0x000000043b3a7825 */ /* 0x004fc600078e0004 */
[----:B------:R-:W-:Y:S04]  /*e130*/  STS [R88], R193 ;  /* 0x000000c158007388 */ /* 0x000fe80000000800 */
[----:B------:R0:W-:Y:S04]  /*e140*/  STS [R67], R60 ;  /* 0x0000003c43007388 */ /* 0x0001e80000000800 */
[----:B------:R1:W-:Y:S04]  /*e150*/  STS [R85], R86 ;  /* 0x0000005655007388 */ /* 0x0003e80000000800 */
[----:B------:R2:W-:Y:S01]  /*e160*/  STS [R87], R90 ;  /* 0x0000005a57007388 */ /* 0x0005e20000000800 */
[----:B0-----:R-:W-:-:S03]  /*e170*/  IMAD.WIDE.U32 R66, R127, 0x4, R4 ;  /* 0x000000047f427825 */ /* 0x001fc600078e0004 */
[----:B------:R0:W-:Y:S01]  /*e180*/  STS [R73], R94 ;  /* 0x0000005e49007388 */ /* 0x0001e20000000800 */
[----:B-1----:R-:W-:-:S03]  /*e190*/  IMAD.WIDE.U32 R84, R141, 0x4, R4 ;  /* 0x000000048d547825 */ /* 0x002fc600078e0004 */
[----:B------:R-:W-:Y:S01]  /*e1a0*/  STS [R68], R195 ;  /* 0x000000c344007388 */ /* 0x000fe20000000800 */
[----:B--2---:R-:W-:-:S03]  /*e1b0*/  IMAD.WIDE.U32 R86, R149, 0x4, R4 ;  /* 0x0000000495567825 */ /* 0x004fc600078e0004 */
[----:B------:R1:W-:Y:S01]  /*e1c0*/  STS [R91], R96 ;  /* 0x000000605b007388 */ /* 0x0003e20000000800 */
[----:B0-----:R-:W-:-:S03]  /*e1d0*/  IMAD.WIDE.U32 R72, R139, 0x4, R4 ;  /* 0x000000048b487825 */ /* 0x001fc600078e0004 */
[----:B------:R-:W-:Y:S01]  /*e1e0*/  STS [R70], R197 ;  /* 0x000000c546007388 */ /* 0x000fe20000000800 */
[----:B------:R-:W-:-:S03]  /*e1f0*/  IMAD.WIDE.U32 R60, R61, 0x4, R4 ;  /* 0x000000043d3c7825 */ /* 0x000fc600078e0004 */
[----:B------:R-:W-:Y:S01]  /*e200*/  STS [R92], R199 ;  /* 0x000000c75c007388 */ /* 0x000fe20000000800 */
[----:B-1----:R-:W-:-:S03]  /*e210*/  IMAD.WIDE.U32 R90, R151, 0x4, R4 ;  /* 0x00000004975a7825 */ /* 0x002fc600078e0004 */
[----:B------:R0:W-:Y:S04]  /*e220*/  STS [R69], R98 ;  /* 0x0000006245007388 */ /* 0x0001e80000000800 */
        /* <DEDUP_REMOVED lines=36> */
[--C-:B--2---:R-:W-:Y:S01]  /*e470*/  IMAD.WIDE.U32 R78, R147, 0x4, R4.reuse ;  /* 0x00000004934e7825 */ /* 0x104fe200078e0004 */
[----:B------:R-:W-:Y:S03]  /*e480*/  BAR.SYNC.DEFER_BLOCKING 0x0 ;  /* 0x0000000000007b1d */ /* 0x000fe60000010000 */
[----:B0-----:R-:W-:-:S04]  /*e490*/  IMAD.WIDE.U32 R114, R175, 0x4, R4 ;  /* 0x00000004af727825 */ /* 0x001fc800078e0004 */
[----:B-1----:R-:W-:-:S04]  /*e4a0*/  IMAD.WIDE.U32 R82, R143, 0x4, R4 ;  /* 0x000000048f527825 */ /* 0x002fc800078e0004 */
[----:B------:R-:W-:-:S04]  /*e4b0*/  IMAD.WIDE.U32 R126, R179, 0x4, R4 ;  /* 0x00000004b37e7825 */ /* 0x000fc800078e0004 */
[----:B------:R-:W-:-:S04]  /*e4c0*/  IMAD.WIDE.U32 R122, R181, 0x4, R4 ;  /* 0x00000004b57a7825 */ /* 0x000fc800078e0004 */
[----:B------:R-:W-:-:S04]  /*e4d0*/  IMAD.WIDE.U32 R120, R183, 0x4, R4 ;  /* 0x00000004b7787825 */ /* 0x000fc800078e0004 */
[--C-:B------:R-:W-:Y:S01]  /*e4e0*/  IMAD.WIDE.U32 R118, R185, 0x4, R4.reuse ;  /* 0x00000004b9767825 */ /* 0x100fe200078e0004 */
[----:B------:R-:W0:Y:S03]  /*e4f0*/  LDS R131, [R0] ;  /* 0x0000000000837984 */ /* 0x000e260000000800 */
[--C-:B------:R-:W-:Y:S01]  /*e500*/  IMAD.WIDE.U32 R116, R187, 0x4, R4.reuse ;  /* 0x00000004bb747825 */ /* 0x100fe200078e0004 */
[----:B------:R-:W1:Y:S03]  /*e510*/  LDS R133, [R0+0x300] ;  /* 0x0003000000857984 */ /* 0x000e660000000800 */
[--C-:B------:R-:W-:Y:S01]  /*e520*/  IMAD.WIDE.U32 R128, R189, 0x4, R4.reuse ;  /* 0x00000004bd807825 */ /* 0x100fe200078e0004 */
[----:B------:R-:W2:Y:S03]  /*e530*/  LDS R135, [R0+0x600] ;  /* 0x0006000000877984 */ /* 0x000ea60000000800 */
[----:B------:R-:W-:Y:S01]  /*e540*/  IMAD.WIDE.U32 R4, R53, 0x4, R4 ;  /* 0x0000000435047825 */ /* 0x000fe200078e0004 */
        /* <DEDUP_REMOVED lines=74> */
[----:B------:R0:W-:Y:S01]  /*e9f0*/  STG.E desc[UR10][R4.64], R207 ;  /* 0x000000cf04007986 */ /* 0x0001e2000c10190a */
[----:B------:R-:W-:Y:S06]  /*ea00*/  BAR.SYNC.DEFER_BLOCKING 0x0 ;  /* 0x0000000000007b1d */ /* 0x000fec0000010000 */
[----:B------:R-:W-:Y:S05]  /*ea10*/  @P3 BRA `(.L_x_63) ;  /* 0xffffff8800883947 */ /* 0x000fea000383ffff */
.L_x_62:
[----:B------:R-:W-:-:S13]  /*ea20*/  ISETP.GE.AND P0, PT, R3, R2, PT ;  /* 0x000000020300720c */ /* 0x000fda0003f06270 */
[----:B------:R-:W-:Y:S05]  /*ea30*/  @P0 EXIT ;  /* 0x000000000000094d */ /* 0x000fea0003800000 */
[----:B------:R-:W-:Y:S05]  /*ea40*/  WARPSYNC.ALL ;  /* 0x0000000000007948 */ /* 0x000fea0003800000 */
[----:B------:R-:W4:Y:S01]  /*ea50*/  SHFL.IDX PT, R41, R43, RZ, 0x1f ;  /* 0x00001fff2b297589 */ /* 0x000f2200000e0000 */
[----:B------:R-:W5:Y:S01]  /*ea60*/  LDCU.64 UR4, c[0x0][0x380] ;  /* 0x00007000ff0477ac */ /* 0x000f620008000a00 */
[C---:B0-----:R-:W-:Y:S01]  /*ea70*/  IADD3 R128, P0, PT, R125.reuse, R3, RZ ;  /* 0x000000037d807210 */ /* 0x041fe20007f1e0ff */
[C---:B------:R-:W-:Y:S01]  /*ea80*/  VIADD R40, R125.reuse, 0xc0 ;  /* 0x000000c07d287836 */ /* 0x040fe20000000000 */
[C---:B------:R-:W-:Y:S01]  /*ea90*/  LOP3.LUT R25, R125.reuse, 0xc00, RZ, 0xfc, !PT ;  /* 0x00000c007d197812 */ /* 0x040fe200078efcff */
[----:B------:R-:W-:Y:S01]  /*eaa0*/  VIADD R39, R125, 0x180 ;  /* 0x000001807d277836 */ /* 0x000fe20000000000 */
[----:B------:R-:W-:Y:S01]  /*eab0*/  LEA.HI.X.SX32 R3, R3, RZ, 0x1, P0 ;  /* 0x000000ff03037211 */ /* 0x000fe200000f0eff */
[----:B------:R-:W-:-:S02]  /*eac0*/  IMAD.SHL.U32 R129, R128, 0x4, RZ ;  /* 0x0000000480817824 */ /* 0x000fc400078e00ff */
[C---:B------:R-:W-:Y:S01]  /*ead0*/  VIADD R38, R125.reuse, 0x240 ;  /* 0x000002407d267836 */ /* 0x040fe20000000000 */
[----:B------:R-:W-:Y:S01]  /*eae0*/  SHF.L.U64.HI R128, R128, 0x2, R3 ;  /* 0x0000000280807819 */ /* 0x000fe20000010203 */
[----:B------:R-:W-:Y:S02]  /*eaf0*/  IMAD.MOV.U32 R87, RZ, RZ, -0x1 ;  /* 0xffffffffff577424 */ /* 0x000fe400078e00ff */
[----:B------:R-:W-:Y:S02]  /*eb00*/  IMAD.MOV.U32 R127, RZ, RZ, -0x1 ;  /* 0xffffffffff7f7424 */ /* 0x000fe400078e00ff */
[----:B------:R-:W-:Y:S02]  /*eb10*/  IMAD.MOV.U32 R131, RZ, RZ, -0x1 ;  /* 0xffffffffff837424 */ /* 0x000fe400078e00ff */
[----:B------:R-:W-:Y:S02]  /*eb20*/  IMAD.MOV.U32 R133, RZ, RZ, -0x1 ;  /* 0xffffffffff857424 */ /* 0x000fe400078e00ff */
[----:B------:R-:W-:Y:S01]  /*eb30*/  VIADD R37, R125, 0x300 ;  /* 0x000003007d257836 */ /* 0x000fe20000000000 */
[----:B-----5:R-:W-:Y:S01]  /*eb40*/  IADD3 R84, P0, PT, R129, UR4, RZ ;  /* 0x0000000481547c10 */ /* 0x020fe2000ff1e0ff */
[----:B------:R-:W-:-:S02]  /*eb50*/  VIADD R36, R125, 0x3c0 ;  /* 0x000003c07d247836 */ /* 0x000fc40000000000 */
[C---:B------:R-:W-:Y:S01]  /*eb60*/  VIADD R35, R125.reuse, 0x480 ;  /* 0x000004807d237836 */ /* 0x040fe20000000000 */
[----:B------:R-:W-:Y:S01]  /*eb70*/  IADD3.X R85, PT, PT, R128, UR5, RZ, P0, !PT ;  /* 0x0000000580557c10 */ /* 0x000fe200087fe4ff */
[C---:B------:R-:W-:Y:S01]  /*eb80*/  VIADD R34, R125.reuse, 0x540 ;  /* 0x000005407d227836 */ /* 0x040fe20000000000 */
[CC--:B----4-:R-:W-:Y:S01]  /*eb90*/  ISETP.GE.AND P5, PT, R125.reuse, R41.reuse, PT ;  /* 0x000000297d00720c */ /* 0x0d0fe20003fa6270 */
[----:B------:R-:W-:Y:S01]  /*eba0*/  VIADD R33, R125, 0x600 ;  /* 0x000006007d217836 */ /* 0x000fe20000000000 */
[-C--:B------:R-:W-:Y:S01]  /*ebb0*/  ISETP.GE.AND P6, PT, R40, R41.reuse, PT ;  /* 0x000000292800720c */ /* 0x080fe20003fc6270 */
[----:B------:R-:W-:Y:S01]  /*ebc0*/  IMAD.MOV.U32 R135, RZ, RZ, -0x1 ;  /* 0xffffffffff877424 */ /* 0x000fe200078e00ff */
[-C--:B------:R-:W-:Y:S01]  /*ebd0*/  ISETP.GE.AND P0, PT, R39, R41.reuse, PT ;  /* 0x000000292700720c */ /* 0x080fe20003f06270 */
[----:B------:R-:W-:Y:S01]  /*ebe0*/  IMAD.MOV.U32 R137, RZ, RZ, -0x1 ;  /* 0xffffffffff897424 */ /* 0x000fe200078e00ff */
[-C--:B------:R-:W-:Y:S01]  /*ebf0*/  ISETP.GE.AND P3, PT, R38, R41.reuse, PT ;  /* 0x000000292600720c */ /* 0x080fe20003f66270 */
[----:B------:R-:W-:Y:S01]  /*ec00*/  IMAD.MOV.U32 R139, RZ, RZ, -0x1 ;  /* 0xffffffffff8b7424 */ /* 0x000fe200078e00ff */
[----:B------:R-:W-:Y:S01]  /*ec10*/  ISETP.GE.AND P4, PT, R37, R41, PT ;  /* 0x000000292500720c */ /* 0x000fe20003f86270 */
[----:B------:R-:W-:-:S02]  /*ec20*/  IMAD.MOV.U32 R141, RZ, RZ, -0x1 ;  /* 0xffffffffff8d7424 */ /* 0x000fc400078e00ff */
[----:B------:R-:W-:Y:S02]  /*ec30*/  IMAD.MOV.U32 R143, RZ, RZ, -0x1 ;  /* 0xffffffffff8f7424 */ /* 0x000fe400078e00ff */
[C---:B------:R-:W-:Y:S01]  /*ec40*/  VIADD R32, R125.reuse, 0x6c0 ;  /* 0x000006c07d207836 */ /* 0x040fe20000000000 */
[----:B------:R-:W4:Y:S01]  /*ec50*/  @!P5 LDG.E R87, desc[UR10][R84.64] ;  /* 0x0000000a5457d981 */ /* 0x000f22000c1e1900 */
[-C--:B------:R-:W-:Y:S01]  /*ec60*/  ISETP.GE.AND P5, PT, R36, R41.reuse, PT ;  /* 0x000000292400720c */ /* 0x080fe20003fa6270 */
[C---:B------:R-:W-:Y:S02]  /*ec70*/  VIADD R31, R125.reuse, 0x780 ;  /* 0x000007807d1f7836 */ /* 0x040fe40000000000 */
[----:B------:R-:W-:Y:S01]  /*ec80*/  VIADD R30, R125, 0x840 ;  /* 0x000008407d1e7836 */ /* 0x000fe20000000000 */
[----:B------:R-:W5:Y:S01]  /*ec90*/  @!P6 LDG.E R127, desc[UR10][R84.64+0x300] ;  /* 0x0003000a547fe981 */ /* 0x000f62000c1e1900 */
[----:B------:R-:W-:Y:S01]  /*eca0*/  ISETP.GE.AND P6, PT, R35, R41, PT ;  /* 0x000000292300720c */ /* 0x000fe20003fc6270 */
[----:B------:R-:W-:-:S02]  /*ecb0*/  VIADD R29, R125, 0x900 ;  /* 0x000009007d1d7836 */ /* 0x000fc40000000000 */
[----:B------:R-:W-:Y:S01]  /*ecc0*/  VIADD R28, R125, 0x9c0 ;  /* 0x000009c07d1c7836 */ /* 0x000fe20000000000 */
[----:B------:R-:W5:Y:S01]  /*ecd0*/  @!P0 LDG.E R131, desc[UR10][R84.64+0x600] ;  /* 0x0006000a54838981 */ /* 0x000f62000c1e1900 */
[-C--:B------:R-:W-:Y:S01]  /*ece0*/  ISETP.GE.AND P0, PT, R34, R41.reuse, PT ;  /* 0x000000292200720c */ /* 0x080fe20003f06270 */
[----:B------:R-:W-:Y:S02]  /*ecf0*/  IMAD.MOV.U32 R145, RZ, RZ, -0x1 ;  /* 0xffffffffff917424 */ /* 0x000fe400078e00ff */
[----:B------:R-:W-:Y:S01]  /*ed00*/  IMAD.MOV.U32 R147, RZ, RZ, -0x1 ;  /* 0xffffffffff937424 */ /* 0x000fe200078e00ff */
[----:B------:R-:W5:Y:S01]  /*ed10*/  @!P3 LDG.E R133, desc[UR10][R84.64+0x900] ;  /* 0x0009000a5485b981 */ /* 0x000f62000c1e1900 */
[-C--:B------:R-:W-:Y:S01]  /*ed20*/  ISETP.GE.AND P3, PT, R33, R41.reuse, PT ;  /* 0x000000292100720c */ /* 0x080fe20003f66270 */
[----:B------:R-:W-:Y:S02]  /*ed30*/  IMAD.MOV.U32 R149, RZ, RZ, -0x1 ;  /* 0xffffffffff957424 */ /* 0x000fe400078e00ff */
[----:B------:R-:W-:Y:S01]  /*ed40*/  IMAD.MOV.U32 R151, RZ, RZ, -0x1 ;  /* 0xffffffffff977424 */ /* 0x000fe200078e00ff */
[----:B------:R-:W5:Y:S01]  /*ed50*/  @!P4 LDG.E R135, desc[UR10][R84.64+0xc00] ;  /* 0x000c000a5487c981 */ /* 0x000f62000c1e1900 */
[----:B------:R-:W-:Y:S01]  /*ed60*/  ISETP.GE.AND P4, PT, R32, R41, PT ;  /* 0x000000292000720c */ /* 0x000fe20003f86270 */
[----:B------:R-:W-:-:S02]  /*ed70*/  IMAD.MOV.U32 R153, RZ, RZ, -0x1 ;  /* 0xffffffffff997424 */ /* 0x000fc400078e00ff */
[----:B------:R-:W-:Y:S01]  /*ed80*/  VIADD R27, R125, 0xa80 ;  /* 0x00000a807d1b7836 */ /* 0x000fe20000000000 */
[----:B------:R-:W5:Y:S01]  /*ed90*/  @!P5 LDG.E R137, desc[UR10][R84.64+0xf00] ;  /* 0x000f000a5489d981 */ /* 0x000f62000c1e1900 */
[-C--:B------:R-:W-:Y:S01]  /*eda0*/  ISETP.GE.AND P5, PT, R31, R41.reuse, PT ;  /* 0x000000291f00720c */ /* 0x080fe20003fa6270 */
[C---:B------:R-:W-:Y:S02]  /*edb0*/  VIADD R26, R125.reuse, 0xb40 ;  /* 0x00000b407d1a7836 */ /* 0x040fe40000000000 */
[C---:B------:R-:W-:Y:S01]  /*edc0*/  VIADD R24, R125.reuse, 0xcc0 ;  /* 0x00000cc07d187836 */ /* 0x040fe20000000000 */
[----:B------:R-:W5:Y:S01]  /*edd0*/  @!P6 LDG.E R139, desc[UR10][R84.64+0x1200] ;  /* 0x0012000a548be981 */ /* 0x000f62000c1e1900 */
[-C--:B------:R-:W-:Y:S01]  /*ede0*/  ISETP.GE.AND P6, PT, R30, R41.reuse, PT ;  /* 0x000000291e00720c */ /* 0x080fe20003fc6270 */
[----:B---3--:R-:W-:Y:S02]  /*edf0*/  VIADD R23, R125, 0xd80 ;  /* 0x00000d807d177836 */ /* 0x008fe40000000000 */
[----:B------:R-:W-:Y:S01]  /*ee00*/  IMAD.MOV.U32 R155, RZ, RZ, -0x1 ;  /* 0xffffffffff9b7424 */ /* 0x000fe200078e00ff */
[----:B------:R-:W3:Y:S01]  /*ee10*/  @!P0 LDG.E R141, desc[UR10][R84.64+0x1500] ;  /* 0x0015000a548d8981 */ /* 0x000ee2000c1e1900 */
[----:B------:R-:W-:Y:S01]  /*ee20*/  ISETP.GE.AND P0, PT, R29, R41, PT ;  /* 0x000000291d00720c */ /* 0x000fe20003f06270 */
[----:B------:R-:W-:-:S02]  /*ee30*/  IMAD.MOV.U32 R157, RZ, RZ, -0x1 ;  /* 0xffffffffff9d7424 */ /* 0x000fc400078e00ff */
[----:B------:R-:W-:Y:S01]  /*ee40*/  IMAD.MOV.U32 R159, RZ, RZ, -0x1 ;  /* 0xffffffffff9f7424 */ /* 0x000fe200078e00ff */
[----:B------:R-:W3:Y:S01]  /*ee50*/  @!P3 LDG.E R143, desc[UR10][R84.64+0x1800] ;  /* 0x0018000a548fb981 */ /* 0x000ee2000c1e1900 */
[-C--:B------:R-:W-:Y:S01]  /*ee60*/  ISETP.GE.AND P3, PT, R28, R41.reuse, PT ;  /* 0x000000291c00720c */ /* 0x080fe20003f66270 */
[----:B------:R-:W-:Y:S02]  /*ee70*/  IMAD.MOV.U32 R161, RZ, RZ, -0x1 ;  /* 0xffffffffffa17424 */ /* 0x000fe400078e00ff */
[----:B------:R-:W-:Y:S01]  /*ee80*/  IMAD.MOV.U32 R163, RZ, RZ, -0x1 ;  /* 0xffffffffffa37424 */ /* 0x000fe200078e00ff */
[----:B------:R-:W3:Y:S01]  /*ee90*/  @!P4 LDG.E R145, desc[UR10][R84.64+0x1b00] ;  /* 0x001b000a5491c981 */ /* 0x000ee2000c1e1900 */
[-C--:B------:R-:W-:Y:S01]  /*eea0*/  ISETP.GE.AND P4, PT, R27, R41.reuse, PT ;  /* 0x000000291b00720c */ /* 0x080fe20003f86270 */
[C---:B------:R-:W-:Y:S02]  /*eeb0*/  VIADD R22, R125.reuse, 0xe40 ;  /* 0x00000e407d167836 */ /* 0x040fe40000000000 */
[C---:B------:R-:W-:Y:S01]  /*eec0*/  VIADD R21, R125.reuse, 0xf00 ;  /* 0x00000f007d157836 */ /* 0x040fe20000000000 */
[----:B------:R-:W3:Y:S01]  /*eed0*/  @!P5 LDG.E R147, desc[UR10][R84.64+0x1e00] ;  /* 0x001e000a5493d981 */ /* 0x000ee2000c1e1900 */
[----:B------:R-:W-:Y:S01]  /*eee0*/  ISETP.GE.AND P5, PT, R26, R41, PT ;  /* 0x000000291a00720c */ /* 0x000fe20003fa6270 */
[----:B------:R-:W-:-:S02]  /*eef0*/  VIADD R20, R125, 0xfc0 ;  /* 0x00000fc07d147836 */ /* 0x000fc40000000000 */
[----:B------:R-:W-:Y:S01]  /*ef00*/  VIADD R19, R125, 0x1080 ;  /* 0x000010807d137836 */ /* 0x000fe20000000000 */
[----:B------:R-:W3:Y:S01]  /*ef10*/  @!P6 LDG.E R149, desc[UR10][R84.64+0x2100] ;  /* 0x0021000a5495e981 */ /* 0x000ee2000c1e1900 */
[-C--:B------:R-:W-:Y:S01]  /*ef20*/  ISETP.GE.AND P6, PT, R25, R41.reuse, PT ;  /* 0x000000291900720c */ /* 0x080fe20003fc6270 */
[----:B--2---:R-:W-:Y:S02]  /*ef30*/  VIADD R18, R125, 0x1140 ;  /* 0x000011407d127836 */ /* 0x004fe40000000000 */
[----:B------:R-:W-:Y:S01]  /*ef40*/  IMAD.MOV.U32 R165, RZ, RZ, -0x1 ;  /* 0xffffffffffa57424 */ /* 0x000fe200078e00ff */
[----:B------:R-:W2:Y:S01]  /*ef50*/  @!P0 LDG.E R151, desc[UR10][R84.64+0x2400] ;  /* 0x0024000a54978981 */ /* 0x000ea2000c1e1900 */
[-C--:B------:R-:W-:Y:S01]  /*ef60*/  ISETP.GE.AND P0, PT, R24, R41.reuse, PT ;  /* 0x000000291800720c */ /* 0x080fe20003f06270 */
[----:B------:R-:W-:Y:S02]  /*ef70*/  IMAD.MOV.U32 R167, RZ, RZ, -0x1 ;  /* 0xffffffffffa77424 */ /* 0x000fe400078e00ff */
[----:B------:R-:W-:Y:S01]  /*ef80*/  IMAD.MOV.U32 R169, RZ, RZ, -0x1 ;  /* 0xffffffffffa97424 */ /* 0x000fe200078e00ff */
[----:B------:R-:W2:Y:S01]  /*ef90*/  @!P3 LDG.E R153, desc[UR10][R84.64+0x2700] ;  /* 0x0027000a5499b981 */ /* 0x000ea2000c1e1900 */
[----:B------:R-:W-:Y:S01]  /*efa0*/  ISETP.GE.AND P3, PT, R23, R41, PT ;  /* 0x000000291700720c */ /* 0x000fe20003f66270 */
[----:B------:R-:W-:-:S02]  /*efb0*/  IMAD.MOV.U32 R171, RZ, RZ, -0x1 ;  /* 0xffffffffffab7424 */ /* 0x000fc400078e00ff */
[----:B------:R-:W-:Y:S01]  /*efc0*/  IMAD.MOV.U32 R173, RZ, RZ, -0x1 ;  /* 0xffffffffffad7424 */ /* 0x000fe200078e00ff */
[----:B------:R-:W2:Y:S01]  /*efd0*/  @!P4 LDG.E R155, desc[UR10][R84.64+0x2a00] ;  /* 0x002a000a549bc981 */ /* 0x000ea2000c1e1900 */
[-C--:B------:R-:W-:Y:S01]  /*efe0*/  ISETP.GE.AND P4, PT, R22, R41.reuse, PT ;  /* 0x000000291600720c */ /* 0x080fe20003f86270 */
[C---:B------:R-:W-:Y:S02]  /*eff0*/  VIADD R17, R125.reuse, 0x1200 ;  /* 0x000012007d117836 */ /* 0x040fe40000000000 */
[----:B------:R-:W-:Y:S01]  /*f000*/  VIADD R16, R125, 0x12c0 ;  /* 0x000012c07d107836 */ /* 0x000fe20000000000 */
[----:B------:R-:W2:Y:S01]  /*f010*/  @!P5 LDG.E R157, desc[UR10][R84.64+0x2d00] ;  /* 0x002d000a549dd981 */ /* 0x000ea2000c1e1900 */
[-C--:B------:R-:W-:Y:S01]  /*f020*/  ISETP.GE.AND P5, PT, R21, R41.reuse, PT ;  /* 0x000000291500720c */ /* 0x080fe20003fa6270 */
[C---:B------:R-:W-:Y:S02]  /*f030*/  VIADD R15, R125.reuse, 0x1380 ;  /* 0x000013807d0f7836 */ /* 0x040fe40000000000 */
[C---:B------:R-:W-:Y:S01]  /*f040*/  VIADD R14, R125.reuse, 0x1440 ;  /* 0x000014407d0e7836 */ /* 0x040fe20000000000 */
[----:B------:R-:W2:Y:S01]  /*f050*/  @!P6 LDG.E R159, desc[UR10][R84.64+0x3000] ;  /* 0x0030000a549fe981 */ /* 0x000ea2000c1e1900 */
[----:B------:R-:W-:Y:S01]  /*f060*/  ISETP.GE.AND P6, PT, R20, R41, PT ;  /* 0x000000291400720c */ /* 0x000fe20003fc6270 */
[----:B------:R-:W-:-:S02]  /*f070*/  VIADD R13, R125, 0x1500 ;  /* 0x000015007d0d7836 */ /* 0x000fc40000000000 */
[----:B------:R-:W-:Y:S01]  /*f080*/  IMAD.MOV.U32 R175, RZ, RZ, -0x1 ;  /* 0xffffffffffaf7424 */ /* 0x000fe200078e00ff */
[----:B------:R-:W2:Y:S01]  /*f090*/  @!P0 LDG.E R161, desc[UR10][R84.64+0x3300] ;  /* 0x0033000a54a18981 */ /* 0x000ea2000c1e1900 */
[-C--:B------:R-:W-:Y:S01]  /*f0a0*/  ISETP.GE.AND P0, PT, R19, R41.reuse, PT ;  /* 0x000000291300720c */ /* 0x080fe20003f06270 */
[----:B------:R-:W-:Y:S02]  /*f0b0*/  IMAD.MOV.U32 R177, RZ, RZ, -0x1 ;  /* 0xffffffffffb17424 */ /* 0x000fe400078e00ff */
[----:B------:R-:W-:Y:S01]  /*f0c0*/  IMAD.MOV.U32 R179, RZ, RZ, -0x1 ;  /* 0xffffffffffb37424 */ /* 0x000fe200078e00ff */
[----:B------:R-:W2:Y:S01]  /*f0d0*/  @!P3 LDG.E R163, desc[UR10][R84.64+0x3600] ;  /* 0x0036000a54a3b981 */ /* 0x000ea2000c1e1900 */
[-C--:B------:R-:W-:Y:S01]  /*f0e0*/  ISETP.GE.AND P3, PT, R18, R41.reuse, PT ;  /* 0x000000291200720c */ /* 0x080fe20003f66270 */
[----:B------:R-:W-:Y:S02]  /*f0f0*/  IMAD.MOV.U32 R181, RZ, RZ, -0x1 ;  /* 0xffffffffffb57424 */ /* 0x000fe400078e00ff */
[----:B------:R-:W-:Y:S01]  /*f100*/  IMAD.MOV.U32 R183, RZ, RZ, -0x1 ;  /* 0xffffffffffb77424 */ /* 0x000fe200078e00ff */
[----:B------:R-:W2:Y:S01]  /*f110*/  @!P4 LDG.E R165, desc[UR10][R84.64+0x3900] ;  /* 0x0039000a54a5c981 */ /* 0x000ea2000c1e1900 */
[-C--:B------:R-:W-:Y:S01]  /*f120*/  ISETP.GE.AND P4, PT, R17, R41.reuse, PT ;  /* 0x000000291100720c */ /* 0x080fe20003f86270 */
[C---:B------:R-:W-:Y:S01]  /*f130*/  VIADD R12, R125.reuse, 0x15c0 ;  /* 0x000015c07d0c7836 */ /* 0x040fe20000000000 */
[C---:B------:R-:W-:Y:S01]  /*f140*/  LOP3.LUT R5, R125.reuse, 0x1800, RZ, 0xfc, !PT ;  /* 0x000018007d057812 */ /* 0x040fe200078efcff */
[----:B------:R-:W2:Y:S01]  /*f150*/  @!P5 LDG.E R167, desc[UR10][R84.64+0x3c00] ;  /* 0x003c000a54a7d981 */ /* 0x000ea2000c1e1900 */
[-C--:B------:R-:W-:Y:S01]  /*f160*/  ISETP.GE.AND P5, PT, R16, R41.reuse, PT ;  /* 0x000000291000720c */ /* 0x080fe20003fa6270 */
[----:B------:R-:W-:Y:S01]  /*f170*/  VIADD R11, R125, 0x1680 ;  /* 0x000016807d0b7836 */ /* 0x000fe20000000000 */
[----:B------:R-:W0:Y:S01]  /*f180*/  LDCU UR4, c[0x0][0x3b8] ;  /* 0x00007700ff0477ac */ /* 0x000e220008000800 */
[----:B------:R-:W2:Y:S01]  /*f190*/  @!P6 LDG.E R169, desc[UR10][R84.64+0x3f00] ;  /* 0x003f000a54a9e981 */ /* 0x000ea2000c1e1900 */
[-C--:B------:R-:W-:Y:S01]  /*f1a0*/  ISETP.GE.AND P6, PT, R15, R41.reuse, PT ;  /* 0x000000290f00720c */ /* 0x080fe20003fc6270 */
[C---:B------:R-:W-:Y:S01]  /*f1b0*/  VIADD R10, R125.reuse, 0x1740 ;  /* 0x000017407d0a7836 */ /* 0x040fe20000000000 */
[----:B------:R-:W1:Y:S01]  /*f1c0*/  LDCU UR5, c[0x0][0x3b4] ;  /* 0x00007680ff0577ac */ /* 0x000e620008000800 */
[----:B------:R-:W2:Y:S01]  /*f1d0*/  @!P0 LDG.E R171, desc[UR10][R84.64+0x4200] ;  /* 0x0042000a54ab8981 */ /* 0x000ea2000c1e1900 */
[-C--:B------:R-:W-:Y:S01]  /*f1e0*/  ISETP.GE.AND P0, PT, R14, R41.reuse, PT ;  /* 0x000000290e00720c */ /* 0x080fe20003f06270 */
[----:B------:R-:W-:Y:S01]  /*f1f0*/  VIADD R7, R125, 0x18c0 ;  /* 0x000018c07d077836 */ /* 0x000fe20000000000 */
[----:B------:R-:W1:Y:S01]  /*f200*/  LDCU.64 UR16, c[0x0][0x390] ;  /* 0x00007200ff1077ac */ /* 0x000e620008000a00 */
[----:B------:R-:W2:Y:S01]  /*f210*/  @!P3 LDG.E R173, desc[UR10][R84.64+0x4500] ;  /* 0x0045000a54adb981 */ /* 0x000ea2000c1e1900 */
[----:B------:R-:W-:-:S03]  /*f220*/  ISETP.GE.AND P3, PT, R13, R41, PT ;  /* 0x000000290d00720c */ /* 0x000fc60003f66270 */
        /* <DEDUP_REMOVED lines=9> */
[----:B------:R-:W-:Y:S01]  /*f2c0*/  ISETP.GE.AND P3, PT, R7, R41, PT ;  /* 0x000000290700720c */ /* 0x000fe20003f66270 */
[----:B------:R-:W-:Y:S02]  /*f2d0*/  IMAD.MOV.U32 R185, RZ, RZ, -0x1 ;  /* 0xffffffffffb97424 */ /* 0x000fe400078e00ff */
[----:B------:R-:W-:Y:S02]  /*f2e0*/  IMAD.MOV.U32 R187, RZ, RZ, -0x1 ;  /* 0xffffffffffbb7424 */ /* 0x000fe400078e00ff */
[----:B------:R-:W-:Y:S02]  /*f2f0*/  IMAD.MOV.U32 R189, RZ, RZ, -0x1 ;  /* 0xffffffffffbd7424 */ /* 0x000fe400078e00ff */
[----:B------:R-:W-:Y:S01]  /*f300*/  IMAD.MOV.U32 R191, RZ, RZ, -0x1 ;  /* 0xffffffffffbf7424 */ /* 0x000fe200078e00ff */
[----:B------:R-:W2:Y:S01]  /*f310*/  @!P4 LDG.E R185, desc[UR10][R84.64+0x5700] ;  /* 0x0057000a54b9c981 */ /* 0x000ea2000c1e1900 */
[----:B------:R-:W-:-:S02]  /*f320*/  IMAD.MOV.U32 R193, RZ, RZ, -0x1 ;  /* 0xffffffffffc17424 */ /* 0x000fc400078e00ff */
[C---:B------:R-:W-:Y:S01]  /*f330*/  VIADD R6, R125.reuse, 0x1980 ;  /* 0x000019807d067836 */ /* 0x040fe20000000000 */
[----:B------:R-:W2:Y:S01]  /*f340*/  @!P5 LDG.E R187, desc[UR10][R84.64+0x5a00] ;  /* 0x005a000a54bbd981 */ /* 0x000ea2000c1e1900 */
[C---:B------:R-:W-:Y:S02]  /*f350*/  VIADD R8, R125.reuse, 0x1a40 ;  /* 0x00001a407d087836 */ /* 0x040fe40000000000 */
[C---:B------:R-:W-:Y:S01]  /*f360*/  VIADD R3, R125.reuse, 0x1b00 ;  /* 0x00001b007d037836 */ /* 0x040fe20000000000 */
[----:B------:R-:W2:Y:S01]  /*f370*/  @!P6 LDG.E R189, desc[UR10][R84.64+0x5d00] ;  /* 0x005d000a54bde981 */ /* 0x000ea2000c1e1900 */
[C---:B------:R-:W-:Y:S02]  /*f380*/  VIADD R4, R125.reuse, 0x1bc0 ;  /* 0x00001bc07d047836 */ /* 0x040fe40000000000 */
[----:B------:R-:W-:Y:S01]  /*f390*/  VIADD R2, R125, 0x1c80 ;  /* 0x00001c807d027836 */ /* 0x000fe20000000000 */
[----:B------:R-:W2:Y:S01]  /*f3a0*/  @!P0 LDG.E R191, desc[UR10][R84.64+0x6000] ;  /* 0x0060000a54bf8981 */ /* 0x000ea2000c1e1900 */
[----:B------:R-:W-:-:S02]  /*f3b0*/  ISETP.GE.AND P4, PT, R6, R41, PT ;  /* 0x000000290600720c */ /* 0x000fc40003f86270 */
[-C--:B------:R-:W-:Y:S01]  /*f3c0*/  ISETP.GE.AND P5, PT, R8, R41.reuse, PT ;  /* 0x000000290800720c */ /* 0x080fe20003fa6270 */
[----:B------:R-:W2:Y:S01]  /*f3d0*/  @!P3 LDG.E R193, desc[UR10][R84.64+0x6300] ;  /* 0x0063000a54c1b981 */ /* 0x000ea2000c1e1900 */
[-C--:B------:R-:W-:Y:S02]  /*f3e0*/  ISETP.GE.AND P6, PT, R3, R41.reuse, PT ;  /* 0x000000290300720c */ /* 0x080fe40003fc6270 */
[-C--:B------:R-:W-:Y:S02]  /*f3f0*/  ISETP.GE.AND P0, PT, R4, R41.reuse, PT ;  /* 0x000000290400720c */ /* 0x080fe40003f06270 */
[----:B------:R-:W-:Y:S01]  /*f400*/  ISETP.GE.AND P3, PT, R2, R41, PT ;  /* 0x000000290200720c */ /* 0x000fe20003f66270 */
[----:B------:R-:W-:Y:S02]  /*f410*/  IMAD.MOV.U32 R195, RZ, RZ, -0x1 ;  /* 0xffffffffffc37424 */ /* 0x000fe400078e00ff */
[----:B------:R-:W-:Y:S02]  /*f420*/  IMAD.MOV.U32 R197, RZ, RZ, -0x1 ;  /* 0xffffffffffc57424 */ /* 0x000fe400078e00ff */
[----:B------:R-:W-:-:S02]  /*f430*/  IMAD.MOV.U32 R199, RZ, RZ, -0x1 ;  /* 0xffffffffffc77424 */ /* 0x000fc400078e00ff */
[----:B------:R-:W-:Y:S01]  /*f440*/  IMAD.MOV.U32 R201, RZ, RZ, -0x1 ;  /* 0xffffffffffc97424 */ /* 0x000fe200078e00ff */
[----:B------:R-:W2:Y:S01]  /*f450*/  @!P4 LDG.E R195, desc[UR10][R84.64+0x6600] ;  /* 0x0066000a54c3c981 */ /* 0x000ea2000c1e1900 */
[----:B------:R-:W-:-:S03]  /*f460*/  IMAD.MOV.U32 R203, RZ, RZ, -0x1 ;  /* 0xffffffffffcb7424 */ /* 0x000fc600078e00ff */
[----:B------:R-:W2:Y:S04]  /*f470*/  @!P5 LDG.E R197, desc[UR10][R84.64+0x6900] ;  /* 0x0069000a54c5d981 */ /* 0x000ea8000c1e1900 */
[----:B------:R-:W2:Y:S04]  /*f480*/  @!P6 LDG.E R199, desc[UR10][R84.64+0x6c00] ;  /* 0x006c000a54c7e981 */ /* 0x000ea8000c1e1900 */
[----:B------:R-:W2:Y:S04]  /*f490*/  @!P0 LDG.E R201, desc[UR10][R84.64+0x6f00] ;  /* 0x006f000a54c98981 */ /* 0x000ea8000c1e1900 */
[----:B------:R-:W2:Y:S01]  /*f4a0*/  @!P3 LDG.E R203, desc[UR10][R84.64+0x7200] ;  /* 0x0072000a54cbb981 */ /* 0x000ea2000c1e1900 */
[----:B------:R-:W-:-:S02]  /*f4b0*/  IMAD R41, R125, 0x98, R0 ;  /* 0x000000987d297824 */ /* 0x000fc400078e0200 */
[----:B------:R-:W-:Y:S01]  /*f4c0*/  IMAD.MOV.U32 R42, RZ, RZ, -0x80000000 ;  /* 0x80000000ff2a7424 */ /* 0x000fe200078e00ff */
[----:B0-----:R-:W-:Y:S01]  /*f4d0*/  UBMSK UR4, URZ, UR4 ;  /* 0x00000004ff04729b */ /* 0x001fe20008000000 */
[----:B----4-:R-:W-:Y:S04]  /*f4e0*/  STS [R0], R87 ;  /* 0x0000005700007388 */ /* 0x010fe80000000800 */
[----:B-----5:R-:W-:Y:S04]  /*f4f0*/  STS [R0+0x300], R127 ;  /* 0x0003007f00007388 */ /* 0x020fe80000000800 */
[----:B------:R-:W-:Y:S04]  /*f500*/  STS [R0+0x600], R131 ;  /* 0x0006008300007388 */ /* 0x000fe80000000800 */
[----:B------:R-:W-:Y:S04]  /*f510*/  STS [R0+0x900], R133 ;  /* 0x0009008500007388 */ /* 0x000fe80000000800 */
[----:B------:R-:W-:Y:S04]  /*f520*/  STS [R0+0xc00], R135 ;  /* 0x000c008700007388 */ /* 0x000fe80000000800 */
[----:B------:R-:W-:Y:S04]  /*f530*/  STS [R0+0xf00], R137 ;  /* 0x000f008900007388 */ /* 0x000fe80000000800 */
[----:B------:R-:W-:Y:S04]  /*f540*/  STS [R0+0x1200], R139 ;  /* 0x0012008b00007388 */ /* 0x000fe80000000800 */
[----:B---3--:R-:W-:Y:S04]  /*f550*/  STS [R0+0x1500], R141 ;  /* 0x0015008d00007388 */ /* 0x008fe80000000800 */
[----:B------:R-:W-:Y:S04]  /*f560*/  STS [R0+0x1800], R143 ;  /* 0x0018008f00007388 */ /* 0x000fe80000000800 */
[----:B------:R-:W-:Y:S04]  /*f570*/  STS [R0+0x1b00], R145 ;  /* 0x001b009100007388 */ /* 0x000fe80000000800 */
[----:B------:R-:W-:Y:S04]  /*f580*/  STS [R0+0x1e00], R147 ;  /* 0x001e009300007388 */ /* 0x000fe80000000800 */
[----:B------:R-:W-:Y:S04]  /*f590*/  STS [R0+0x2100], R149 ;  /* 0x0021009500007388 */ /* 0x000fe80000000800 */
[----:B--2---:R-:W-:Y:S04]  /*f5a0*/  STS [R0+0x2400], R151 ;  /* 0x0024009700007388 */ /* 0x004fe80000000800 */
        /* <DEDUP_REMOVED lines=46> */
[----:B------:R-:W-:Y:S04]  /*f890*/  LDS R171, [R41+0x38] ;  /* 0x0000380029ab7984 */ /* 0x000fe80000000800 */
[----:B------:R-:W-:Y:S01]  /*f8a0*/  LDS R179, [R41+0x3c] ;  /* 0x00003c0029b37984 */ /* 0x000fe20000000800 */
[----:B-1----:R-:W-:-:S03]  /*f8b0*/  SHF.R.U32.HI R48, RZ, UR5, R48 ;  /* 0x00000005ff307c19 */ /* 0x002fc60008011630 */
[----:B------:R-:W-:Y:S04]  /*f8c0*/  LDS R177, [R41+0x40] ;  /* 0x0000400029b17984 */ /* 0x000fe80000000800 */
        /* <DEDUP_REMOVED lines=22> */
[----:B------:R-:W-:Y:S01]  /*fa30*/  BAR.SYNC.DEFER_BLOCKING 0x0 ;  /* 0x0000000000007b1d */ /* 0x000fe20000010000 */
[----:B------:R-:W-:-:S04]  /*fa40*/  LOP3.LUT R48, R48, UR4, RZ, 0xc0, !PT ;  /* 0x0000000430307c12 */ /* 0x000fc8000f8ec0ff */
[----:B------:R-:W-:Y:S02]  /*fa50*/  LOP3.LUT R85, R48, 0x1f, RZ, 0xc, !PT ;  /* 0x0000001f30557812 */ /* 0x000fe400078e0cff */
[----:B------:R-:W-:-:S03]  /*fa60*/  SHF.R.U32.HI R48, RZ, 0x4, R48 ;  /* 0x00000004ff307819 */ /* 0x000fc60000011630 */
[----:B------:R-:W-:Y:S01]  /*fa70*/  IMAD R85, R85, 0x300, R0 ;  /* 0x0000030055557824 */ /* 0x000fe200078e0200 */
[----:B------:R-:W-:-:S05]  /*fa80*/  LOP3.LUT R48, R48, 0xffffffe, RZ, 0xc0, !PT ;  /* 0x0ffffffe30307812 */ /* 0x000fca00078ec0ff */
[----:B------:R-:W-:Y:S01]  /*fa90*/  IMAD.IADD R208, R85, 0x1, -R48 ;  /* 0x0000000155d07824 */ /* 0x000fe200078e0a30 */
[----:B--2---:R-:W-:Y:S01]  /*faa0*/  ISETP.GT.AND P0, PT, R205, -0x1, PT ;  /* 0xffffffffcd00780c */ /* 0x004fe20003f04270 */
        /* <DEDUP_REMOVED lines=602> */
[----:B------:R-:W0:Y:S01]  /*12050*/  LDS.U16 R130, [R58+0x2] ;  /* 0x000002003a827984 */ /* 0x000e220000000400 */
[----:B------:R-:W-:Y:S02]  /*12060*/  IMAD R209, R125, 0x80, R0 ;  /* 0x000000807dd17824 */ /* 0x000fe400078e0200 */
        /* <DEDUP_REMOVED lines=27> */
[----:B------:R-:W-:-:S03]  /*12220*/  IMAD.IADD R234, R234, 0x1, R235 ;  /* 0x00000001eaea7824 */ /* 0x000fc600078e02eb */
        /* <DEDUP_REMOVED lines=29> */
[----:B------:R-:W-:-:S04]  /*12400*/  IMAD.IADD R219, R219, 0x1, R220 ;  /* 0x00000001dbdb7824 */ /* 0x000fc800078e02dc */
[----:B0-----:R-:W-:-:S04]  /*12410*/  IMAD.IADD R218, R218, 0x1, R219 ;  /* 0x00000001dada7824 */ /* 0x001fc800078e02db */
[----:B-1----:R-:W-:-:S04]  /*12420*/  IMAD.IADD R217, R217, 0x1, R218 ;  /* 0x00000001d9d97824 */ /* 0x002fc800078e02da */
[----:B--2---:R-:W-:-:S04]  /*12430*/  IMAD.IADD R216, R216, 0x1, R217 ;  /* 0x00000001d8d87824 */ /* 0x004fc800078e02d9 */
[----:B---3--:R-:W-:-:S04]  /*12440*/  IMAD.IADD R215, R215, 0x1, R216 ;  /* 0x00000001d7d77824 */ /* 0x008fc800078e02d8 */
[----:B----4-:R-:W-:-:S04]  /*12450*/  IMAD.IADD R214, R214, 0x1, R215 ;  /* 0x00000001d6d67824 */ /* 0x010fc800078e02d7 */
[----:B-----5:R-:W-:-:S04]  /*12460*/  IMAD.IADD R213, R213, 0x1, R214 ;  /* 0x00000001d5d57824 */ /* 0x020fc800078e02d6 */
        /* <DEDUP_REMOVED lines=10> */
[----:B------:R-:W0:Y:S01]  /*12510*/  SHFL.UP P0, R243, R126, 0x8, RZ ;  /* 0x050000007ef37989 */ /* 0x000e2200000000ff */
[----:B------:R-:W-:Y:S01]  /*12520*/  ISETP.NE.AND P3, PT, R9, 0x1f, PT ;  /* 0x0000001f0900780c */ /* 0x000fe20003f65270 */
[----:B0-----:R-:W-:-:S05]  /*12530*/  @P0 IMAD.IADD R243, R126, 0x1, R243 ;  /* 0x000000017ef30824 */ /* 0x001fca00078e02f3 */
[----:B------:R-:W0:Y:S01]  /*12540*/  SHFL.UP P0, R246, R243, 0x10, RZ ;  /* 0x06000000f3f67989 */ /* 0x000e2200000000ff */
[----:B------:R-:W1:Y:S01]  /*12550*/  S2R R87, SR_CgaCtaId ;  /* 0x0000000000577919 */ /* 0x000e620000008800 */
[----:B0-----:R-:W-:-:S05]  /*12560*/  @P0 IMAD.IADD R246, R243, 0x1, R246 ;  /* 0x00000001f3f60824 */ /* 0x001fca00078e02f6 */
[----:B------:R-:W-:Y:S01]  /*12570*/  @!P3 STS [R47+0x6300], R246 ;  /* 0x006300f62f00b388 */ /* 0x000fe20000000800 */
[----:B------:R-:W-:-:S04]  /*12580*/  MOV R84, 0x400 ;  /* 0x0000040000547802 */ /* 0x000fc80000000f00 */
[----:B-1----:R-:W-:Y:S01]  /*12590*/  LEA R42, R87, R84, 0x18 ;  /* 0x00000054572a7211 */ /* 0x002fe200078ec0ff */
[----:B------:R-:W-:Y:S06]  /*125a0*/  BAR.SYNC.DEFER_BLOCKING 0x0 ;  /* 0x0000000000007b1d */ /* 0x000fec0000010000 */
[----:B------:R-:W0:Y:S04]  /*125b0*/  LDS.128 R84, [R42+0x6300] ;  /* 0x006300002a547984 */ /* 0x000e280000000c00 */
[----:B------:R-:W1:Y:S01]  /*125c0*/  LDS.64 R126, [R42+0x6310] ;  /* 0x006310002a7e7984 */ /* 0x000e620000000a00 */
[----:B------:R-:W-:-:S02]  /*125d0*/  ISETP.NE.AND P0, PT, R45, 0x2, PT ;  /* 0x000000022d00780c */ /* 0x000fc40003f05270 */
[----:B------:R-:W-:Y:S02]  /*125e0*/  ISETP.NE.AND P4, PT, R9, RZ, PT ;  /* 0x000000ff0900720c */ /* 0x000fe40003f85270 */
        /* <DEDUP_REMOVED lines=8> */
[----:B-1----:R-:W-:-:S03]  /*12670*/  IMAD.IADD R126, R87, 0x1, R126 ;  /* 0x00000001577e7824 */ /* 0x002fc600078e027e */
[----:B------:R-:W-:Y:S02]  /*12680*/  SEL R84, R87, R84, !P0 ;  /* 0x0000005457547207 */ /* 0x000fe40004000000 */
[----:B------:R-:W-:Y:S01]  /*12690*/  ISETP.GT.U32.OR P0, PT, R125, 0x1f, P4 ;  /* 0x0000001f7d00780c */ /* 0x000fe20002704470 */
[----:B------:R-:W-:Y:S01]  /*126a0*/  IMAD.IADD R85, R246, 0x1, -R241 ;  /* 0x00000001f6557824 */ /* 0x000fe200078e0af1 */
[----:B------:R-:W-:Y:S01]  /*126b0*/  SEL R84, R126, R84, !P3 ;  /* 0x000000547e547207 */ /* 0x000fe20005800000 */
[----:B------:R-:W-:-:S03]  /*126c0*/  IMAD.IADD R127, R127, 0x1, R126 ;  /* 0x000000017f7f7824 */ /* 0x000fc600078e027e */
[----:B------:R-:W-:-:S05]  /*126d0*/  SEL R87, R85, RZ, P4 ;  /* 0x000000ff55577207 */ /* 0x000fca0002000000 */
[----:B------:R-:W-:Y:S02]  /*126e0*/  @P2 IMAD.IADD R85, R84, 0x1, R87 ;  /* 0x0000000154552824 */ /* 0x000fe400078e0257 */
[----:B------:R-:W-:-:S05]  /*126f0*/  @!P0 IMAD.U32 R85, R127, 0x10000, RZ ;  /* 0x000100007f558824 */ /* 0x000fca00078e00ff */
[----:B------:R-:W-:Y:S01]  /*12700*/  @!P0 STS [R42+0x6320], R85 ;  /* 0x006320552a008388 */ /* 0x000fe20000000800 */
[----:B------:R-:W-:Y:S01]  /*12710*/  BAR.SYNC.DEFER_BLOCKING 0x0 ;  /* 0x0000000000007b1d */ /* 0x000fe20000010000 */
[----:B------:R-:W-:-:S13]  /*12720*/  ISETP.NE.AND P2, PT, R125, RZ, PT ;  /* 0x000000ff7d00720c */ /* 0x000fda0003f45270 */
[----:B------:R-:W0:Y:S01]  /*12730*/  @P2 LDS R84, [R42+0x6320] ;  /* 0x006320002a542984 */ /* 0x000e220000000800 */
[----:B------:R-:W-:-:S04]  /*12740*/  @!P1 IADD3 R86, PT, PT, -R125, 0x3f, RZ ;  /* 0x0000003f7d569810 */ /* 0x000fc80007ffe1ff */
[----:B------:R-:W-:Y:S02]  /*12750*/  @!P1 LOP3.LUT R87, R86, 0x1f, RZ, 0xc0, !PT ;  /* 0x0000001f56579812 */ /* 0x000fe400078ec0ff */
[----:B------:R-:W-:Y:S01]  /*12760*/  @!P1 SHF.R.U32.HI R86, RZ, 0x4, R86 ;  /* 0x00000004ff569819 */ /* 0x000fe20000011656 */
[----:B0-----:R-:W-:Y:S02]  /*12770*/  @P2 IMAD.IADD R85, R85, 0x1, R84 ;  /* 0x0000000155552824 */ /* 0x001fe400078e0254 */
[----:B------:R-:W-:Y:S01]  /*12780*/  @!P1 IMAD R84, R87, 0x300, R42 ;  /* 0x0000030057549824 */ /* 0x000fe200078e022a */
[----:B------:R-:W-:Y:S01]  /*12790*/  @!P1 LOP3.LUT R87, R86, 0x2, RZ, 0xc0, !PT ;  /* 0x0000000256579812 */ /* 0x000fe200078ec0ff */
        /* <DEDUP_REMOVED lines=66> */
[----:B------:R-:W-:-:S05]  /*12bc0*/  @!P1 IMAD.IADD R84, R84, 0x1, R87 ;  /* 0x0000000154549824 */ /* 0x000fca00078e0257 */
[----:B------:R-:W0:Y:S04]  /*12bd0*/  @!P1 LDS.U16 R237, [R84] ;  /* 0x0000000054ed9984 */ /* 0x000e280000000400 */
[----:B------:R-:W-:Y:S04]  /*12be0*/  LDS.U16 R235, [R50+0x2] ;  /* 0x0000020032eb7984 */ /* 0x000fe80000000400 */
[----:B------:R-:W-:Y:S04]  /*12bf0*/  LDS.U16 R247, [R48+0x2] ;  /* 0x0000020030f77984 */ /* 0x000fe80000000400 */
[----:B------:R-:W-:Y:S04]  /*12c00*/  LDS.U16 R249, [R52+0x2] ;  /* 0x0000020034f97984 */ /* 0x000fe80000000400 */
[----:B------:R-:W1:Y:S04]  /*12c10*/  LDS.U16 R85, [R208+0x2] ;  /* 0x00000200d0557984 */ /* 0x000e680000000400 */
[----:B------:R-:W2:Y:S04]  /*12c20*/  LDS.U16 R207, [R207+0x2] ;  /* 0x00000200cfcf7984 */ /* 0x000ea80000000400 */
[----:B------:R-:W3:Y:S04]  /*12c30*/  LDS.U16 R87, [R124+0x2] ;  /* 0x000002007c577984 */ /* 0x000ee80000000400 */
[----:B------:R-:W4:Y:S04]  /*12c40*/  LDS.U16 R127, [R56+0x2] ;  /* 0x00000200387f7984 */ /* 0x000f280000000400 */
[----:B------:R-:W5:Y:S04]  /*12c50*/  LDS.U16 R215, [R60+0x2] ;  /* 0x000002003cd77984 */ /* 0x000f680000000400 */
[----:B------:R-:W5:Y:S04]  /*12c60*/  LDS.U16 R217, [R66+0x2] ;  /* 0x0000020042d97984 */ /* 0x000f680000000400 */
[----:B------:R-:W-:Y:S04]  /*12c70*/  LDS.U16 R213, [R122+0x2] ;  /* 0x000002007ad57984 */ /* 0x000fe80000000400 */
        /* <DEDUP_REMOVED lines=23> */
[----:B------:R-:W5:Y:S04]  /*12df0*/  LDS.U16 R74, [R74+0x2] ;  /* 0x000002004a4a7984 */ /* 0x000f680000000400 */
[----:B------:R5:W-:Y:S04]  /*12e00*/  LDS.U16 R48, [R72+0x2] ;  /* 0x0000020048307984 */ /* 0x000be80000000400 */
[----:B------:R-:W-:Y:S04]  /*12e10*/  LDS.U16 R68, [R68+0x2] ;  /* 0x0000020044447984 */ /* 0x000fe80000000400 */
[----:B------:R-:W-:Y:S04]  /*12e20*/  LDS.U16 R110, [R110+0x2] ;  /* 0x000002006e6e7984 */ /* 0x000fe80000000400 */
[----:B------:R-:W-:Y:S04]  /*12e30*/  LDS.U16 R62, [R62+0x2] ;  /* 0x000002003e3e7984 */ /* 0x000fe80000000400 */
[----:B------:R-:W5:Y:S01]  /*12e40*/  LDS.U16 R52, [R58+0x2] ;  /* 0x000002003a347984 */ /* 0x000f620000000400 */
[----:B------:R-:W-:Y:S06]  /*12e50*/  BAR.SYNC.DEFER_BLOCKING 0x0 ;  /* 0x0000000000007b1d */ /* 0x000fec0000010000 */
[----:B0-----:R-:W-:Y:S01]  /*12e60*/  @!P1 STS [R0], R237 ;  /* 0x000000ed00009388 */ /* 0x001fe20000000800 */
[----:B------:R-:W-:Y:S01]  /*12e70*/  @!P1 IMAD.IADD R46, R46, 0x1, -R237 ;  /* 0x000000012e2e9824 */ /* 0x000fe200078e0aed */
[----:B------:R-:W-:Y:S08]  /*12e80*/  BAR.SYNC.DEFER_BLOCKING 0x0 ;  /* 0x0000000000007b1d */ /* 0x000ff00000010000 */
[----:B------:R-:W-:Y:S01]  /*12e90*/  BAR.SYNC.DEFER_BLOCKING 0x0 ;  /* 0x0000000000007b1d */ /* 0x000fe20000010000 */
[----:B-1----:R-:W-:-:S02]  /*12ea0*/  IMAD.IADD R85, R206, 0x1, R85 ;  /* 0x00000001ce557824 */ /* 0x002fc400078e0255 */
[----:B--2---:R-:W-:Y:S02]  /*12eb0*/  IMAD.IADD R207, R204, 0x1, R207 ;  /* 0x00000001cccf7824 */ /* 0x004fe400078e02cf */
[----:B---3--:R-:W-:Y:S01]  /*12ec0*/  IMAD.IADD R87, R202, 0x1, R87 ;  /* 0x00000001ca577824 */ /* 0x008fe200078e0257 */
[----:B------:R-:W-:Y:S02]  /*12ed0*/  @!P1 STS [R0+0x7500], R46 ;  /* 0x0075002e00009388 */ /* 0x000fe40000000800 */
[----:B------:R-:W-:Y:S01]  /*12ee0*/  BAR.SYNC.DEFER_BLOCKING 0x0 ;  /* 0x0000000000007b1d */ /* 0x000fe20000010000 */
[----:B----4-:R-:W-:Y:S02]  /*12ef0*/  IMAD.IADD R127, R200, 0x1, R127 ;  /* 0x00000001c87f7824 */ /* 0x010fe400078e027f */
[----:B-----5:R-:W-:Y:S02]  /*12f00*/  IMAD.IADD R215, R198, 0x1, R215 ;  /* 0x00000001c6d77824 */ /* 0x020fe400078e02d7 */
[----:B------:R-:W-:-:S02]  /*12f10*/  IMAD R56, R85, 0x4, R42 ;  /* 0x0000000455387824 */ /* 0x000fc400078e022a */
[----:B------:R-:W-:Y:S02]  /*12f20*/  IMAD.IADD R217, R196, 0x1, R217 ;  /* 0x00000001c4d97824 */ /* 0x000fe400078e02d9 */
[----:B------:R-:W-:Y:S02]  /*12f30*/  IMAD.IADD R72, R140, 0x1, R74 ;  /* 0x000000018c487824 */ /* 0x000fe400078e024a */
[--C-:B------:R-:W-:Y:S02]  /*12f40*/  IMAD R66, R207, 0x4, R42.reuse ;  /* 0x00000004cf427824 */ /* 0x100fe400078e022a */
[----:B------:R-:W-:Y:S02]  /*12f50*/  IMAD.IADD R213, R194, 0x1, R213 ;  /* 0x00000001c2d57824 */ /* 0x000fe400078e02d5 */
[----:B------:R-:W-:Y:S02]  /*12f60*/  IMAD R74, R87, 0x4, R42 ;  /* 0x00000004574a7824 */ /* 0x000fe400078e022a */
[----:B------:R-:W-:-:S02]  /*12f70*/  IMAD.IADD R219, R192, 0x1, R219 ;  /* 0x00000001c0db7824 */ /* 0x000fc400078e02db */
[----:B------:R-:W-:Y:S02]  /*12f80*/  IMAD R82, R127, 0x4, R42 ;  /* 0x000000047f527824 */ /* 0x000fe400078e022a */
[----:B------:R-:W-:Y:S02]  /*12f90*/  IMAD.IADD R211, R190, 0x1, R211 ;  /* 0x00000001bed37824 */ /* 0x000fe400078e02d3 */
[----:B------:R-:W-:Y:S01]  /*12fa0*/  IMAD.IADD R96, R152, 0x1, R98 ;  /* 0x0000000198607824 */ /* 0x000fe200078e0262 */
[----:B------:R-:W-:Y:S01]  /*12fb0*/  STS [R56], R199 ;  /* 0x000000c738007388 */ /* 0x000fe20000000800 */
[--C-:B------:R-:W-:Y:S02]  /*12fc0*/  IMAD R90, R215, 0x4, R42.reuse ;  /* 0x00000004d75a7824 */ /* 0x100fe400078e022a */
[----:B------:R-:W-:Y:S01]  /*12fd0*/  IMAD.IADD R209, R188, 0x1, R209 ;  /* 0x00000001bcd17824 */ /* 0x000fe200078e02d1 */
[----:B------:R-:W-:Y:S01]  /*12fe0*/  STS [R66], R205 ;  /* 0x000000cd42007388 */ /* 0x000fe20000000800 */
[----:B------:R-:W-:-:S02]  /*12ff0*/  IMAD R98, R217, 0x4, R42 ;  /* 0x00000004d9627824 */ /* 0x000fc400078e022a */
[----:B------:R-:W-:Y:S01]  /*13000*/  IMAD.IADD R221, R186, 0x1, R221 ;  /* 0x00000001badd7824 */ /* 0x000fe200078e02dd */
[----:B------:R-:W-:Y:S01]  /*13010*/  STS [R74], R203 ;  /* 0x000000cb4a007388 */ /* 0x000fe20000000800 */
[----:B------:R-:W-:Y:S02]  /*13020*/  IMAD.IADD R100, R154, 0x1, R114 ;  /* 0x000000019a647824 */ /* 0x000fe400078e0272 */
[--C-:B------:R-:W-:Y:S01]  /*13030*/  IMAD R106, R213, 0x4, R42.reuse ;  /* 0x00000004d56a7824 */ /* 0x100fe200078e022a */
[----:B------:R-:W-:Y:S01]  /*13040*/  STS [R82], R201 ;  /* 0x000000c952007388 */ /* 0x000fe20000000800 */
[----:B------:R-:W-:Y:S02]  /*13050*/  IMAD.IADD R223, R184, 0x1, R223 ;  /* 0x00000001b8df7824 */ /* 0x000fe400078e02df */
[----:B------:R-:W-:Y:S01]  /*13060*/  IMAD R114, R219, 0x4, R42 ;  /* 0x00000004db727824 */ /* 0x000fe200078e022a */
[----:B------:R-:W-:Y:S01]  /*13070*/  STS [R90], R189 ;  /* 0x000000bd5a007388 */ /* 0x000fe20000000800 */
[----:B------:R-:W-:-:S02]  /*13080*/  IMAD.IADD R225, R182, 0x1, R225 ;  /* 0x00000001b6e17824 */ /* 0x000fc400078e02e1 */
[----:B------:R-:W-:Y:S02]  /*13090*/  IMAD.IADD R54, R130, 0x1, R52 ;  /* 0x0000000182367824 */ /* 0x000fe400078e0234 */
[--C-:B------:R-:W-:Y:S01]  /*130a0*/  IMAD R122, R211, 0x4, R42.reuse ;  /* 0x00000004d37a7824 */ /* 0x100fe200078e022a */
        /* <DEDUP_REMOVED lines=8> */
[--C-:B------:R-:W-:Y:S01]  /*13130*/  IMAD R118, R223, 0x4, R42.reuse ;  /* 0x00000004df767824 */ /* 0x100fe200078e022a */
[----:B------:R-:W-:Y:S01]  /*13140*/  STS [R122], R191 ;  /* 0x000000bf7a007388 */ /* 0x000fe20000000800 */
[----:B------:R-:W-:Y:S02]  /*13150*/  IMAD.IADD R233, R174, 0x1, R233 ;  /* 0x00000001aee97824 */ /* 0x000fe400078e02e9 */
[----:B------:R-:W-:Y:S01]  /*13160*/  IMAD R70, R225, 0x4, R42 ;  /* 0x00000004e1467824 */ /* 0x000fe200078e022a */
[----:B------:R0:W-:Y:S01]  /*13170*/  STS [R52], R133 ;  /* 0x0000008534007388 */ /* 0x0001e20000000800 */
[----:B------:R-:W-:Y:S02]  /*13180*/  IMAD.IADD R235, R172, 0x1, R235 ;  /* 0x00000001aceb7824 */ /* 0x000fe400078e02eb */
[----:B------:R-:W-:Y:S02]  /*13190*/  IMAD.IADD R58, R132, 0x1, R62 ;  /* 0x00000001843a7824 */ /* 0x000fe400078e023e */
[----:B------:R-:W-:Y:S01]  /*131a0*/  IMAD R102, R227, 0x4, R42 ;  /* 0x00000004e3667824 */ /* 0x000fe200078e022a */
[----:B------:R-:W-:Y:S01]  /*131b0*/  STS [R86], R187 ;  /* 0x000000bb56007388 */ /* 0x000fe20000000800 */
[----:B------:R-:W-:-:S02]  /*131c0*/  IMAD.IADD R239, R170, 0x1, R239 ;  /* 0x00000001aaef7824 */ /* 0x000fc400078e02ef */
[----:B------:R-:W-:Y:S02]  /*131d0*/  IMAD.IADD R60, R134, 0x1, R110 ;  /* 0x00000001863c7824 */ /* 0x000fe400078e026e */
[----:B------:R-:W-:Y:S01]  /*131e0*/  IMAD R132, R229, 0x4, R42 ;  /* 0x00000004e5847824 */ /* 0x000fe200078e022a */
[----:B------:R-:W-:Y:S01]  /*131f0*/  STS [R118], R185 ;  /* 0x000000b976007388 */ /* 0x000fe20000000800 */
[----:B------:R-:W-:Y:S02]  /*13200*/  IMAD.IADD R241, R168, 0x1, R241 ;  /* 0x00000001a8f17824 */ /* 0x000fe400078e02f1 */
        /* <DEDUP_REMOVED lines=14> */
[--C-:B0-----:R-:W-:Y:S01]  /*132f0*/  IMAD R133, R241, 0x4, R42.reuse ;  /* 0x00000004f1857824 */ /* 0x101fe200078e022a */
[----:B------:R-:W-:Y:S01]  /*13300*/  STS [R94], R177 ;  /* 0x000000b15e007388 */ /* 0x000fe20000000800 */
[----:B------:R-:W-:Y:S02]  /*13310*/  IMAD.IADD R251, R158, 0x1, R251 ;  /* 0x000000019efb7824 */ /* 0x000fe400078e02fb */
[----:B------:R-:W-:Y:S01]  /*13320*/  IMAD R124, R243, 0x4, R42 ;  /* 0x00000004f37c7824 */ /* 0x000fe200078e022a */
[----:B------:R-:W-:Y:S01]  /*13330*/  STS [R78], R175 ;  /* 0x000000af4e007388 */ /* 0x000fe20000000800 */
[----:B------:R-:W-:Y:S02]  /*13340*/  IMAD.IADD R104, R156, 0x1, R104 ;  /* 0x000000019c687824 */ /* 0x000fe400078e0268 */
[----:B------:R-:W-:Y:S01]  /*13350*/  IMAD R120, R245, 0x4, R42 ;  /* 0x00000004f5787824 */ /* 0x000fe200078e022a */
[----:B------:R-:W-:Y:S01]  /*13360*/  STS [R62], R173 ;  /* 0x000000ad3e007388 */ /* 0x000fe20000000800 */
[----:B------:R-:W-:-:S02]  /*13370*/  IMAD.IADD R80, R144, 0x1, R112 ;  /* 0x0000000190507824 */ /* 0x000fc400078e0270 */
[--C-:B------:R-:W-:Y:S01]  /*13380*/  IMAD R116, R247, 0x4, R42.reuse ;  /* 0x00000004f7747824 */ /* 0x100fe200078e022a */
[----:B------:R-:W-:Y:S01]  /*13390*/  STS [R133], R44 ;  /* 0x0000002c85007388 */ /* 0x000fe20000000800 */
[--C-:B------:R-:W-:Y:S02]  /*133a0*/  IMAD R112, R249, 0x4, R42.reuse ;  /* 0x00000004f9707824 */ /* 0x100fe400078e022a */
        /* <DEDUP_REMOVED lines=9> */
[--C-:B------:R-:W-:Y:S01]  /*13440*/  IMAD R92, R92, 0x4, R42.reuse ;  /* 0x000000045c5c7824 */ /* 0x100fe200078e022a */
[----:B------:R-:W-:Y:S01]  /*13450*/  STS [R112], R163 ;  /* 0x000000a370007388 */ /* 0x000fe20000000800 */
[----:B------:R-:W-:Y:S02]  /*13460*/  IMAD R88, R50, 0x4, R42 ;  /* 0x0000000432587824 */ /* 0x000fe400078e022a */
[----:B------:R-:W-:Y:S01]  /*13470*/  IMAD.IADD R48, R138, 0x1, R48 ;  /* 0x000000018a307824 */ /* 0x000fe200078e0230 */
[----:B------:R-:W-:Y:S01]  /*13480*/  STS [R108], R153 ;  /* 0x000000996c007388 */ /* 0x000fe20000000800 */
[----:B------:R-:W-:-:S02]  /*13490*/  IMAD R84, R84, 0x4, R42 ;  /* 0x0000000454547824 */ /* 0x000fc400078e022a */
[----:B------:R-:W-:Y:S01]  /*134a0*/  IMAD.IADD R64, R136, 0x1, R68 ;  /* 0x0000000188407824 */ /* 0x000fe200078e0244 */
[----:B------:R-:W-:Y:S01]  /*134b0*/  STS [R104], R161 ;  /* 0x000000a168007388 */ /* 0x000fe20000000800 */
[--C-:B------:R-:W-:Y:S02]  /*134c0*/  IMAD R80, R80, 0x4, R42.reuse ;  /* 0x0000000450507824 */ /* 0x100fe400078e022a */
[--C-:B------:R-:W-:Y:S01]  /*134d0*/  IMAD R76, R76, 0x4, R42.reuse ;  /* 0x000000044c4c7824 */ /* 0x100fe200078e022a */
[----:B------:R-:W-:Y:S01]  /*134e0*/  STS [R100], R159 ;  /* 0x0000009f64007388 */ /* 0x000fe20000000800 */
[----:B------:R-:W-:-:S03]  /*134f0*/  IMAD R72, R72, 0x4, R42 ;  /* 0x0000000448487824 */ /* 0x000fc600078e022a */
        /* <DEDUP_REMOVED lines=21> */
[----:B------:R-:W3:Y:S01]  /*13650*/  LDS R46, [R0+0x900] ;  /* 0x00090000002e7984 */ /* 0x000ee20000000800 */
[----:B------:R-:W-:-:S03]  /*13660*/  ISETP.GE.AND P2, PT, R125, R43, PT ;  /* 0x0000002b7d00720c */ /* 0x000fc60003f46270 */
[----:B------:R-:W4:Y:S01]  /*13670*/  LDS R85, [R0+0xc00] ;  /* 0x000c000000557984 */ /* 0x000f220000000800 */
[-C--:B------:R-:W-:Y:S02]  /*13680*/  ISETP.GE.AND P4, PT, R40, R43.reuse, PT ;  /* 0x0000002b2800720c */ /* 0x080fe40003f86270 */
[-C--:B------:R-:W-:Y:S01]  /*13690*/  ISETP.GE.AND P3, PT, R39, R43.reuse, PT ;  /* 0x0000002b2700720c */ /* 0x080fe20003f66270 */
[----:B------:R-:W5:Y:S01]  /*136a0*/  LDS R50, [R0+0xf00] ;  /* 0x000f000000327984 */ /* 0x000f620000000800 */
[-C--:B------:R-:W-:Y:S02]  /*136b0*/  ISETP.GE.AND P6, PT, R38, R43.reuse, PT ;  /* 0x0000002b2600720c */ /* 0x080fe40003fc6270 */
[----:B------:R-:W-:Y:S01]  /*136c0*/  LOP3.LUT R9, R9, 0xbfffffff, RZ, 0xc0, !PT ;  /* 0xbfffffff09097812 */ /* 0x000fe200078ec0ff */
[----:B------:R-:W5:Y:S02]  /*136d0*/  LDS R48, [R0+0x1200] ;  /* 0x0012000000307984 */ /* 0x000f640000000800 */
[----:B------:R-:W-:Y:S01]  /*136e0*/  @!P2 IMAD.MOV.U32 R246, RZ, RZ, -0x1 ;  /* 0xfffffffffff6a424 */ /* 0x000fe200078e00ff */
[----:B------:R-:W-:Y:S01]  /*136f0*/  @P2 LOP3.LUT R9, R9, 0x40000000, RZ, 0xfc, !PT ;  /* 0x4000000009092812 */ /* 0x000fe200078efcff */
[----:B------:R-:W5:Y:S02]  /*13700*/  LDS R138, [R0+0x1500] ;  /* 0x00150000008a7984 */ /* 0x000f640000000800 */
[----:B------:R-:W-:Y:S01]  /*13710*/  @!P4 IMAD.MOV.U32 R249, RZ, RZ, -0x1 ;  /* 0xfffffffffff9c424 */ /* 0x000fe200078e00ff */
[----:B------:R-:W-:Y:S01]  /*13720*/  ISETP.GE.AND P5, PT, R37, R43, PT ;  /* 0x0000002b2500720c */ /* 0x000fe20003fa6270 */
[----:B------:R-:W5:Y:S04]  /*13730*/  LDS R141, [R0+0x1800] ;  /* 0x00180000008d7984 */ /* 0x000f680000000800 */
[----:B------:R-:W5:Y:S01]  /*13740*/  LDS R144, [R0+0x1b00] ;  /* 0x001b000000907984 */ /* 0x000f620000000800 */
[----:B0-----:R-:W-:-:S03]  /*13750*/  @!P2 ISETP.GT.AND P0, PT, R131, -0x1, PT ;  /* 0xffffffff8300a80c */ /* 0x001fc60003f04270 */
[----:B------:R-:W0:Y:S01]  /*13760*/  LDS R147, [R0+0x1e00] ;  /* 0x001e000000937984 */ /* 0x000e220000000800 */
[----:B------:R-:W-:-:S03]  /*13770*/  @!P2 SEL R246, R246, 0x80000000, P0 ;  /* 0x80000000f6f6a807 */ /* 0x000fc60000000000 */
[----:B------:R-:W0:Y:S01]  /*13780*/  LDS R150, [R0+0x2100] ;  /* 0x0021000000967984 */ /* 0x000e220000000800 */
[----:B-1----:R-:W-:Y:S01]  /*13790*/  @!P4 ISETP.GT.AND P0, PT, R248, -0x1, PT ;  /* 0xfffffffff800c80c */ /* 0x002fe20003f04270 */
[----:B------:R-:W-:Y:S01]  /*137a0*/  @!P3 IMAD.MOV.U32 R242, RZ, RZ, -0x1 ;  /* 0xfffffffffff2b424 */ /* 0x000fe200078e00ff */
[----:B------:R-:W-:Y:S01]  /*137b0*/  LOP3.LUT R9, R9, 0xdfffffff, RZ, 0xc0, !PT ;  /* 0xdfffffff09097812 */ /* 0x000fe200078ec0ff */
[----:B------:R-:W1:Y:S01]  /*137c0*/  LDS R153, [R0+0x2400] ;  /* 0x0024000000997984 */ /* 0x000e620000000800 */
[----:B------:R-:W-:Y:S02]  /*137d0*/  @!P4 SEL R249, R249, 0x80000000, P0 ;  /* 0x80000000f9f9c807 */ /* 0x000fe40000000000 */
[----:B--2---:R-:W-:Y:S01]  /*137e0*/  @!P3 ISETP.GT.AND P0, PT, R245, -0x1, PT ;  /* 0xfffffffff500b80c */ /* 0x004fe20003f04270 */
[----:B------:R-:W-:Y:S01]  /*137f0*/  @!P6 IMAD.MOV.U32 R87, RZ, RZ, -0x1 ;  /* 0xffffffffff57e424 */ /* 0x000fe200078e00ff */
[----:B------:R-:W-:Y:S01]  /*13800*/  @P4 LOP3.LUT R9, R9, 0x20000000, RZ, 0xfc, !PT ;  /* 0x2000000009094812 */ /* 0x000fe200078efcff */
[----:B------:R-:W2:Y:S01]  /*13810*/  LDS R156, [R0+0x2700] ;  /* 0x00270000009c7984 */ /* 0x000ea20000000800 */
[----:B------:R-:W-:-:S02]  /*13820*/  @!P3 SEL R242, R242, 0x80000000, P0 ;  /* 0x80000000f2f2b807 */ /* 0x000fc40000000000 */
[C---:B---3--:R-:W-:Y:S01]  /*13830*/  @!P6 ISETP.GT.AND P0, PT, R46.reuse, -0x1, PT ;  /* 0xffffffff2e00e80c */ /* 0x048fe20003f04270 */
[----:B------:R-:W3:Y:S01]  /*13840*/  LDS R159, [R0+0x2a00] ;  /* 0x002a0000009f7984 */ /* 0x000ee20000000800 */
[----:B------:R-:W-:Y:S02]  /*13850*/  LOP3.LUT R9, R9, 0xefffffff, RZ, 0xc0, !PT ;  /* 0xefffffff09097812 */ /* 0x000fe400078ec0ff */
[----:B------:R-:W-:Y:S01]  /*13860*/  @!P6 SEL R87, R87, 0x80000000, P0 ;  /* 0x800000005757e807 */ /* 0x000fe20000000000 */
[----:B------:R-:W3:Y:S01]  /*13870*/  LDS R162, [R0+0x2d00] ;  /* 0x002d000000a27984 */ /* 0x000ee20000000800 */
[----:B------:R-:W-:Y:S02]  /*13880*/  ISETP.NE.AND P0, PT, R46, 0x7fffffff, PT ;  /* 0x7fffffff2e00780c */ /* 0x000fe40003f05270 */
[----:B------:R-:W-:Y:S01]  /*13890*/  ISETP.NE.AND P1, PT, R131, 0x7fffffff, PT ;  /* 0x7fffffff8300780c */ /* 0x000fe20003f25270 */
[----:B------:R-:W3:Y:S01]  /*138a0*/  LDS R165, [R0+0x3000] ;  /* 0x0030000000a57984 */ /* 0x000ee20000000800 */
[----:B------:R-:W-:-:S02]  /*138b0*/  ISETP.GE.AND P2, PT, R36, R43, PT ;  /* 0x0000002b2400720c */ /* 0x000fc40003f46270 */
[----:B------:R-:W-:Y:S01]  /*138c0*/  @P3 LOP3.LUT R9, R9, 0x10000000, RZ, 0xfc, !PT ;  /* 0x1000000009093812 */ /* 0x000fe200078efcff */
[----:B------:R-:W-:Y:S01]  /*138d0*/  @!P5 IMAD.MOV.U32 R44, RZ, RZ, -0x1 ;  /* 0xffffffffff2cd424 */ /* 0x000fe200078e00ff */
[----:B------:R-:W-:Y:S01]  /*138e0*/  SEL R247, R46, 0x80000000, P0 ;  /* 0x800000002ef77807 */ /* 0x000fe20000000000 */
[----:B------:R-:W3:Y:S01]  /*138f0*/  LDS R168, [R0+0x3300] ;  /* 0x0033000000a87984 */ /* 0x000ee20000000800 */
[----:B------:R-:W-:Y:S02]  /*13900*/  SEL R241, R131, 0x80000000, P1 ;  /* 0x8000000083f17807 */ /* 0x000fe40000800000 */
[----:B----4-:R-:W-:Y:S01]  /*13910*/  @!P5 ISETP.GT.AND P0, PT, R85, -0x1, PT ;  /* 0xffffffff5500d80c */ /* 0x010fe20003f04270 */
[----:B------:R-:W4:Y:S01]  /*13920*/  LDS R171, [R0+0x3600] ;  /* 0x0036000000ab7984 */ /* 0x000f220000000800 */
[----:B------:R-:W-:Y:S02]  /*13930*/  LOP3.LUT R9, R9, 0xf7ffffff, RZ, 0xc0, !PT ;  /* 0xf7ffffff09097812 */ /* 0x000fe400078ec0ff */
[----:B------:R-:W-:Y:S01]  /*13940*/  ISETP.NE.AND P1, PT, R248, 0x7fffffff, PT ;  /* 0x7ffffffff800780c */ /* 0x000fe20003f25270 */
[----:B------:R-:W4:Y:S01]  /*13950*/  LDS R174, [R0+0x3900] ;  /* 0x0039000000ae7984 */ /* 0x000f220000000800 */
[----:B------:R-:W-:-:S02]  /*13960*/  @!P5 SEL R44, R44, 0x80000000, P0 ;  /* 0x800000002c2cd807 */ /* 0x000fc40000000000 */
[----:B------:R-:W-:Y:S01]  /*13970*/  @P6 LOP3.LUT R9, R9, 0x8000000, RZ, 0xfc, !PT ;  /* 0x0800000009096812 */ /* 0x000fe200078efcff */
[----:B------:R-:W4:Y:S01]  /*13980*/  LDS R177, [R0+0x3c00] ;  /* 0x003c000000b17984 */ /* 0x000f220000000800 */
[----:B------:R-:W-:Y:S02]  /*13990*/  SEL R243, R248, 0x80000000, P1 ;  /* 0x80000000f8f37807 */ /* 0x000fe40000800000 */
[----:B------:R-:W-:Y:S01]  /*139a0*/  ISETP.NE.AND P0, PT, R85, 0x7fffffff, PT ;  /* 0x7fffffff5500780c */ /* 0x000fe20003f05270 */
[----:B------:R-:W4:Y:S01]  /*139b0*/  LDS R180, [R0+0x3f00] ;  /* 0x003f000000b47984 */ /* 0x000f220000000800 */
[----:B------:R-:W-:Y:S01]  /*139c0*/  ISETP.NE.AND P1, PT, R245, 0x7fffffff, PT ;  /* 0x7ffffffff500780c */ /* 0x000fe20003f25270 */
[----:B------:R-:W-:Y:S01]  /*139d0*/  @!P2 IMAD.MOV.U32 R135, RZ, RZ, -0x1 ;  /* 0xffffffffff87a424 */ /* 0x000fe200078e00ff */
[----:B------:R-:W-:Y:S01]  /*139e0*/  LOP3.LUT R9, R9, 0xfbffffff, RZ, 0xc0, !PT ;  /* 0xfbffffff09097812 */ /* 0x000fe200078ec0ff */
[----:B------:R-:W4:Y:S01]  /*139f0*/  LDS R183, [R0+0x4200] ;  /* 0x0042000000b77984 */ /* 0x000f220000000800 */
[----:B------:R-:W-:-:S02]  /*13a00*/  SEL R244, R85, 0x80000000, P0 ;  /* 0x8000000055f47807 */ /* 0x000fc40000000000 */
[----:B------:R-:W-:Y:S01]  /*13a10*/  SEL R130, R245, 0x80000000, P1 ;  /* 0x80000000f5827807 */ /* 0x000fe20000800000 */
[----:B------:R-:W4:Y:S01]  /*13a20*/  LDS R186, [R0+0x4500] ;  /* 0x0045000000ba7984 */ /* 0x000f220000000800 */
[C---:B-----5:R-:W-:Y:S02]  /*13a30*/  @!P2 ISETP.GT.AND P0, PT, R50.reuse, -0x1, PT ;  /* 0xffffffff3200a80c */ /* 0x060fe40003f04270 */
[----:B------:R-:W-:Y:S01]  /*13a40*/  ISETP.GE.AND P1, PT, R35, R43, PT ;  /* 0x0000002b2300720c */ /* 0x000fe20003f26270 */
[----:B------:R-:W5:Y:S01]  /*13a50*/  LDS R189, [R0+0x4800] ;  /* 0x0048000000bd7984 */ /* 0x000f620000000800 */
[----:B------:R-:W-:Y:S02]  /*13a60*/  @P5 LOP3.LUT R9, R9, 0x4000000, RZ, 0xfc, !PT ;  /* 0x0400000009095812 */ /* 0x000fe400078efcff */
[----:B------:R-:W-:Y:S01]  /*13a70*/  @!P2 SEL R135, R135, 0x80000000, P0 ;  /* 0x800000008787a807 */ /* 0x000fe20000000000 */
[----:B------:R-:W5:Y:S01]  /*13a80*/  LDS R192, [R0+0x4b00] ;  /* 0x004b000000c07984 */ /* 0x000f620000000800 */
[----:B------:R-:W-:-:S02]  /*13a90*/  ISETP.NE.AND P0, PT, R50, 0x7fffffff, PT ;  /* 0x7fffffff3200780c */ /* 0x000fc40003f05270 */
[----:B------:R-:W-:Y:S01]  /*13aa0*/  LOP3.LUT R9, R9, 0xfdffffff, RZ, 0xc0, !PT ;  /* 0xfdffffff09097812 */ /* 0x000fe200078ec0ff */
[----:B------:R-:W5:Y:S01]  /*13ab0*/  LDS R195, [R0+0x4e00] ;  /* 0x004e000000c37984 */ /* 0x000f620000000800 */
[----:B------:R-:W-:Y:S02]  /*13ac0*/  SEL R134, R50, 0x80000000, P0 ;  /* 0x8000000032867807 */ /* 0x000fe40000000000 */
[----:B------:R-:W-:Y:S01]  /*13ad0*/  IADD3 R126, P0, PT, R129, UR16, RZ ;  /* 0x00000010817e7c10 */ /* 0x000fe2000ff1e0ff */
[----:B------:R-:W5:Y:S01]  /*13ae0*/  LDS R198, [R0+0x5100] ;  /* 0x0051000000c67984 */ /* 0x000f620000000800 */
[----:B------:R-:W-:Y:S01]  /*13af0*/  @P2 LOP3.LUT R9, R9, 0x2000000, RZ, 0xfc, !PT ;  /* 0x0200000009092812 */ /* 0x000fe200078efcff */
[----:B------:R-:W-:Y:S01]  /*13b00*/  @!P1 IMAD.MOV.U32 R137, RZ, RZ, -0x1 ;  /* 0xffffffffff899424 */ /* 0x000fe200078e00ff */
[----:B------:R-:W-:Y:S01]  /*13b10*/  IADD3.X R127, PT, PT, R128, UR17, RZ, P0, !PT ;  /* 0x00000011807f7c10 */ /* 0x000fe200087fe4ff */
[----:B------:R-:W5:Y:S01]  /*13b20*/  LDS R201, [R0+0x5400] ;  /* 0x0054000000c97984 */ /* 0x000f620000000800 */
[----:B------:R-:W-:-:S02]  /*13b30*/  LOP3.LUT R9, R9, 0xfeffffff, RZ, 0xc0, !PT ;  /* 0xfeffffff09097812 */ /* 0x000fc400078ec0ff */
[----:B------:R-:W-:Y:S01]  /*13b40*/  @!P1 ISETP.GT.AND P0, PT, R48, -0x1, PT ;  /* 0xffffffff3000980c */ /* 0x000fe20003f04270 */
[----:B------:R-:W5:Y:S01]  /*13b50*/  LDS R204, [R0+0x5700] ;  /* 0x0057000000cc7984 */ /* 0x000f620000000800 */
[----:B------:R-:W-:Y:S02]  /*13b60*/  @P1 LOP3.LUT R9, R9, 0x1000000, RZ, 0xfc, !PT ;  /* 0x0100000009091812 */ /* 0x000fe400078efcff */
[----:B------:R-:W-:Y:S01]  /*13b70*/  @!P1 SEL R137, R137, 0x80000000, P0 ;  /* 0x8000000089899807 */ /* 0x000fe20000000000 */
[----:B------:R-:W5:Y:S01]  /*13b80*/  LDS R207, [R0+0x5a00] ;  /* 0x005a000000cf7984 */ /* 0x000f620000000800 */
[----:B------:R-:W-:Y:S02]  /*13b90*/  ISETP.GE.AND P1, PT, R34, R43, PT ;  /* 0x0000002b2200720c */ /* 0x000fe40003f26270 */
[----:B------:R-:W-:Y:S01]  /*13ba0*/  ISETP.NE.AND P0, PT, R48, 0x7fffffff, PT ;  /* 0x7fffffff3000780c */ /* 0x000fe20003f05270 */
[----:B------:R-:W5:Y:S01]  /*13bb0*/  LDS R210, [R0+0x5d00] ;  /* 0x005d000000d27984 */ /* 0x000f620000000800 */
[----:B------:R-:W-:-:S02]  /*13bc0*/  LOP3.LUT R9, R9, 0xff7fffff, RZ, 0xc0, !PT ;  /* 0xff7fffff09097812 */ /* 0x000fc400078ec0ff */
[----:B------:R-:W-:Y:S01]  /*13bd0*/  SEL R136, R48, 0x80000000, P0 ;  /* 0x8000000030887807 */ /* 0x000fe20000000000 */
[----:B------:R-:W5:Y:S04]  /*13be0*/  LDS R214, [R0+0x6000] ;  /* 0x0060000000d67984 */ /* 0x000f680000000800 */
[----:B------:R-:W5:Y:S02]  /*13bf0*/  LDS R217, [R0+0x6300] ;  /* 0x0063000000d97984 */ /* 0x000f640000000800 */
[----:B------:R-:W-:Y:S01]  /*13c00*/  @!P1 IMAD.MOV.U32 R139, RZ, RZ, -0x1 ;  /* 0xffffffffff8b9424 */ /* 0x000fe200078e00ff */
[----:B------:R-:W-:Y:S01]  /*13c10*/  @!P1 ISETP.GT.AND P0, PT, R138, -0x1, PT ;  /* 0xffffffff8a00980c */ /* 0x000fe20003f04270 */
[----:B------:R-:W5:Y:S01]  /*13c20*/  LDS R220, [R0+0x6600] ;  /* 0x0066000000dc7984 */ /* 0x000f620000000800 */
[----:B------:R-:W-:-:S02]  /*13c30*/  @P1 LOP3.LUT R9, R9, 0x800000, RZ, 0xfc, !PT ;  /* 0x0080000009091812 */ /* 0x000fc400078efcff */
[----:B------:R-:W-:Y:S01]  /*13c40*/  @!P1 SEL R139, R139, 0x80000000, P0 ;  /* 0x800000008b8b9807 */ /* 0x000fe20000000000 */
[----:B------:R-:W5:Y:S01]  /*13c50*/  LDS R223, [R0+0x6900] ;  /* 0x0069000000df7984 */ /* 0x000f620000000800 */
[----:B------:R-:W-:Y:S02]  /*13c60*/  ISETP.GE.AND P1, PT, R33, R43, PT ;  /* 0x0000002b2100720c */ /* 0x000fe40003f26270 */
[C---:B------:R-:W-:Y:S01]  /*13c70*/  ISETP.NE.AND P0, PT, R138.reuse, 0x7fffffff, PT ;  /* 0x7fffffff8a00780c */ /* 0x040fe20003f05270 */
[----:B------:R-:W5:Y:S01]  /*13c80*/  LDS R226, [R0+0x6c00] ;  /* 0x006c000000e27984 */ /* 0x000f620000000800 */
[----:B------:R-:W-:Y:S02]  /*13c90*/  LOP3.LUT R9, R9, 0xffbfffff, RZ, 0xc0, !PT ;  /* 0xffbfffff09097812 */ /* 0x000fe400078ec0ff */
[----:B------:R-:W-:Y:S01]  /*13ca0*/  SEL R140, R138, 0x80000000, P0 ;  /* 0x800000008a8c7807 */ /* 0x000fe20000000000 */
[----:B------:R-:W5:Y:S04]  /*13cb0*/  LDS R229, [R0+0x6f00] ;  /* 0x006f000000e57984 */ /* 0x000f680000000800 */
[----:B------:R-:W5:Y:S02]  /*13cc0*/  LDS R232, [R0+0x7200] ;  /* 0x0072000000e87984 */ /* 0x000f640000000800 */
[----:B------:R-:W-:Y:S01]  /*13cd0*/  @!P1 IMAD.MOV.U32 R142, RZ, RZ, -0x1 ;  /* 0xffffffffff8e9424 */ /* 0x000fe200078e00ff */
[----:B------:R-:W-:-:S02]  /*13ce0*/  @!P1 ISETP.GT.AND P0, PT, R141, -0x1, PT ;  /* 0xffffffff8d00980c */ /* 0x000fc40003f04270 */
[----:B------:R-:W-:Y:S02]  /*13cf0*/  @P1 LOP3.LUT R9, R9, 0x400000, RZ, 0xfc, !PT ;  /* 0x0040000009091812 */ /* 0x000fe400078efcff */
[----:B------:R-:W-:Y:S02]  /*13d00*/  @!P1 SEL R142, R142, 0x80000000, P0 ;  /* 0x800000008e8e9807 */ /* 0x000fe40000000000 */
[----:B------:R-:W-:Y:S02]  /*13d10*/  ISETP.GE.AND P1, PT, R32, R43, PT ;  /* 0x0000002b2000720c */ /* 0x000fe40003f26270 */
[----:B------:R-:W-:Y:S02]  /*13d20*/  ISETP.NE.AND P0, PT, R141, 0x7fffffff, PT ;  /* 0x7fffffff8d00780c */ /* 0x000fe40003f05270 */
[----:B------:R-:W-:Y:S02]  /*13d30*/  LOP3.LUT R9, R9, 0xffdfffff, RZ, 0xc0, !PT ;  /* 0xffdfffff09097812 */ /* 0x000fe400078ec0ff */
[----:B------:R-:W-:-:S07]  /*13d40*/  SEL R143, R141, 0x80000000, P0 ;  /* 0x800000008d8f7807 */ /* 0x000fce0000000000 */
[----:B------:R-:W-:Y:S01]  /*13d50*/  @!P1 IMAD.MOV.U32 R145, RZ, RZ, -0x1 ;  /* 0xffffffffff919424 */ /* 0x000fe200078e00ff */
[C---:B------:R-:W-:Y:S02]  /*13d60*/  @!P1 ISETP.GT.AND P0, PT, R144.reuse, -0x1, PT ;  /* 0xffffffff9000980c */ /* 0x040fe40003f04270 */
[----:B------:R-:W-:Y:S02]  /*13d70*/  @P1 LOP3.LUT R9, R9, 0x200000, RZ, 0xfc, !PT ;  /* 0x0020000009091812 */ /* 0x000fe400078efcff */
[----:B------:R-:W-:Y:S02]  /*13d80*/  @!P1 SEL R145, R145, 0x80000000, P0 ;  /* 0x8000000091919807 */ /* 0x000fe40000000000 */
[----:B------:R-:W-:Y:S02]  /*13d90*/  ISETP.GE.AND P1, PT, R31, R43, PT ;  /* 0x0000002b1f00720c */ /* 0x000fe40003f26270 */
[----:B------:R-:W-:Y:S02]  /*13da0*/  ISETP.NE.AND P0, PT, R144, 0x7fffffff, PT ;  /* 0x7fffffff9000780c */ /* 0x000fe40003f05270 */
[----:B------:R-:W-:-:S02]  /*13db0*/  LOP3.LUT R9, R9, 0xffefffff, RZ, 0xc0, !PT ;  /* 0xffefffff09097812 */ /* 0x000fc400078ec0ff */
[----:B------:R-:W-:-:S07]  /*13dc0*/  SEL R146, R144, 0x80000000, P0 ;  /* 0x8000000090927807 */ /* 0x000fce0000000000 */
[----:B------:R-:W-:Y:S01]  /*13dd0*/  @!P1 IMAD.MOV.U32 R148, RZ, RZ, -0x1 ;  /* 0xffffffffff949424 */ /* 0x000fe200078e00ff */
[----:B0-----:R-:W-:Y:S02]  /*13de0*/  @!P1 ISETP.GT.AND P0, PT, R147, -0x1, PT ;  /* 0xffffffff9300980c */ /* 0x001fe40003f04270 */
[----:B------:R-:W-:Y:S02]  /*13df0*/  @P1 LOP3.LUT R9, R9, 0x100000, RZ, 0xfc, !PT ;  /* 0x0010000009091812 */ /* 0x000fe400078efcff */
[----:B------:R-:W-:Y:S02]  /*13e00*/  @!P1 SEL R148, R148, 0x80000000, P0 ;  /* 0x8000000094949807 */ /* 0x000fe40000000000 */
[----:B------:R-:W-:Y:S02]  /*13e10*/  ISETP.GE.AND P1, PT, R30, R43, PT ;  /* 0x0000002b1e00720c */ /* 0x000fe40003f26270 */
[----:B------:R-:W-:Y:S02]  /*13e20*/  ISETP.NE.AND P0, PT, R147, 0x7fffffff, PT ;  /* 0x7fffffff9300780c */ /* 0x000fe40003f05270 */
[----:B------:R-:W-:-:S02]  /*13e30*/  LOP3.LUT R9, R9, 0xfff7ffff, RZ, 0xc0, !PT ;  /* 0xfff7ffff09097812 */ /* 0x000fc400078ec0ff */
        /* <DEDUP_REMOVED lines=10> */
[----:B-1----:R-:W-:Y:S02]  /*13ee0*/  @!P1 ISETP.GT.AND P0, PT, R153, -0x1, PT ;  /* 0xffffffff9900980c */ /* 0x002fe40003f04270 */
[----:B------:R-:W-:Y:S02]  /*13ef0*/  @P1 LOP3.LUT R9, R9, 0x40000, RZ, 0xfc, !PT ;  /* 0x0004000009091812 */ /* 0x000fe400078efcff */
[----:B------:R-:W-:Y:S02]  /*13f00*/  @!P1 SEL R154, R154, 0x80000000, P0 ;  /* 0x800000009a9a9807 */ /* 0x000fe40000000000 */
[----:B------:R-:W-:Y:S02]  /*13f10*/  ISETP.GE.AND P1, PT, R28, R43, PT ;  /* 0x0000002b1c00720c */ /* 0x000fe40003f26270 */
[----:B------:R-:W-:Y:S02]  /*13f20*/  ISETP.NE.AND P0, PT, R153, 0x7fffffff, PT ;  /* 0x7fffffff9900780c */ /* 0x000fe40003f05270 */
[----:B------:R-:W-:-:S02]  /*13f30*/  LOP3.LUT R9, R9, 0xfffdffff, RZ, 0xc0, !PT ;  /* 0xfffdffff09097812 */ /* 0x000fc400078ec0ff */
[----:B------:R-:W-:-:S07]  /*13f40*/  SEL R155, R153, 0x80000000, P0 ;  /* 0x80000000999b7807 */ /* 0x000fce0000000000 */
[----:B------:R-:W-:Y:S01]  /*13f50*/  @!P1 IMAD.MOV.U32 R157, RZ, RZ, -0x1 ;  /* 0xffffffffff9d9424 */ /* 0x000fe200078e00ff */
[C---:B--2---:R-:W-:Y:S02]  /*13f60*/  @!P1 ISETP.GT.AND P0, PT, R156.reuse, -0x1, PT ;  /* 0xffffffff9c00980c */ /* 0x044fe40003f04270 */
[----:B------:R-:W-:Y:S02]  /*13f70*/  @P1 LOP3.LUT R9, R9, 0x20000, RZ, 0xfc, !PT ;  /* 0x0002000009091812 */ /* 0x000fe400078efcff */
[----:B------:R-:W-:Y:S02]  /*13f80*/  @!P1 SEL R157, R157, 0x80000000, P0 ;  /* 0x800000009d9d9807 */ /* 0x000fe40000000000 */
[----:B------:R-:W-:Y:S02]  /*13f90*/  ISETP.GE.AND P1, PT, R27, R43, PT ;  /* 0x0000002b1b00720c */ /* 0x000fe40003f26270 */
[----:B------:R-:W-:Y:S02]  /*13fa0*/  ISETP.NE.AND P0, PT, R156, 0x7fffffff, PT ;  /* 0x7fffffff9c00780c */ /* 0x000fe40003f05270 */
[----:B------:R-:W-:-:S02]  /*13fb0*/  LOP3.LUT R9, R9, 0xfffeffff, RZ, 0xc0, !PT ;  /* 0xfffeffff09097812 */ /* 0x000fc400078ec0ff */
[----:B------:R-:W-:-:S07]  /*13fc0*/  SEL R158, R156, 0x80000000, P0 ;  /* 0x800000009c9e7807 */ /* 0x000fce0000000000 */
[----:B------:R-:W-:Y:S01]  /*13fd0*/  @!P1 IMAD.MOV.U32 R160, RZ, RZ, -0x1 ;  /* 0xffffffffffa09424 */ /* 0x000fe200078e00ff */
[----:B---3--:R-:W-:Y:S02]  /*13fe0*/  @!P1 ISETP.GT.AND P0, PT, R159, -0x1, PT ;  /* 0xffffffff9f00980c */ /* 0x008fe40003f04270 */
        /* <DEDUP_REMOVED lines=15> */
[----:B------:R-:W-:Y:S02]  /*140e0*/  @!P1 ISETP.GT.AND P0, PT, R165, -0x1, PT ;  /* 0xffffffffa500980c */ /* 0x000fe40003f04270 */
        /* <DEDUP_REMOVED lines=15> */
[----:B----4-:R-:W-:Y:S02]  /*141e0*/  @!P1 ISETP.GT.AND P0, PT, R171, -0x1, PT ;  /* 0xffffffffab00980c */ /* 0x010fe40003f04270 */
        /* <DEDUP_REMOVED lines=47> */
[----:B-----5:R-:W-:Y:S02]  /*144e0*/  @!P1 ISETP.GT.AND P0, PT, R189, -0x1, PT ;  /* 0xffffffffbd00980c */ /* 0x020fe40003f04270 */
        /* <DEDUP_REMOVED lines=43> */
[----:B------:R-:W-:-:S04]  /*147a0*/  ISETP.NE.AND P0, PT, R204, 0x7fffffff, PT ;  /* 0x7fffffffcc00780c */ /* 0x000fc80003f05270 */
[----:B------:R-:W-:-:S07]  /*147b0*/  SEL R206, R204, 0x80000000, P0 ;  /* 0x80000000ccce7807 */ /* 0x000fce0000000000 */
[----:B------:R-:W-:Y:S01]  /*147c0*/  @!P1 IMAD.MOV.U32 R208, RZ, RZ, -0x1 ;  /* 0xffffffffffd09424 */ /* 0x000fe200078e00ff */
[----:B------:R-:W-:-:S04]  /*147d0*/  @!P1 ISETP.GT.AND P0, PT, R207, -0x1, PT ;  /* 0xffffffffcf00980c */ /* 0x000fc80003f04270 */
[----:B------:R-:W-:Y:S02]  /*147e0*/  @!P1 SEL R208, R208, 0x80000000, P0 ;  /* 0x80000000d0d09807 */ /* 0x000fe40000000000 */
[----:B------:R-:W-:-:S04]  /*147f0*/  ISETP.NE.AND P0, PT, R207, 0x7fffffff, PT ;  /* 0x7fffffffcf00780c */ /* 0x000fc80003f05270 */
[----:B------:R-:W-:Y:S02]  /*14800*/  SEL R209, R207, 0x80000000, P0 ;  /* 0x80000000cfd17807 */ /* 0x000fe40000000000 */
[----:B------:R-:W-:Y:S02]  /*14810*/  ISETP.GE.AND P0, PT, R10, R43, PT ;  /* 0x0000002b0a00720c */ /* 0x000fe40003f06270 */
[----:B------:R-:W-:-:S04]  /*14820*/  LOP3.LUT R9, R9, 0xfffffffe, RZ, 0xc0, !PT ;  /* 0xfffffffe09097812 */ /* 0x000fc800078ec0ff */
[----:B------:R-:W-:-:S07]  /*14830*/  @P1 LOP3.LUT R9, R9, 0x1, RZ, 0xfc, !PT ;  /* 0x0000000109091812 */ /* 0x000fce00078efcff */
[----:B------:R-:W-:Y:S01]  /*14840*/  @!P0 IMAD.MOV.U32 R211, RZ, RZ, -0x1 ;  /* 0xffffffffffd38424 */ /* 0x000fe200078e00ff */
[----:B------:R-:W-:-:S04]  /*14850*/  @!P0 ISETP.GT.AND P1, PT, R210, -0x1, PT ;  /* 0xffffffffd200880c */ /* 0x000fc80003f24270 */
[----:B------:R-:W-:Y:S02]  /*14860*/  @!P0 SEL R211, R211, 0x80000000, P1 ;  /* 0x80000000d3d38807 */ /* 0x000fe40000800000 */
[----:B------:R-:W-:-:S04]  /*14870*/  ISETP.NE.AND P1, PT, R210, 0x7fffffff, PT ;  /* 0x7fffffffd200780c */ /* 0x000fc80003f25270 */
[----:B------:R-:W-:Y:S02]  /*14880*/  SEL R213, R210, 0x80000000, P1 ;  /* 0x80000000d2d57807 */ /* 0x000fe40000800000 */
[----:B------:R-:W-:-:S13]  /*14890*/  ISETP.GE.AND P1, PT, R5, R43, PT ;  /* 0x0000002b0500720c */ /* 0x000fda0003f26270 */
[----:B------:R-:W-:Y:S01]  /*148a0*/  @!P1 IMAD.MOV.U32 R215, RZ, RZ, -0x1 ;  /* 0xffffffffffd79424 */ /* 0x000fe200078e00ff */
[----:B------:R-:W-:-:S04]  /*148b0*/  @!P1 ISETP.GT.AND P2, PT, R214, -0x1, PT ;  /* 0xffffffffd600980c */ /* 0x000fc80003f44270 */
[----:B------:R-:W-:Y:S02]  /*148c0*/  @!P1 SEL R215, R215, 0x80000000, P2 ;  /* 0x80000000d7d79807 */ /* 0x000fe40001000000 */
        /* <DEDUP_REMOVED lines=8> */
[----:B------:R-:W-:Y:S02]  /*14950*/  ISETP.GE.AND P4, PT, R8, R43, PT ;  /* 0x0000002b0800720c */ /* 0x000fe40003f86270 */
[----:B------:R-:W-:-:S04]  /*14960*/  SHF.R.U32.HI R241, RZ, UR5, R241 ;  /* 0x00000005fff17c19 */ /* 0x000fc800080116f1 */
[----:B------:R-:W-:-:S07]  /*14970*/  LOP3.LUT R241, R241, UR4, RZ, 0xc0, !PT ;  /* 0x00000004f1f17c12 */ /* 0x000fce000f8ec0ff */
[----:B------:R-:W-:Y:S01]  /*14980*/  @!P4 IMAD.MOV.U32 R224, RZ, RZ, -0x1 ;  /* 0xffffffffffe0c424 */ /* 0x000fe200078e00ff */
[----:B------:R-:W-:-:S04]  /*14990*/  @!P4 ISETP.GT.AND P5, PT, R223, -0x1, PT ;  /* 0xffffffffdf00c80c */ /* 0x000fc80003fa4270 */
[----:B------:R-:W-:Y:S02]  /*149a0*/  @!P4 SEL R224, R224, 0x80000000, P5 ;  /* 0x80000000e0e0c807 */ /* 0x000fe40002800000 */
[----:B------:R-:W-:Y:S01]  /*149b0*/  ISETP.GE.AND P5, PT, R3, R43, PT ;  /* 0x0000002b0300720c */ /* 0x000fe20003fa6270 */
[----:B------:R-:W-:-:S06]  /*149c0*/  IMAD R241, R241, 0x4, R42 ;  /* 0x00000004f1f17824 */ /* 0x000fcc00078e022a */
[----:B------:R-:W0:Y:S01]  /*149d0*/  LDS R241, [R241+0x7500] ;  /* 0x00750000f1f17984 */ /* 0x000e220000000800 */
[----:B------:R-:W-:-:S05]  /*149e0*/  P2R R216, PR, RZ, 0x2 ;  /* 0x00000002ffd87803 */ /* 0x000fca0000000000 */
[----:B------:R-:W-:Y:S01]  /*149f0*/  @!P5 IMAD.MOV.U32 R227, RZ, RZ, -0x1 ;  /* 0xffffffffffe3d424 */ /* 0x000fe200078e00ff */
[----:B------:R-:W-:Y:S02]  /*14a00*/  @!P5 ISETP.GT.AND P6, PT, R226, -0x1, PT ;  /* 0xffffffffe200d80c */ /* 0x000fe40003fc4270 */
[----:B------:R-:W-:Y:S02]  /*14a10*/  LOP3.LUT P1, RZ, R9, 0x40000000, RZ, 0xc0, !PT ;  /* 0x4000000009ff7812 */ /* 0x000fe4000782c0ff */
[----:B------:R-:W-:Y:S02]  /*14a20*/  @!P5 SEL R227, R227, 0x80000000, P6 ;  /* 0x80000000e3e3d807 */ /* 0x000fe40003000000 */
[----:B------:R-:W-:Y:S02]  /*14a30*/  ISETP.GE.AND P6, PT, R4, R43, PT ;  /* 0x0000002b0400720c */ /* 0x000fe40003fc6270 */
[----:B------:R-:W-:Y:S02]  /*14a40*/  SHF.R.U32.HI R243, RZ, UR5, R243 ;  /* 0x00000005fff37c19 */ /* 0x000fe400080116f3 */
[----:B------:R-:W-:-:S02]  /*14a50*/  P2R R219, PR, RZ, 0x4 ;  /* 0x00000004ffdb7803 */ /* 0x000fc40000000000 */
[----:B------:R-:W-:Y:S02]  /*14a60*/  ISETP.GE.AND P2, PT, R2, R43, PT ;  /* 0x0000002b0200720c */ /* 0x000fe40003f46270 */
[----:B------:R-:W-:Y:S01]  /*14a70*/  LOP3.LUT R243, R243, UR4, RZ, 0xc0, !PT ;  /* 0x00000004f3f37c12 */ /* 0x000fe2000f8ec0ff */
[----:B------:R-:W1:Y:S01]  /*14a80*/  @!P1 LDC.64 R128, c[0x0][0x388] ;  /* 0x0000e200ff809b82 */ /* 0x000e620000000a00 */
[----:B------:R-:W-:-:S03]  /*14a90*/  P2R R212, PR, RZ, 0x1 ;  /* 0x00000001ffd47803 */ /* 0x000fc60000000000 */
[----:B------:R-:W-:Y:S01]  /*14aa0*/  IMAD R243, R243, 0x4, R42 ;  /* 0x00000004f3f37824 */ /* 0x000fe200078e022a */
[----:B------:R-:W-:Y:S01]  /*14ab0*/  @!P6 ISETP.GT.AND P0, PT, R229, -0x1, PT ;  /* 0xffffffffe500e80c */ /* 0x000fe20003f04270 */
[----:B------:R-:W-:Y:S01]  /*14ac0*/  @!P6 IMAD.MOV.U32 R230, RZ, RZ, -0x1 ;  /* 0xffffffffffe6e424 */ /* 0x000fe200078e00ff */
[----:B------:R-:W-:-:S03]  /*14ad0*/  LOP3.LUT R9, R9, 0x7fffffff, RZ, 0xc0, !PT ;  /* 0x7fffffff09097812 */ /* 0x000fc600078ec0ff */
[----:B------:R-:W2:Y:S01]  /*14ae0*/  LDS R243, [R243+0x7500] ;  /* 0x00750000f3f37984 */ /* 0x000ea20000000800 */
[----:B------:R-:W-:Y:S01]  /*14af0*/  @!P6 SEL R230, R230, 0x80000000, P0 ;  /* 0x80000000e6e6e807 */ /* 0x000fe20000000000 */
[----:B------:R-:W-:Y:S01]  /*14b00*/  @!P2 IMAD.MOV.U32 R233, RZ, RZ, -0x1 ;  /* 0xffffffffffe9a424 */ /* 0x000fe200078e00ff */
[----:B------:R-:W-:Y:S02]  /*14b10*/  @!P2 ISETP.GT.AND P0, PT, R232, -0x1, PT ;  /* 0xffffffffe800a80c */ /* 0x000fe40003f04270 */
[----:B------:R-:W-:Y:S02]  /*14b20*/  @P2 LOP3.LUT R9, R9, 0x80000000, RZ, 0xfc, !PT ;  /* 0x8000000009092812 */ /* 0x000fe400078efcff */
[----:B------:R-:W-:Y:S02]  /*14b30*/  @!P2 SEL R233, R233, 0x80000000, P0 ;  /* 0x80000000e9e9a807 */ /* 0x000fe40000000000 */
[----:B------:R-:W-:Y:S02]  /*14b40*/  LOP3.LUT P0, RZ, R9, 0x20000000, RZ, 0xc0, !PT ;  /* 0x2000000009ff7812 */ /* 0x000fe4000780c0ff */
[----:B------:R-:W-:-:S02]  /*14b50*/  @!P1 LOP3.LUT R251, R246, R131, RZ, 0x3c, !PT ;  /* 0x00000083f6fb9212 */ /* 0x000fc400078e3cff */
[----:B------:R-:W-:Y:S01]  /*14b60*/  SHF.R.U32.HI R246, RZ, UR5, R130 ;  /* 0x00000005fff67c19 */ /* 0x000fe20008011682 */
[----:B0-----:R-:W-:-:S03]  /*14b70*/  @!P1 IMAD.IADD R131, R241, 0x1, R125 ;  /* 0x00000001f1839824 */ /* 0x001fc600078e027d */
[----:B------:R-:W-:Y:S01]  /*14b80*/  LOP3.LUT R246, R246, UR4, RZ, 0xc0, !PT ;  /* 0x00000004f6f67c12 */ /* 0x000fe2000f8ec0ff */
[----:B-1----:R-:W-:-:S04]  /*14b90*/  @!P1 IMAD.WIDE.U32 R128, R131, 0x4, R128 ;  /* 0x0000000483809825 */ /* 0x002fc800078e0080 */
[----:B------:R-:W0:Y:S01]  /*14ba0*/  @!P0 LDC.64 R130, c[0x0][0x388] ;  /* 0x0000e200ff828b82 */ /* 0x000e220000000a00 */
[----:B------:R-:W-:Y:S01]  /*14bb0*/  IMAD R246, R246, 0x4, R42 ;  /* 0x00000004f6f67824 */ /* 0x000fe200078e022a */
[----:B------:R-:W-:Y:S02]  /*14bc0*/  ISETP.NE.AND P2, PT, R214, 0x7fffffff, PT ;  /* 0x7fffffffd600780c */ /* 0x000fe40003f45270 */
[----:B------:R-:W-:-:S03]  /*14bd0*/  SHF.R.U32.HI R247, RZ, UR5, R247 ;  /* 0x00000005fff77c19 */ /* 0x000fc600080116f7 */
[----:B------:R-:W1:Y:S01]  /*14be0*/  LDS R246, [R246+0x7500] ;  /* 0x00750000f6f67984 */ /* 0x000e620000000800 */
[----:B------:R-:W-:Y:S02]  /*14bf0*/  SEL R234, R214, 0x80000000, P2 ;  /* 0x80000000d6ea7807 */ /* 0x000fe40001000000 */
[----:B------:R-:W-:Y:S02]  /*14c00*/  ISETP.NE.AND P2, PT, R217, 0x7fffffff, PT ;  /* 0x7fffffffd900780c */ /* 0x000fe40003f45270 */
[----:B------:R-:W-:Y:S02]  /*14c10*/  P2R R225, PR, RZ, 0x10 ;  /* 0x00000010ffe17803 */ /* 0x000fe40000000000 */
[----:B------:R-:W-:Y:S02]  /*14c20*/  LOP3.LUT R247, R247, UR4, RZ, 0xc0, !PT ;  /* 0x00000004f7f77c12 */ /* 0x000fe4000f8ec0ff */
[----:B------:R-:W-:Y:S02]  /*14c30*/  LOP3.LUT P4, RZ, R9, 0x10000000, RZ, 0xc0, !PT ;  /* 0x1000000009ff7812 */ /* 0x000fe4000788c0ff */
[----:B------:R-:W-:-:S02]  /*14c40*/  SEL R235, R217, 0x80000000, P2 ;  /* 0x80000000d9eb7807 */ /* 0x000fc40001000000 */
[C---:B------:R-:W-:Y:S01]  /*14c50*/  ISETP.NE.AND P2, PT, R220.reuse, 0x7fffffff, PT ;  /* 0x7fffffffdc00780c */ /* 0x040fe20003f45270 */
[----:B------:R-:W-:Y:S01]  /*14c60*/  IMAD R247, R247, 0x4, R42 ;  /* 0x00000004f7f77824 */ /* 0x000fe200078e022a */
[----:B------:R-:W-:Y:S02]  /*14c70*/  SHF.R.U32.HI R244, RZ, UR5, R244 ;  /* 0x00000005fff47c19 */ /* 0x000fe400080116f4 */
[----:B------:R-:W-:Y:S01]  /*14c80*/  SEL R236, R220, 0x80000000, P2 ;  /* 0x80000000dcec7807 */ /* 0x000fe20001000000 */
[----:B------:R3:W-:Y:S01]  /*14c90*/  @!P1 STG.E desc[UR10][R128.64], R251 ;  /* 0x000000fb80009986 */ /* 0x0007e2000c10190a */
[----:B------:R-:W-:Y:S02]  /*14ca0*/  ISETP.NE.AND P2, PT, R223, 0x7fffffff, PT ;  /* 0x7fffffffdf00780c */ /* 0x000fe40003f45270 */
[----:B------:R-:W-:Y:S01]  /*14cb0*/  @!P0 LOP3.LUT R249, R249, R248, RZ, 0x3c, !PT ;  /* 0x000000f8f9f98212 */ /* 0x000fe200078e3cff */
[----:B--2---:R-:W-:Y:S01]  /*14cc0*/  @!P0 IMAD.IADD R248, R40, 0x1, R243 ;  /* 0x0000000128f88824 */ /* 0x004fe200078e02f3 */
[----:B------:R-:W-:Y:S01]  /*14cd0*/  P2R R222, PR, RZ, 0x8 ;  /* 0x00000008ffde7803 */ /* 0x000fe20000000000 */
[----:B------:R-:W-:Y:S01]  /*14ce0*/  LDS R247, [R247+0x7500] ;  /* 0x00750000f7f77984 */ /* 0x000fe20000000800 */
[----:B------:R-:W-:Y:S01]  /*14cf0*/  SEL R237, R223, 0x80000000, P2 ;  /* 0x80000000dfed7807 */ /* 0x000fe20001000000 */
[----:B0-----:R-:W-:Y:S01]  /*14d00*/  @!P0 IMAD.WIDE.U32 R130, R248, 0x4, R130 ;  /* 0x00000004f8828825 */ /* 0x001fe200078e0082 */
[----:B------:R-:W-:-:S02]  /*14d10*/  LOP3.LUT P3, RZ, R9, 0x8000000, RZ, 0xc0, !PT ;  /* 0x0800000009ff7812 */ /* 0x000fc4000786c0ff */
[----:B---3--:R-:W-:Y:S01]  /*14d20*/  LOP3.LUT R251, R244, UR4, RZ, 0xc0, !PT ;  /* 0x00000004f4fb7c12 */ /* 0x008fe2000f8ec0ff */
[----:B------:R-:W0:Y:S01]  /*14d30*/  @!P4 LDC.64 R128, c[0x0][0x388] ;  /* 0x0000e200ff80cb82 */ /* 0x000e220000000a00 */
[----:B------:R-:W-:Y:S02]  /*14d40*/  ISETP.NE.AND P2, PT, R226, 0x7fffffff, PT ;  /* 0x7fffffffe200780c */ /* 0x000fe40003f45270 */
[----:B------:R-:W-:Y:S01]  /*14d50*/  @!P4 LOP3.LUT R248, R242, R245, RZ, 0x3c, !PT ;  /* 0x000000f5f2f8c212 */ /* 0x000fe200078e3cff */
[----:B------:R-:W-:Y:S01]  /*14d60*/  IMAD R242, R251, 0x4, R42 ;  /* 0x00000004fbf27824 */ /* 0x000fe200078e022a */
[----:B------:R-:W-:Y:S02]  /*14d70*/  SEL R238, R226, 0x80000000, P2 ;  /* 0x80000000e2ee7807 */ /* 0x000fe40001000000 */
[C---:B------:R-:W-:Y:S02]  /*14d80*/  ISETP.NE.AND P2, PT, R229.reuse, 0x7fffffff, PT ;  /* 0x7fffffffe500780c */ /* 0x040fe40003f45270 */
[----:B------:R-:W-:Y:S01]  /*14d90*/  SHF.R.U32.HI R134, RZ, UR5, R134 ;  /* 0x00000005ff867c19 */ /* 0x000fe20008011686 */
[----:B------:R-:W2:Y:S01]  /*14da0*/  LDS R242, [R242+0x7500] ;  /* 0x00750000f2f27984 */ /* 0x000ea20000000800 */
[----:B------:R-:W-:-:S02]  /*14db0*/  SEL R239, R229, 0x80000000, P2 ;  /* 0x80000000e5ef7807 */ /* 0x000fc40001000000 */
[----:B------:R-:W-:Y:S02]  /*14dc0*/  ISETP.NE.AND P2, PT, R232, 0x7fffffff, PT ;  /* 0x7fffffffe800780c */ /* 0x000fe40003f45270 */
[----:B------:R-:W-:Y:S02]  /*14dd0*/  @!P3 LOP3.LUT R251, R87, R46, RZ, 0x3c, !PT ;  /* 0x0000002e57fbb212 */ /* 0x000fe400078e3cff */
[----:B------:R-:W-:Y:S02]  /*14de0*/  LOP3.LUT R87, R134, UR4, RZ, 0xc0, !PT ;  /* 0x0000000486577c12 */ /* 0x000fe4000f8ec0ff */
[----:B------:R-:W-:Y:S02]  /*14df0*/  SEL R240, R232, 0x80000000, P2 ;  /* 0x80000000e8f07807 */ /* 0x000fe40001000000 */
[----:B------:R-:W-:Y:S01]  /*14e00*/  LOP3.LUT P2, RZ, R9, 0x4000000, RZ, 0xc0, !PT ;  /* 0x0400000009ff7812 */ /* 0x000fe2000784c0ff */
[----:B------:R3:W-:Y:S01]  /*14e10*/  @!P0 STG.E desc[UR10][R130.64], R249 ;  /* 0x000000f982008986 */ /* 0x0007e2000c10190a */
[----:B------:R-:W-:Y:S01]  /*14e20*/  SHF.R.U32.HI R136, RZ, UR5, R136 ;  /* 0x00000005ff887c19 */ /* 0x000fe20008011688 */
[----:B------:R-:W-:-:S02]  /*14e30*/  IMAD R87, R87, 0x4, R42 ;  /* 0x0000000457577824 */ /* 0x000fc400078e022a */
[----:B-1----:R-:W-:-:S04]  /*14e40*/  @!P4 IMAD.IADD R245, R39, 0x1, R246 ;  /* 0x0000000127f5c824 */ /* 0x002fc800078e02f6 */
[----:B------:R-:W1:Y:S01]  /*14e50*/  LDS R87, [R87+0x7500] ;  /* 0x0075000057577984 */ /* 0x000e620000000800 */
[----:B---3--:R-:W3:Y:S01]  /*14e60*/  @!P3 LDC.64 R130, c[0x0][0x388] ;  /* 0x0000e200ff82bb82 */ /* 0x008ee20000000a00 */
[----:B------:R-:W-:Y:S01]  /*14e70*/  LOP3.LUT R249, R136, UR4, RZ, 0xc0, !PT ;  /* 0x0000000488f97c12 */ /* 0x000fe2000f8ec0ff */
[----:B0-----:R-:W-:-:S04]  /*14e80*/  @!P4 IMAD.WIDE.U32 R128, R245, 0x4, R128 ;  /* 0x00000004f580c825 */ /* 0x001fc800078e0080 */
[----:B------:R-:W-:Y:S02]  /*14e90*/  IMAD R46, R249, 0x4, R42 ;  /* 0x00000004f92e7824 */ /* 0x000fe400078e022a */
[----:B------:R-:W0:Y:S01]  /*14ea0*/  @!P2 LDC.64 R244, c[0x0][0x388] ;  /* 0x0000e200fff4ab82 */ /* 0x000e220000000a00 */
[----:B------:R-:W-:-:S03]  /*14eb0*/  LOP3.LUT P1, RZ, R9, 0x2000000, RZ, 0xc0, !PT ;  /* 0x0200000009ff7812 */ /* 0x000fc6000782c0ff */
[----:B------:R-:W4:Y:S01]  /*14ec0*/  LDS R46, [R46+0x7500] ;  /* 0x007500002e2e7984 */ /* 0x000f220000000800 */
[----:B------:R-:W-:-:S03]  /*14ed0*/  LOP3.LUT P0, RZ, R9, 0x1000000, RZ, 0xc0, !PT ;  /* 0x0100000009ff7812 */ /* 0x000fc6000780c0ff */
[----:B------:R5:W-:Y:S01]  /*14ee0*/  @!P4 STG.E desc[UR10][R128.64], R248 ;  /* 0x000000f88000c986 */ /* 0x000be2000c10190a */
[----:B--2---:R-:W-:Y:S02]  /*14ef0*/  @!P2 IMAD.IADD R249, R37, 0x1, R242 ;  /* 0x0000000125f9a824 */ /* 0x004fe400078e02f2 */
[----:B-----5:R-:W-:-:S04]  /*14f00*/  @!P3 IMAD.IADD R129, R38, 0x1, R247 ;  /* 0x000000012681b824 */ /* 0x020fc800078e02f7 */
[----:B---3--:R-:W-:Y:S02]  /*14f10*/  @!P3 IMAD.WIDE.U32 R130, R129, 0x4, R130 ;  /* 0x000000048182b825 */ /* 0x008fe400078e0082 */
[----:B------:R-:W2:Y:S01]  /*14f20*/  @!P1 LDC.64 R128, c[0x0][0x388] ;  /* 0x0000e200ff809b82 */ /* 0x000ea20000000a00 */
[----:B------:R-:W-:Y:S01]  /*14f30*/  SHF.R.U32.HI R140, RZ, UR5, R140 ;  /* 0x00000005ff8c7c19 */ /* 0x000fe2000801168c */
[----:B0-----:R-:W-:Y:S01]  /*14f40*/  @!P2 IMAD.WIDE.U32 R248, R249, 0x4, R244 ;  /* 0x00000004f9f8a825 */ /* 0x001fe200078e00f4 */
[----:B------:R-:W-:Y:S02]  /*14f50*/  @!P2 LOP3.LUT R44, R44, R85, RZ, 0x3c, !PT ;  /* 0x000000552c2ca212 */ /* 0x000fe400078e3cff */
[----:B------:R-:W-:-:S03]  /*14f60*/  LOP3.LUT R85, R140, UR4, RZ, 0xc0, !PT ;  /* 0x000000048c557c12 */ /* 0x000fc6000f8ec0ff */
[----:B------:R-:W0:Y:S02]  /*14f70*/  @!P0 LDC.64 R244, c[0x0][0x388] ;  /* 0x0000e200fff48b82 */ /* 0x000e240000000a00 */
[----:B------:R-:W-:Y:S01]  /*14f80*/  IMAD R85, R85, 0x4, R42 ;  /* 0x0000000455557824 */ /* 0x000fe200078e022a */
[----:B------:R1:W-:Y:S01]  /*14f90*/  @!P3 STG.E desc[UR10][R130.64], R251 ;  /* 0x000000fb8200b986 */ /* 0x0003e2000c10190a */
[----:B------:R-:W-:Y:S02]  /*14fa0*/  @!P0 LOP3.LUT R137, R137, R48, RZ, 0x3c, !PT ;  /* 0x0000003089898212 */ /* 0x000fe400078e3cff */
[----:B------:R-:W-:Y:S02]  /*14fb0*/  SHF.R.U32.HI R48, RZ, UR5, R143 ;  /* 0x00000005ff307c19 */ /* 0x000fe4000801168f */
[----:B------:R-:W3:Y:S01]  /*14fc0*/  LDS R85, [R85+0x7500] ;  /* 0x0075000055557984 */ /* 0x000ee20000000800 */
[----:B------:R-:W-:Y:S02]  /*14fd0*/  P2R R231, PR, RZ, 0x40 ;  /* 0x00000040ffe77803 */ /* 0x000fe40000000000 */
[----:B------:R-:W-:Y:S01]  /*14fe0*/  LOP3.LUT P6, RZ, R9, 0x100000, RZ, 0xc0, !PT ;  /* 0x0010000009ff7812 */ /* 0x000fe200078cc0ff */
[----:B-1----:R-:W-:-:S03]  /*14ff0*/  @!P1 IMAD.IADD R131, R36, 0x1, R87 ;  /* 0x0000000124839824 */ /* 0x002fc600078e0257 */
[----:B------:R-:W-:Y:S01]  /*15000*/  P2R R136, PR, RZ, 0x40 ;  /* 0x00000040ff887803 */ /* 0x000fe20000000000 */
[----:B--2---:R-:W-:Y:S01]  /*15010*/  @!P1 IMAD.WIDE.U32 R128, R131, 0x4, R128 ;  /* 0x0000000483809825 */ /* 0x004fe200078e0080 */
[----:B------:R-:W-:Y:S02]  /*15020*/  LOP3.LUT R131, R48, UR4, RZ, 0xc0, !PT ;  /* 0x0000000430837c12 */ /* 0x000fe4000f8ec0ff */
[----:B------:R-:W-:Y:S01]  /*15030*/  LOP3.LUT P6, RZ, R9, 0x800000, RZ, 0xc0, !PT ;  /* 0x0080000009ff7812 */ /* 0x000fe200078cc0ff */
[----:B----4-:R-:W-:Y:S01]  /*15040*/  @!P0 IMAD.IADD R143, R35, 0x1, R46 ;  /* 0x00000001238f8824 */ /* 0x010fe200078e022e */
[----:B------:R-:W-:Y:S01]  /*15050*/  SHF.R.U32.HI R146, RZ, UR5, R146 ;  /* 0x00000005ff927c19 */ /* 0x000fe20008011692 */
[----:B------:R-:W-:Y:S02]  /*15060*/  IMAD R48, R131, 0x4, R42 ;  /* 0x0000000483307824 */ /* 0x000fe400078e022a */
[----:B0-----:R-:W-:Y:S01]  /*15070*/  @!P0 IMAD.WIDE.U32 R244, R143, 0x4, R244 ;  /* 0x000000048ff48825 */ /* 0x001fe200078e00f4 */
[----:B------:R-:W-:Y:S01]  /*15080*/  LOP3.LUT R143, R146, UR4, RZ, 0xc0, !PT ;  /* 0x00000004928f7c12 */ /* 0x000fe2000f8ec0ff */
[----:B------:R0:W-:Y:S01]  /*15090*/  @!P2 STG.E desc[UR10][R248.64], R44 ;  /* 0x0000002cf800a986 */ /* 0x0001e2000c10190a */
[----:B------:R-:W-:-:S03]  /*150a0*/  LOP3.LUT P2, RZ, R9, 0x10000, RZ, 0xc0, !PT ;  /* 0x0001000009ff7812 */ /* 0x000fc6000784c0ff */
[----:B------:R-:W1:Y:S01]  /*150b0*/  LDS R48, [R48+0x7500] ;  /* 0x0075000030307984 */ /* 0x000e620000000800 */
[----:B------:R-:W-:Y:S01]  /*150c0*/  IMAD R143, R143, 0x4, R42 ;  /* 0x000000048f8f7824 */ /* 0x000fe200078e022a */
[----:B------:R-:W-:Y:S01]  /*150d0*/  @!P1 LOP3.LUT R135, R135, R50, RZ, 0x3c, !PT ;  /* 0x0000003287879212 */ /* 0x000fe200078e3cff */
[----:B------:R-:W2:Y:S04]  /*150e0*/  @!P6 LDC.64 R130, c[0x0][0x388] ;  /* 0x0000e200ff82eb82 */ /* 0x000ea80000000a00 */
[----:B------:R-:W4:Y:S01]  /*150f0*/  LDS R143, [R143+0x7500] ;  /* 0x007500008f8f7984 */ /* 0x000f220000000800 */
[----:B0-----:R-:W-:Y:S02]  /*15100*/  P2R R44, PR, RZ, 0x4 ;  /* 0x00000004ff2c7803 */ /* 0x001fe40000000000 */
[----:B------:R-:W-:Y:S01]  /*15110*/  LOP3.LUT P2, RZ, R9, 0x400000, RZ, 0xc0, !PT ;  /* 0x0040000009ff7812 */ /* 0x000fe2000784c0ff */
[----:B------:R0:W-:Y:S01]  /*15120*/  @!P1 STG.E desc[UR10][R128.64], R135 ;  /* 0x0000008780009986 */ /* 0x0001e2000c10190a */
[----:B------:R-:W-:-:S03]  /*15130*/  SHF.R.U32.HI R149, RZ, UR5, R149 ;  /* 0x00000005ff957c19 */ /* 0x000fc60008011695 */
[----:B------:R3:W-:Y:S01]  /*15140*/  @!P0 STG.E desc[UR10][R244.64], R137 ;  /* 0x00000089f4008986 */ /* 0x0007e2000c10190a */
[C---:B------:R-:W-:Y:S02]  /*15150*/  LOP3.LUT P0, RZ, R9.reuse, 0x8000, RZ, 0xc0, !PT ;  /* 0x0000800009ff7812 */ /* 0x040fe4000780c0ff */
[----:B------:R-:W-:Y:S02]  /*15160*/  SHF.R.U32.HI R152, RZ, UR5, R152 ;  /* 0x00000005ff987c19 */ /* 0x000fe40008011698 */
[----:B------:R-:W-:Y:S02]  /*15170*/  SHF.R.U32.HI R155, RZ, UR5, R155 ;  /* 0x00000005ff9b7c19 */ /* 0x000fe4000801169b */
[----:B------:R-:W-:Y:S01]  /*15180*/  P2R R50, PR, RZ, 0x1 ;  /* 0x00000001ff327803 */ /* 0x000fe20000000000 */
[----:B0-----:R-:W0:Y:S01]  /*15190*/  @!P2 LDC.64 R128, c[0x0][0x388] ;  /* 0x0000e200ff80ab82 */ /* 0x001e220000000a00 */
[----:B------:R-:W-:Y:S02]  /*151a0*/  LOP3.LUT P0, RZ, R9, 0x200000, RZ, 0xc0, !PT ;  /* 0x0020000009ff7812 */ /* 0x000fe4000780c0ff */
[----:B------:R-:W-:-:S02]  /*151b0*/  LOP3.LUT R149, R149, UR4, RZ, 0xc0, !PT ;  /* 0x0000000495957c12 */ /* 0x000fc4000f8ec0ff */
[----:B------:R-:W-:Y:S02]  /*151c0*/  LOP3.LUT R135, R152, UR4, RZ, 0xc0, !PT ;  /* 0x0000000498877c12 */ /* 0x000fe4000f8ec0ff */
[----:B------:R-:W-:Y:S02]  /*151d0*/  LOP3.LUT R155, R155, UR4, RZ, 0xc0, !PT ;  /* 0x000000049b9b7c12 */ /* 0x000fe4000f8ec0ff */
[----:B------:R-:W-:Y:S01]  /*151e0*/  SHF.R.U32.HI R158, RZ, UR5, R158 ;  /* 0x00000005ff9e7c19 */ /* 0x000fe2000801169e */
[--C-:B------:R-:W-:Y:S02]  /*151f0*/  IMAD R146, R149, 0x4, R42.reuse ;  /* 0x0000000495927824 */ /* 0x100fe400078e022a */
[--C-:B------:R-:W-:Y:S01]  /*15200*/  IMAD R149, R135, 0x4, R42.reuse ;  /* 0x0000000487957824 */ /* 0x100fe200078e022a */
[----:B------:R-:W-:Y:S01]  /*15210*/  LOP3.LUT R135, R158, UR4, RZ, 0xc0, !PT ;  /* 0x000000049e877c12 */ /* 0x000fe2000f8ec0ff */
[--C-:B------:R-:W-:Y:S02]  /*15220*/  IMAD R152, R155, 0x4, R42.reuse ;  /* 0x000000049b987824 */ /* 0x100fe400078e022a */
[----:B---3--:R-:W-:Y:S01]  /*15230*/  @!P6 IMAD.IADD R137, R34, 0x1, R85 ;  /* 0x000000012289e824 */ /* 0x008fe200078e0255 */
[----:B------:R-:W-:Y:S01]  /*15240*/  SHF.R.U32.HI R161, RZ, UR5, R161 ;  /* 0x00000005ffa17c19 */ /* 0x000fe200080116a1 */
[----:B------:R-:W3:Y:S01]  /*15250*/  LDS R146, [R146+0x7500] ;  /* 0x0075000092927984 */ /* 0x000ee20000000800 */
[----:B------:R-:W-:Y:S01]  /*15260*/  @!P6 LOP3.LUT R251, R139, R138, RZ, 0x3c, !PT ;  /* 0x0000008a8bfbe212 */ /* 0x000fe200078e3cff */
[----:B------:R-:W-:-:S02]  /*15270*/  IMAD R155, R135, 0x4, R42 ;  /* 0x00000004879b7824 */ /* 0x000fc400078e022a */
[----:B------:R-:W5:Y:S01]  /*15280*/  LDS R149, [R149+0x7500] ;  /* 0x0075000095957984 */ /* 0x000f620000000800 */
[----:B--2---:R-:W-:Y:S01]  /*15290*/  @!P6 IMAD.WIDE.U32 R130, R137, 0x4, R130 ;  /* 0x000000048982e825 */ /* 0x004fe200078e0082 */
[----:B------:R-:W2:Y:S02]  /*152a0*/  @!P0 LDC.64 R134, c[0x0][0x388] ;  /* 0x0000e200ff868b82 */ /* 0x000ea40000000a00 */
[----:B------:R-:W5:Y:S01]  /*152b0*/  LDS R152, [R152+0x7500] ;  /* 0x0075000098987984 */ /* 0x000f620000000800 */
[----:B------:R-:W-:Y:S02]  /*152c0*/  LOP3.LUT R161, R161, UR4, RZ, 0xc0, !PT ;  /* 0x00000004a1a17c12 */ /* 0x000fe4000f8ec0ff */
[----:B------:R-:W-:Y:S01]  /*152d0*/  P2R R228, PR, RZ, 0x20 ;  /* 0x00000020ffe47803 */ /* 0x000fe20000000000 */
[----:B------:R4:W-:Y:S01]  /*152e0*/  @!P6 STG.E desc[UR10][R130.64], R251 ;  /* 0x000000fb8200e986 */ /* 0x0009e2000c10190a */
[----:B------:R-:W-:Y:S01]  /*152f0*/  ISETP.NE.AND P6, PT, R136, RZ, PT ;  /* 0x000000ff8800720c */ /* 0x000fe20003fc5270 */
[----:B------:R-:W-:Y:S01]  /*15300*/  IMAD R158, R161, 0x4, R42 ;  /* 0x00000004a19e7824 */ /* 0x000fe200078e022a */
[C---:B------:R-:W-:Y:S01]  /*15310*/  LOP3.LUT P5, RZ, R9.reuse, 0x80000, RZ, 0xc0, !PT ;  /* 0x0008000009ff7812 */ /* 0x040fe200078ac0ff */
[----:B------:R-:W5:Y:S01]  /*15320*/  LDS R155, [R155+0x7500] ;  /* 0x007500009b9b7984 */ /* 0x000f620000000800 */
[----:B------:R-:W-:-:S02]  /*15330*/  LOP3.LUT P4, RZ, R9, 0x40000, RZ, 0xc0, !PT ;  /* 0x0004000009ff7812 */ /* 0x000fc4000788c0ff */
[----:B------:R-:W-:Y:S01]  /*15340*/  SHF.R.U32.HI R164, RZ, UR5, R164 ;  /* 0x00000005ffa47c19 */ /* 0x000fe200080116a4 */
[----:B------:R-:W5:Y:S01]  /*15350*/  LDS R158, [R158+0x7500] ;  /* 0x007500009e9e7984 */ /* 0x000f620000000800 */
[----:B------:R-:W-:Y:S01]  /*15360*/  @!P0 LOP3.LUT R249, R145, R144, RZ, 0x3c, !PT ;  /* 0x0000009091f98212 */ /* 0x000fe200078e3cff */
[----:B-1----:R-:W-:Y:S01]  /*15370*/  @!P2 IMAD.IADD R145, R33, 0x1, R48 ;  /* 0x000000012191a824 */ /* 0x002fe200078e0230 */
[----:B------:R-:W-:Y:S02]  /*15380*/  LOP3.LUT P3, RZ, R9, 0x20000, RZ, 0xc0, !PT ;  /* 0x0002000009ff7812 */ /* 0x000fe4000786c0ff */
[----:B------:R-:W-:Y:S01]  /*15390*/  LOP3.LUT R139, R164, UR4, RZ, 0xc0, !PT ;  /* 0x00000004a48b7c12 */ /* 0x000fe2000f8ec0ff */
[----:B0-----:R-:W-:Y:S01]  /*153a0*/  @!P2 IMAD.WIDE.U32 R128, R145, 0x4, R128 ;  /* 0x000000049180a825 */ /* 0x001fe200078e0080 */
[----:B------:R-:W-:Y:S02]  /*153b0*/  SHF.R.U32.HI R136, RZ, UR5, R167 ;  /* 0x00000005ff887c19 */ /* 0x000fe400080116a7 */
[----:B------:R-:W-:Y:S01]  /*153c0*/  @!P2 LOP3.LUT R167, R142, R141, RZ, 0x3c, !PT ;  /* 0x0000008d8ea7a212 */ /* 0x000fe200078e3cff */
[----:B------:R-:W-:Y:S01]  /*153d0*/  IMAD R161, R139, 0x4, R42 ;  /* 0x000000048ba17824 */ /* 0x000fe200078e022a */
[----:B------:R-:W0:Y:S01]  /*153e0*/  @!P6 LDC.64 R140, c[0x0][0x388] ;  /* 0x0000e200ff8ceb82 */ /* 0x000e220000000a00 */
[----:B------:R-:W-:Y:S01]  /*153f0*/  LOP3.LUT R245, R136, UR4, RZ, 0xc0, !PT ;  /* 0x0000000488f57c12 */ /* 0x000fe2000f8ec0ff */
[----:B----4-:R-:W-:Y:S01]  /*15400*/  @!P0 IMAD.IADD R131, R32, 0x1, R143 ;  /* 0x0000000120838824 */ /* 0x010fe200078e028f */
[----:B------:R1:W-:Y:S01]  /*15410*/  @!P2 STG.E desc[UR10][R128.64], R167 ;  /* 0x000000a78000a986 */ /* 0x0003e2000c10190a */
[----:B------:R-:W-:Y:S01]  /*15420*/  ISETP.NE.AND P2, PT, R44, RZ, PT ;  /* 0x000000ff2c00720c */ /* 0x000fe20003f45270 */
[----:B---3--:R-:W-:-:S03]  /*15430*/  @!P6 IMAD.IADD R251, R31, 0x1, R146 ;  /* 0x000000011ffbe824 */ /* 0x008fc600078e0292 */
[----:B------:R-:W3:Y:S01]  /*15440*/  @!P5 LDC.64 R138, c[0x0][0x388] ;  /* 0x0000e200ff8adb82 */ /* 0x000ee20000000a00 */
[----:B--2---:R-:W-:Y:S01]  /*15450*/  @!P0 IMAD.WIDE.U32 R134, R131, 0x4, R134 ;  /* 0x0000000483868825 */ /* 0x004fe200078e0086 */
[----:B------:R-:W-:Y:S01]  /*15460*/  @!P6 LOP3.LUT R147, R148, R147, RZ, 0x3c, !PT ;  /* 0x000000939493e212 */ /* 0x000fe200078e3cff */
[----:B------:R-:W-:Y:S05]  /*15470*/  LDS R161, [R161+0x7500] ;  /* 0x00750000a1a17984 */ /* 0x000fea0000000800 */
[----:B------:R-:W2:Y:S01]  /*15480*/  @!P4 LDC.64 R136, c[0x0][0x388] ;  /* 0x0000e200ff88cb82 */ /* 0x000ea20000000a00 */
[----:B------:R-:W-:-:S07]  /*15490*/  IMAD R142, R245, 0x4, R42 ;  /* 0x00000004f58e7824 */ /* 0x000fce00078e022a */
[----:B------:R-:W4:Y:S01]  /*154a0*/  @!P3 LDC.64 R130, c[0x0][0x388] ;  /* 0x0000e200ff82bb82 */ /* 0x000f220000000a00 */
[----:B------:R-:W4:Y:S01]  /*154b0*/  LDS R142, [R142+0x7500] ;  /* 0x007500008e8e7984 */ /* 0x000f220000000800 */
[----:B-----5:R-:W-:-:S06]  /*154c0*/  @!P5 IMAD.IADD R44, R30, 0x1, R149 ;  /* 0x000000011e2cd824 */ /* 0x020fcc00078e0295 */
[----:B------:R-:W5:Y:S01]  /*154d0*/  @!P2 LDC.64 R144, c[0x0][0x388] ;  /* 0x0000e200ff90ab82 */ /* 0x000f620000000a00 */
[----:B------:R1:W-:Y:S01]  /*154e0*/  @!P0 STG.E desc[UR10][R134.64], R249 ;  /* 0x000000f986008986 */ /* 0x0003e2000c10190a */
[----:B------:R-:W-:Y:S01]  /*154f0*/  ISETP.NE.AND P0, PT, R50, RZ, PT ;  /* 0x000000ff3200720c */ /* 0x000fe20003f05270 */
[----:B------:R-:W-:Y:S01]  /*15500*/  @!P4 IMAD.IADD R50, R29, 0x1, R152 ;  /* 0x000000011d32c824 */ /* 0x000fe200078e0298 */
[----:B------:R-:W-:Y:S01]  /*15510*/  @!P5 LOP3.LUT R151, R151, R150, RZ, 0x3c, !PT ;  /* 0x000000969797d212 */ /* 0x000fe200078e3cff */
[----:B0-----:R-:W-:Y:S01]  /*15520*/  @!P6 IMAD.WIDE.U32 R140, R251, 0x4, R140 ;  /* 0x00000004fb8ce825 */ /* 0x001fe200078e008c */
[----:B------:R-:W-:Y:S02]  /*15530*/  LOP3.LUT P1, RZ, R9, 0x4000, RZ, 0xc0, !PT ;  /* 0x0000400009ff7812 */ /* 0x000fe4000782c0ff */
[----:B------:R-:W-:Y:S01]  /*15540*/  @!P4 LOP3.LUT R153, R154, R153, RZ, 0x3c, !PT ;  /* 0x000000999a99c212 */ /* 0x000fe200078e3cff */
[----:B---3--:R-:W-:Y:S01]  /*15550*/  @!P5 IMAD.WIDE.U32 R138, R44, 0x4, R138 ;  /* 0x000000042c8ad825 */ /* 0x008fe200078e008a */
[----:B------:R-:W-:-:S03]  /*15560*/  SHF.R.U32.HI R170, RZ, UR5, R170 ;  /* 0x00000005ffaa7c19 */ /* 0x000fc600080116aa */
[----:B--2---:R-:W-:Y:S01]  /*15570*/  @!P4 IMAD.WIDE.U32 R136, R50, 0x4, R136 ;  /* 0x000000043288c825 */ /* 0x004fe200078e0088 */
[----:B------:R-:W-:Y:S03]  /*15580*/  @!P6 STG.E desc[UR10][R140.64], R147 ;  /* 0x000000938c00e986 */ /* 0x000fe6000c10190a */
[----:B-1----:R-:W-:Y:S01]  /*15590*/  @!P3 IMAD.IADD R167, R28, 0x1, R155 ;  /* 0x000000011ca7b824 */ /* 0x002fe200078e029b */
[----:B------:R-:W-:Y:S01]  /*155a0*/  @!P5 STG.E desc[UR10][R138.64], R151 ;  /* 0x000000978a00d986 */ /* 0x000fe2000c10190a */
[----:B------:R-:W-:Y:S02]  /*155b0*/  @!P3 LOP3.LUT R135, R157, R156, RZ, 0x3c, !PT ;  /* 0x0000009c9d87b212 */ /* 0x000fe400078e3cff */
[----:B------:R-:W-:Y:S01]  /*155c0*/  SHF.R.U32.HI R176, RZ, UR5, R176 ;  /* 0x00000005ffb07c19 */ /* 0x000fe200080116b0 */
[----:B------:R0:W-:Y:S01]  /*155d0*/  @!P4 STG.E desc[UR10][R136.64], R153 ;  /* 0x000000998800c986 */ /* 0x0001e2000c10190a */
[----:B----4-:R-:W-:Y:S01]  /*155e0*/  @!P3 IMAD.WIDE.U32 R130, R167, 0x4, R130 ;  /* 0x00000004a782b825 */ /* 0x010fe200078e0082 */
[----:B------:R-:W1:Y:S03]  /*155f0*/  @!P1 LDC.64 R128, c[0x0][0x388] ;  /* 0x0000e200ff809b82 */ /* 0x000e660000000a00 */
[----:B------:R-:W-:Y:S01]  /*15600*/  @!P2 IMAD.IADD R249, R27, 0x1, R158 ;  /* 0x000000011bf9a824 */ /* 0x000fe200078e029e */
[----:B------:R2:W-:Y:S01]  /*15610*/  @!P3 STG.E desc[UR10][R130.64], R135 ;  /* 0x000000878200b986 */ /* 0x0005e2000c10190a */
[----:B------:R-:W-:-:S02]  /*15620*/  @!P2 LOP3.LUT R159, R160, R159, RZ, 0x3c, !PT ;  /* 0x0000009fa09fa212 */ /* 0x000fc400078e3cff */
[----:B------:R-:W-:Y:S01]  /*15630*/  SHF.R.U32.HI R173, RZ, UR5, R173 ;  /* 0x00000005ffad7c19 */ /* 0x000fe200080116ad */
[----:B------:R-:W3:Y:S01]  /*15640*/  @!P0 LDC.64 R244, c[0x0][0x388] ;  /* 0x0000e200fff48b82 */ /* 0x000ee20000000a00 */
[----:B0-----:R-:W-:Y:S01]  /*15650*/  LOP3.LUT R137, R170, UR4, RZ, 0xc0, !PT ;  /* 0x00000004aa897c12 */ /* 0x001fe2000f8ec0ff */
[----:B-----5:R-:W-:-:S04]  /*15660*/  @!P2 IMAD.WIDE.U32 R144, R249, 0x4, R144 ;  /* 0x00000004f990a825 */ /* 0x020fc800078e0090 */
[----:B------:R-:W-:Y:S01]  /*15670*/  IMAD R147, R137, 0x4, R42 ;  /* 0x0000000489937824 */ /* 0x000fe200078e022a */
[----:B--2---:R-:W-:Y:S01]  /*15680*/  LOP3.LUT R131, R176, UR4, RZ, 0xc0, !PT ;  /* 0x00000004b0837c12 */ /* 0x004fe2000f8ec0ff */
[----:B------:R-:W-:Y:S01]  /*15690*/  @!P2 STG.E desc[UR10][R144.64], R159 ;  /* 0x0000009f9000a986 */ /* 0x000fe2000c10190a */
[----:B------:R-:W-:-:S03]  /*156a0*/  LOP3.LUT P2, RZ, R9, 0x20, RZ, 0xc0, !PT ;  /* 0x0000002009ff7812 */ /* 0x000fc6000784c0ff */
[----:B------:R-:W-:Y:S01]  /*156b0*/  IMAD R153, R131, 0x4, R42 ;  /* 0x0000000483997824 */ /* 0x000fe200078e022a */
[----:B------:R-:W0:Y:S01]  /*156c0*/  LDS R147, [R147+0x7500] ;  /* 0x0075000093937984 */ /* 0x000e220000000800 */
[----:B------:R-:W-:Y:S02]  /*156d0*/  P2R R150, PR, RZ, 0x4 ;  /* 0x00000004ff967803 */ /* 0x000fe40000000000 */
[----:B------:R-:W-:Y:S02]  /*156e0*/  LOP3.LUT P2, RZ, R9, 0x2000, RZ, 0xc0, !PT ;  /* 0x0000200009ff7812 */ /* 0x000fe4000784c0ff */
[----:B------:R-:W2:Y:S01]  /*156f0*/  LDS R153, [R153+0x7500] ;  /* 0x0075000099997984 */ /* 0x000ea20000000800 */
[----:B------:R-:W-:Y:S01]  /*15700*/  LOP3.LUT R173, R173, UR4, RZ, 0xc0, !PT ;  /* 0x00000004adad7c12 */ /* 0x000fe2000f8ec0ff */
[----:B------:R-:W-:Y:S01]  /*15710*/  @!P1 IMAD.IADD R137, R25, 0x1, R142 ;  /* 0x0000000119899824 */ /* 0x000fe200078e028e */
[----:B------:R-:W-:Y:S02]  /*15720*/  SHF.R.U32.HI R179, RZ, UR5, R179 ;  /* 0x00000005ffb37c19 */ /* 0x000fe400080116b3 */
[----:B------:R-:W-:Y:S01]  /*15730*/  SHF.R.U32.HI R182, RZ, UR5, R182 ;  /* 0x00000005ffb67c19 */ /* 0x000fe200080116b6 */
[----:B------:R-:W-:Y:S01]  /*15740*/  IMAD R44, R173, 0x4, R42 ;  /* 0x00000004ad2c7824 */ /* 0x000fe200078e022a */
[----:B------:R-:W-:Y:S01]  /*15750*/  LOP3.LUT P6, RZ, R9, 0x200, RZ, 0xc0, !PT ;  /* 0x0000020009ff7812 */ /* 0x000fe200078cc0ff */
[----:B-1----:R-:W-:Y:S01]  /*15760*/  @!P1 IMAD.WIDE.U32 R128, R137, 0x4, R128 ;  /* 0x0000000489809825 */ /* 0x002fe200078e0080 */
[----:B------:R-:W-:-:S02]  /*15770*/  LOP3.LUT R179, R179, UR4, RZ, 0xc0, !PT ;  /* 0x00000004b3b37c12 */ /* 0x000fc4000f8ec0ff */
[----:B------:R-:W1:Y:S01]  /*15780*/  @!P2 LDC.64 R130, c[0x0][0x388] ;  /* 0x0000e200ff82ab82 */ /* 0x000e620000000a00 */
[----:B------:R-:W-:Y:S01]  /*15790*/  LOP3.LUT R137, R182, UR4, RZ, 0xc0, !PT ;  /* 0x00000004b6897c12 */ /* 0x000fe2000f8ec0ff */
[----:B------:R-:W4:Y:S01]  /*157a0*/  LDS R44, [R44+0x7500] ;  /* 0x007500002c2c7984 */ /* 0x000f220000000800 */
[----:B------:R-:W-:Y:S01]  /*157b0*/  P2R R140, PR, RZ, 0x40 ;  /* 0x00000040ff8c7803 */ /* 0x000fe20000000000 */
[--C-:B------:R-:W-:Y:S01]  /*157c0*/  IMAD R50, R179, 0x4, R42.reuse ;  /* 0x00000004b3327824 */ /* 0x100fe200078e022a */
[----:B------:R-:W-:Y:S01]  /*157d0*/  LOP3.LUT P6, RZ, R9, 0x400, RZ, 0xc0, !PT ;  /* 0x0000040009ff7812 */ /* 0x000fe200078cc0ff */
[----:B------:R-:W-:Y:S01]  /*157e0*/  IMAD R137, R137, 0x4, R42 ;  /* 0x0000000489897824 */ /* 0x000fe200078e022a */
[C---:B------:R-:W-:Y:S02]  /*157f0*/  LOP3.LUT P3, RZ, R9.reuse, 0x40, RZ, 0xc0, !PT ;  /* 0x0000004009ff7812 */ /* 0x040fe4000786c0ff */
[----:B------:R-:W-:Y:S01]  /*15800*/  LOP3.LUT P5, RZ, R9, 0x80, RZ, 0xc0, !PT ;  /* 0x0000008009ff7812 */ /* 0x000fe200078ac0ff */
[----:B------:R-:W-:Y:S01]  /*15810*/  @!P0 IMAD.IADD R157, R26, 0x1, R161 ;  /* 0x000000011a9d8824 */ /* 0x000fe200078e02a1 */
[----:B------:R-:W-:Y:S01]  /*15820*/  P2R R156, PR, RZ, 0x8 ;  /* 0x00000008ff9c7803 */ /* 0x000fe20000000000 */
[----:B------:R-:W5:Y:S01]  /*15830*/  LDS R50, [R50+0x7500] ;  /* 0x0075000032327984 */ /* 0x000f620000000800 */
[----:B------:R-:W-:-:S02]  /*15840*/  P2R R151, PR, RZ, 0x20 ;  /* 0x00000020ff977803 */ /* 0x000fc40000000000 */
[C---:B------:R-:W-:Y:S01]  /*15850*/  LOP3.LUT P3, RZ, R9.reuse, 0x1000, RZ, 0xc0, !PT ;  /* 0x0000100009ff7812 */ /* 0x040fe2000786c0ff */
[----:B------:R0:W5:Y:S01]  /*15860*/  LDS R159, [R137+0x7500] ;  /* 0x00750000899f7984 */ /* 0x0001620000000800 */
[----:B------:R-:W-:Y:S01]  /*15870*/  LOP3.LUT P5, RZ, R9, 0x800, RZ, 0xc0, !PT ;  /* 0x0000080009ff7812 */ /* 0x000fe200078ac0ff */
[----:B---3--:R-:W-:Y:S01]  /*15880*/  @!P0 IMAD.WIDE.U32 R244, R157, 0x4, R244 ;  /* 0x000000049df48825 */ /* 0x008fe200078e00f4 */
[----:B------:R-:W-:Y:S02]  /*15890*/  SHF.R.U32.HI R185, RZ, UR5, R185 ;  /* 0x00000005ffb97c19 */ /* 0x000fe400080116b9 */
[----:B------:R-:W-:Y:S02]  /*158a0*/  @!P0 LOP3.LUT R163, R163, R162, RZ, 0x3c, !PT ;  /* 0x000000a2a3a38212 */ /* 0x000fe400078e3cff */
[----:B------:R-:W-:Y:S01]  /*158b0*/  SHF.R.U32.HI R188, RZ, UR5, R188 ;  /* 0x00000005ffbc7c19 */ /* 0x000fe200080116bc */
[----:B0-----:R-:W0:Y:S01]  /*158c0*/  @!P6 LDC.64 R136, c[0x0][0x388] ;  /* 0x0000e200ff88eb82 */ /* 0x001e220000000a00 */
[----:B------:R-:W-:Y:S01]  /*158d0*/  LOP3.LUT R185, R185, UR4, RZ, 0xc0, !PT ;  /* 0x00000004b9b97c12 */ /* 0x000fe2000f8ec0ff */
[----:B------:R3:W-:Y:S01]  /*158e0*/  @!P0 STG.E desc[UR10][R244.64], R163 ;  /* 0x000000a3f4008986 */ /* 0x0007e2000c10190a */
[----:B------:R-:W-:-:S02]  /*158f0*/  ISETP.NE.AND P6, PT, R140, RZ, PT ;  /* 0x000000ff8c00720c */ /* 0x000fc40003fc5270 */
[----:B------:R-:W-:Y:S01]  /*15900*/  LOP3.LUT R139, R188, UR4, RZ, 0xc0, !PT ;  /* 0x00000004bc8b7c12 */ /* 0x000fe2000f8ec0ff */
[--C-:B------:R-:W-:Y:S01]  /*15910*/  IMAD R148, R185, 0x4, R42.reuse ;  /* 0x00000004b9947824 */ /* 0x100fe200078e022a */
[----:B------:R-:W-:Y:S01]  /*15920*/  @!P1 LOP3.LUT R157, R166, R165, RZ, 0x3c, !PT ;  /* 0x000000a5a69d9212 */ /* 0x000fe200078e3cff */
[----:B------:R-:W5:Y:S02]  /*15930*/  @!P3 LDC.64 R134, c[0x0][0x388] ;  /* 0x0000e200ff86bb82 */ /* 0x000f640000000a00 */
[----:B------:R-:W-:Y:S02]  /*15940*/  IMAD R165, R139, 0x4, R42 ;  /* 0x000000048ba57824 */ /* 0x000fe400078e022a */
[----:B------:R-:W0:Y:S01]  /*15950*/  LDS R148, [R148+0x7500] ;  /* 0x0075000094947984 */ /* 0x000e220000000800 */
[----:B---3--:R-:W-:-:S03]  /*15960*/  @!P2 IMAD.IADD R163, R24, 0x1, R147 ;  /* 0x0000000118a3a824 */ /* 0x008fc600078e0293 */
[----:B------:R-:W3:Y:S01]  /*15970*/  @!P5 LDC.64 R138, c[0x0][0x388] ;  /* 0x0000e200ff8adb82 */ /* 0x000ee20000000a00 */
[----:B------:R-:W-:Y:S01]  /*15980*/  @!P1 STG.E desc[UR10][R128.64], R157 ;  /* 0x0000009d80009986 */ /* 0x000fe2000c10190a */
[----:B-1----:R-:W-:Y:S01]  /*15990*/  @!P2 IMAD.WIDE.U32 R130, R163, 0x4, R130 ;  /* 0x00000004a382a825 */ /* 0x002fe200078e0082 */
[----:B------:R-:W-:Y:S02]  /*159a0*/  @!P2 LOP3.LUT R173, R169, R168, RZ, 0x3c, !PT ;  /* 0x000000a8a9ada212 */ /* 0x000fe400078e3cff */
[----:B------:R-:W-:Y:S01]  /*159b0*/  SHF.R.U32.HI R191, RZ, UR5, R191 ;  /* 0x00000005ffbf7c19 */ /* 0x000fe200080116bf */
[----:B--2---:R-:W-:Y:S01]  /*159c0*/  @!P5 IMAD.IADD R163, R22, 0x1, R153 ;  /* 0x0000000116a3d824 */ /* 0x004fe200078e0299 */
[----:B------:R-:W-:Y:S01]  /*159d0*/  ISETP.NE.AND P5, PT, R151, RZ, PT ;  /* 0x000000ff9700720c */ /* 0x000fe20003fa5270 */
[----:B------:R-:W1:Y:S01]  /*159e0*/  @!P6 LDC.64 R144, c[0x0][0x388] ;  /* 0x0000e200ff90eb82 */ /* 0x000e620000000a00 */
[----:B------:R-:W-:Y:S01]  /*159f0*/  SHF.R.U32.HI R194, RZ, UR5, R194 ;  /* 0x00000005ffc27c19 */ /* 0x000fe200080116c2 */
[----:B------:R-:W2:Y:S01]  /*15a00*/  LDS R165, [R165+0x7500] ;  /* 0x00750000a5a57984 */ /* 0x000ea20000000800 */
[----:B------:R-:W-:-:S02]  /*15a10*/  LOP3.LUT P1, RZ, R9, 0x8, RZ, 0xc0, !PT ;  /* 0x0000000809ff7812 */ /* 0x000fc4000782c0ff */
[----:B------:R-:W-:Y:S02]  /*15a20*/  SHF.R.U32.HI R197, RZ, UR5, R197 ;  /* 0x00000005ffc57c19 */ /* 0x000fe400080116c5 */
[----:B------:R-:W-:Y:S01]  /*15a30*/  LOP3.LUT P4, RZ, R9, 0x100, RZ, 0xc0, !PT ;  /* 0x0000010009ff7812 */ /* 0x000fe2000788c0ff */
[----:B------:R4:W-:Y:S01]  /*15a40*/  @!P2 STG.E desc[UR10][R130.64], R173 ;  /* 0x000000ad8200a986 */ /* 0x0009e2000c10190a */
[----:B------:R-:W-:Y:S02]  /*15a50*/  LOP3.LUT R191, R191, UR4, RZ, 0xc0, !PT ;  /* 0x00000004bfbf7c12 */ /* 0x000fe4000f8ec0ff */
[----:B------:R-:W-:Y:S02]  /*15a60*/  LOP3.LUT R141, R194, UR4, RZ, 0xc0, !PT ;  /* 0x00000004c28d7c12 */ /* 0x000fe4000f8ec0ff */
[----:B------:R-:W-:Y:S02]  /*15a70*/  P2R R164, PR, RZ, 0x2 ;  /* 0x00000002ffa47803 */ /* 0x000fe40000000000 */
[----:B------:R-:W-:-:S02]  /*15a80*/  LOP3.LUT P1, RZ, R9, 0x400, RZ, 0xc0, !PT ;  /* 0x0000040009ff7812 */ /* 0x000fc4000782c0ff */
[----:B------:R-:W-:Y:S02]  /*15a90*/  LOP3.LUT R197, R197, UR4, RZ, 0xc0, !PT ;  /* 0x00000004c5c57c12 */ /* 0x000fe4000f8ec0ff */
[----:B------:R-:W-:Y:S02]  /*15aa0*/  SHF.R.U32.HI R200, RZ, UR5, R200 ;  /* 0x00000005ffc87c19 */ /* 0x000fe400080116c8 */
[----:B------:R-:W-:Y:S02]  /*15ab0*/  ISETP.NE.AND P2, PT, R150, RZ, PT ;  /* 0x000000ff9600720c */ /* 0x000fe40003f45270 */
[----:B------:R-:W2:Y:S01]  /*15ac0*/  @!P5 LDC.64 R150, c[0x0][0x388] ;  /* 0x0000e200ff96db82 */ /* 0x000ea20000000a00 */
[----:B----4-:R-:W-:Y:S01]  /*15ad0*/  P2R R130, PR, RZ, 0x20 ;  /* 0x00000020ff827803 */ /* 0x010fe20000000000 */
[--C-:B------:R-:W-:Y:S01]  /*15ae0*/  IMAD R154, R191, 0x4, R42.reuse ;  /* 0x00000004bf9a7824 */ /* 0x100fe200078e022a */
[----:B------:R-:W-:Y:S01]  /*15af0*/  LOP3.LUT P5, RZ, R9, 0x800, RZ, 0xc0, !PT ;  /* 0x0000080009ff7812 */ /* 0x000fe200078ac0ff */
[--C-:B------:R-:W-:Y:S01]  /*15b00*/  IMAD R167, R141, 0x4, R42.reuse ;  /* 0x000000048da77824 */ /* 0x100fe200078e022a */
[----:B------:R-:W-:Y:S01]  /*15b10*/  LOP3.LUT R179, R200, UR4, RZ, 0xc0, !PT ;  /* 0x00000004c8b37c12 */ /* 0x000fe2000f8ec0ff */
[----:B------:R-:W-:-:S02]  /*15b20*/  IMAD R160, R197, 0x4, R42 ;  /* 0x00000004c5a07824 */ /* 0x000fc400078e022a */
[----:B------:R-:W-:Y:S01]  /*15b30*/  @!P3 IMAD.IADD R169, R23, 0x1, R44 ;  /* 0x0000000117a9b824 */ /* 0x000fe200078e022c */
[----:B------:R-:W4:Y:S01]  /*15b40*/  LDS R154, [R154+0x7500] ;  /* 0x007500009a9a7984 */ /* 0x000f220000000800 */
[----:B------:R-:W-:Y:S01]  /*15b50*/  IMAD R166, R179, 0x4, R42 ;  /* 0x00000004b3a67824 */ /* 0x000fe200078e022a */
[----:B------:R-:W2:Y:S01]  /*15b60*/  @!P4 LDC.64 R140, c[0x0][0x388] ;  /* 0x0000e200ff8ccb82 */ /* 0x000ea20000000a00 */
[----:B------:R-:W-:Y:S01]  /*15b70*/  @!P3 LOP3.LUT R171, R172, R171, RZ, 0x3c, !PT ;  /* 0x000000abacabb212 */ /* 0x000fe200078e3cff */
[----:B------:R-:W4:Y:S01]  /*15b80*/  LDS R167, [R167+0x7500] ;  /* 0x00750000a7a77984 */ /* 0x000f220000000800 */
[----:B-----5:R-:W-:-:S03]  /*15b90*/  @!P3 IMAD.WIDE.U32 R134, R169, 0x4, R134 ;  /* 0x00000004a986b825 */ /* 0x020fc600078e0086 */
[----:B------:R-:W5:Y:S01]  /*15ba0*/  LDS R160, [R160+0x7500] ;  /* 0x00750000a0a07984 */ /* 0x000f620000000800 */
[----:B------:R-:W-:Y:S02]  /*15bb0*/  @!P1 IMAD.IADD R179, R21, 0x1, R50 ;  /* 0x0000000115b39824 */ /* 0x000fe400078e0232 */
[----:B------:R-:W-:Y:S01]  /*15bc0*/  @!P6 IMAD.IADD R131, R20, 0x1, R159 ;  /* 0x000000011483e824 */ /* 0x000fe200078e029f */
[----:B------:R-:W5:Y:S01]  /*15bd0*/  LDS R169, [R166+0x7500] ;  /* 0x00750000a6a97984 */ /* 0x000f620000000800 */
[----:B------:R-:W-:Y:S01]  /*15be0*/  @!P5 LOP3.LUT R175, R175, R174, RZ, 0x3c, !PT ;  /* 0x000000aeafafd212 */ /* 0x000fe200078e3cff */
[----:B---3--:R-:W-:Y:S01]  /*15bf0*/  @!P5 IMAD.WIDE.U32 R162, R163, 0x4, R138 ;  /* 0x00000004a3a2d825 */ /* 0x008fe200078e008a */
[----:B------:R-:W-:Y:S01]  /*15c00*/  @!P1 LOP3.LUT R177, R178, R177, RZ, 0x3c, !PT ;  /* 0x000000b1b2b19212 */ /* 0x000fe200078e3cff */
[----:B------:R3:W-:Y:S01]  /*15c10*/  @!P3 STG.E desc[UR10][R134.64], R171 ;  /* 0x000000ab8600b986 */ /* 0x0007e2000c10190a */
[----:B------:R-:W-:Y:S01]  /*15c20*/  ISETP.NE.AND P3, PT, R156, RZ, PT ;  /* 0x000000ff9c00720c */ /* 0x000fe20003f65270 */
[----:B0-----:R-:W-:Y:S01]  /*15c30*/  @!P1 IMAD.WIDE.U32 R136, R179, 0x4, R136 ;  /* 0x00000004b3889825 */ /* 0x001fe200078e0088 */
[----:B------:R-:W-:-:S02]  /*15c40*/  @!P6 LOP3.LUT R181, R181, R180, RZ, 0x3c, !PT ;  /* 0x000000b4b5b5e212 */ /* 0x000fc400078e3cff */
[----:B------:R-:W-:Y:S01]  /*15c50*/  LOP3.LUT P0, RZ, R9, 0x10, RZ, 0xc0, !PT ;  /* 0x0000001009ff7812 */ /* 0x000fe2000780c0ff */
[----:B-1----:R-:W-:Y:S01]  /*15c60*/  @!P6 IMAD.WIDE.U32 R144, R131, 0x4, R144 ;  /* 0x000000048390e825 */ /* 0x002fe200078e0090 */
[----:B------:R-:W-:Y:S01]  /*15c70*/  @!P5 STG.E desc[UR10][R162.64], R175 ;  /* 0x000000afa200d986 */ /* 0x000fe2000c10190a */
[----:B------:R-:W-:Y:S01]  /*15c80*/  ISETP.NE.AND P5, PT, R130, RZ, PT ;  /* 0x000000ff8200720c */ /* 0x000fe20003fa5270 */
[----:B------:R-:W0:Y:S02]  /*15c90*/  @!P2 LDC.64 R138, c[0x0][0x388] ;  /* 0x0000e200ff8aab82 */ /* 0x000e240000000a00 */
[----:B------:R1:W-:Y:S01]  /*15ca0*/  @!P1 STG.E desc[UR10][R136.64], R177 ;  /* 0x000000b188009986 */ /* 0x0003e2000c10190a */
[----:B------:R-:W-:-:S03]  /*15cb0*/  ISETP.NE.AND P1, PT, R164, RZ, PT ;  /* 0x000000ffa400720c */ /* 0x000fc60003f25270 */
[----:B------:R-:W-:Y:S01]  /*15cc0*/  @!P6 STG.E desc[UR10][R144.64], R181 ;  /* 0x000000b59000e986 */ /* 0x000fe2000c10190a */
[C---:B------:R-:W-:Y:S01]  /*15cd0*/  LOP3.LUT P6, RZ, R9.reuse, 0x4, RZ, 0xc0, !PT ;  /* 0x0000000409ff7812 */ /* 0x040fe200078cc0ff */
[----:B------:R-:W0:Y:S01]  /*15ce0*/  @!P3 LDC.64 R156, c[0x0][0x388] ;  /* 0x0000e200ff9cbb82 */ /* 0x000e220000000a00 */
[----:B------:R-:W-:Y:S02]  /*15cf0*/  SHF.R.U32.HI R203, RZ, UR5, R203 ;  /* 0x00000005ffcb7c19 */ /* 0x000fe400080116cb */
[----:B------:R-:W-:Y:S02]  /*15d00*/  SHF.R.U32.HI R206, RZ, UR5, R206 ;  /* 0x00000005ffce7c19 */ /* 0x000fe400080116ce */
[----:B---3--:R-:W-:Y:S02]  /*15d10*/  P2R R134, PR, RZ, 0x40 ;  /* 0x00000040ff867803 */ /* 0x008fe40000000000 */
[----:B------:R-:W-:Y:S01]  /*15d20*/  LOP3.LUT P6, RZ, R9, 0x80, RZ, 0xc0, !PT ;  /* 0x0000008009ff7812 */ /* 0x000fe200078cc0ff */
[----:B------:R-:W-:Y:S01]  /*15d30*/  @!P4 IMAD.IADD R173, R19, 0x1, R148 ;  /* 0x0000000113adc824 */ /* 0x000fe200078e0294 */
[----:B------:R-:W-:Y:S01]  /*15d40*/  LOP3.LUT R203, R203, UR4, RZ, 0xc0, !PT ;  /* 0x00000004cbcb7c12 */ /* 0x000fe2000f8ec0ff */
[----:B------:R-:W3:Y:S01]  /*15d50*/  @!P0 LDC.64 R128, c[0x0][0x388] ;  /* 0x0000e200ff808b82 */ /* 0x000ee20000000a00 */
[----:B------:R-:W-:-:S02]  /*15d60*/  SHF.R.U32.HI R209, RZ, UR5, R209 ;  /* 0x00000005ffd17c19 */ /* 0x000fc400080116d1 */
[----:B-1----:R-:W-:Y:S01]  /*15d70*/  LOP3.LUT R137, R206, UR4, RZ, 0xc0, !PT ;  /* 0x00000004ce897c12 */ /* 0x002fe2000f8ec0ff */
[----:B--2---:R-:W-:Y:S01]  /*15d80*/  @!P4 IMAD.WIDE.U32 R140, R173, 0x4, R140 ;  /* 0x00000004ad8cc825 */ /* 0x004fe200078e008c */
[----:B------:R-:W-:-:S03]  /*15d90*/  LOP3.LUT R209, R209, UR4, RZ, 0xc0, !PT ;  /* 0x00000004d1d17c12 */ /* 0x000fc6000f8ec0ff */
[--C-:B------:R-:W-:Y:S01]  /*15da0*/  IMAD R166, R203, 0x4, R42.reuse ;  /* 0x00000004cba67824 */ /* 0x100fe200078e022a */
[----:B------:R-:W1:Y:S01]  /*15db0*/  @!P1 LDC.64 R130, c[0x0][0x388] ;  /* 0x0000e200ff829b82 */ /* 0x000e620000000a00 */
[--C-:B------:R-:W-:Y:S02]  /*15dc0*/  IMAD R173, R137, 0x4, R42.reuse ;  /* 0x0000000489ad7824 */ /* 0x100fe400078e022a */
[----:B------:R-:W-:Y:S01]  /*15dd0*/  @!P5 IMAD.IADD R135, R18, 0x1, R165 ;  /* 0x000000011287d824 */ /* 0x000fe200078e02a5 */
[----:B------:R-:W-:Y:S01]  /*15de0*/  @!P4 LOP3.LUT R183, R184, R183, RZ, 0x3c, !PT ;  /* 0x000000b7b8b7c212 */ /* 0x000fe200078e3cff */
[----:B------:R-:W-:Y:S01]  /*15df0*/  IMAD R164, R209, 0x4, R42 ;  /* 0x00000004d1a47824 */ /* 0x000fe200078e022a */
[----:B------:R-:W2:Y:S01]  /*15e00*/  LDS R166, [R166+0x7500] ;  /* 0x00750000a6a67984 */ /* 0x000ea20000000800 */
[----:B------:R-:W-:Y:S01]  /*15e10*/  @!P6 LOP3.LUT R187, R187, R186, RZ, 0x3c, !PT ;  /* 0x000000babbbbe212 */ /* 0x000fe200078e3cff */
[----:B------:R-:W-:Y:S02]  /*15e20*/  @!P6 IMAD.WIDE.U32 R150, R135, 0x4, R150 ;  /* 0x000000048796e825 */ /* 0x000fe400078e0096 */
[----:B------:R-:W2:Y:S01]  /*15e30*/  LDS R173, [R173+0x7500] ;  /* 0x00750000adad7984 */ /* 0x000ea20000000800 */
[----:B------:R-:W-:-:S03]  /*15e40*/  SHF.R.U32.HI R213, RZ, UR5, R213 ;  /* 0x00000005ffd57c19 */ /* 0x000fc600080116d5 */
[----:B------:R-:W-:Y:S01]  /*15e50*/  @!P4 STG.E desc[UR10][R140.64], R183 ;  /* 0x000000b78c00c986 */ /* 0x000fe2000c10190a */
[----:B------:R-:W-:-:S03]  /*15e60*/  LOP3.LUT P4, RZ, R9, 0x2, RZ, 0xc0, !PT ;  /* 0x0000000209ff7812 */ /* 0x000fc6000788c0ff */
[----:B------:R-:W2:Y:S01]  /*15e70*/  LDS R164, [R164+0x7500] ;  /* 0x00750000a4a47984 */ /* 0x000ea20000000800 */
[----:B----4-:R-:W-:-:S03]  /*15e80*/  @!P3 IMAD.IADD R171, R17, 0x1, R154 ;  /* 0x0000000111abb824 */ /* 0x010fc600078e029a */
[----:B------:R-:W-:Y:S01]  /*15e90*/  @!P6 STG.E desc[UR10][R150.64], R187 ;  /* 0x000000bb9600e986 */ /* 0x000fe2000c10190a */
[----:B------:R-:W-:Y:S01]  /*15ea0*/  ISETP.NE.AND P6, PT, R134, RZ, PT ;  /* 0x000000ff8600720c */ /* 0x000fe20003fc5270 */
[----:B------:R-:W-:Y:S01]  /*15eb0*/  @!P2 IMAD.IADD R135, R16, 0x1, R167 ;  /* 0x000000011087a824 */ /* 0x000fe200078e02a7 */
[----:B------:R-:W-:Y:S01]  /*15ec0*/  LOP3.LUT R213, R213, UR4, RZ, 0xc0, !PT ;  /* 0x00000004d5d57c12 */ /* 0x000fe2000f8ec0ff */
[----:B-----5:R-:W-:Y:S01]  /*15ed0*/  @!P0 IMAD.IADD R163, R15, 0x1, R160 ;  /* 0x000000010fa38824 */ /* 0x020fe200078e02a0 */
[----:B------:R-:W-:Y:S01]  /*15ee0*/  LOP3.LUT P5, RZ, R9, 0x1, RZ, 0xc0, !PT ;  /* 0x0000000109ff7812 */ /* 0x000fe200078ac0ff */
[----:B0-----:R-:W-:Y:S01]  /*15ef0*/  @!P3 IMAD.WIDE.U32 R156, R171, 0x4, R156 ;  /* 0x00000004ab9cb825 */ /* 0x001fe200078e009c */
[----:B------:R-:W-:Y:S02]  /*15f00*/  @!P3 LOP3.LUT R189, R190, R189, RZ, 0x3c, !PT ;  /* 0x000000bdbebdb212 */ /* 0x000fe400078e3cff */
[----:B------:R-:W-:Y:S01]  /*15f10*/  @!P2 LOP3.LUT R193, R193, R192, RZ, 0x3c, !PT ;  /* 0x000000c0c1c1a212 */ /* 0x000fe200078e3cff */
[----:B------:R-:W-:Y:S01]  /*15f20*/  @!P2 IMAD.WIDE.U32 R138, R135, 0x4, R138 ;  /* 0x00000004878aa825 */ /* 0x000fe200078e008a */
[----:B------:R-:W-:-:S03]  /*15f30*/  @!P0 LOP3.LUT R195, R196, R195, RZ, 0x3c, !PT ;  /* 0x000000c3c4c38212 */ /* 0x000fc600078e3cff */
[----:B------:R-:W-:Y:S02]  /*15f40*/  @!P1 IMAD.IADD R135, R14, 0x1, R169 ;  /* 0x000000010e879824 */ /* 0x000fe400078e02a9 */
[----:B------:R-:W-:Y:S02]  /*15f50*/  IMAD R175, R213, 0x4, R42 ;  /* 0x00000004d5af7824 */ /* 0x000fe400078e022a */
[----:B---3--:R-:W-:Y:S01]  /*15f60*/  @!P0 IMAD.WIDE.U32 R128, R163, 0x4, R128 ;  /* 0x00000004a3808825 */ /* 0x008fe200078e0080 */
[----:B------:R-:W-:Y:S01]  /*15f70*/  @!P3 STG.E desc[UR10][R156.64], R189 ;  /* 0x000000bd9c00b986 */ /* 0x000fe2000c10190a */
[----:B------:R-:W-:Y:S01]  /*15f80*/  SHF.R.U32.HI R234, RZ, UR5, R234 ;  /* 0x00000005ffea7c19 */ /* 0x000fe200080116ea */
[----:B------:R-:W0:Y:S01]  /*15f90*/  @!P5 LDC.64 R136, c[0x0][0x388] ;  /* 0x0000e200ff88db82 */ /* 0x000e220000000a00 */
[----:B-1----:R-:W-:Y:S01]  /*15fa0*/  @!P1 IMAD.WIDE.U32 R130, R135, 0x4, R130 ;  /* 0x0000000487829825 */ /* 0x002fe200078e0082 */
[----:B------:R-:W-:Y:S04]  /*15fb0*/  @!P2 STG.E desc[UR10][R138.64], R193 ;  /* 0x000000c18a00a986 */ /* 0x000fe8000c10190a */
[----:B------:R1:W-:Y:S02]  /*15fc0*/  @!P0 STG.E desc[UR10][R128.64], R195 ;  /* 0x000000c380008986 */ /* 0x0003e4000c10190a */
[----:B------:R-:W3:Y:S02]  /*15fd0*/  @!P6 LDC.64 R134, c[0x0][0x388] ;  /* 0x0000e200ff86eb82 */ /* 0x000ee40000000a00 */
[----:B------:R-:W4:Y:S01]  /*15fe0*/  LDS R175, [R175+0x7500] ;  /* 0x00750000afaf7984 */ /* 0x000f220000000800 */
[----:B------:R-:W-:-:S05]  /*15ff0*/  SHF.R.U32.HI R235, RZ, UR5, R235 ;  /* 0x00000005ffeb7c19 */ /* 0x000fca00080116eb */
[----:B-1----:R-:W1:Y:S01]  /*16000*/  @!P4 LDC.64 R128, c[0x0][0x388] ;  /* 0x0000e200ff80cb82 */ /* 0x002e620000000a00 */
[----:B------:R-:W-:Y:S02]  /*16010*/  ISETP.NE.AND P0, PT, R212, RZ, PT ;  /* 0x000000ffd400720c */ /* 0x000fe40003f05270 */
[----:B------:R-:W-:Y:S02]  /*16020*/  LOP3.LUT R139, R234, UR4, RZ, 0xc0, !PT ;  /* 0x00000004ea8b7c12 */ /* 0x000fe4000f8ec0ff */
[----:B------:R-:W-:Y:S02]  /*16030*/  LOP3.LUT R235, R235, UR4, RZ, 0xc0, !PT ;  /* 0x00000004ebeb7c12 */ /* 0x000fe4000f8ec0ff */
[----:B------:R-:W-:Y:S02]  /*16040*/  SHF.R.U32.HI R237, RZ, UR5, R237 ;  /* 0x00000005ffed7c19 */ /* 0x000fe400080116ed */
[----:B------:R-:W-:Y:S01]  /*16050*/  SHF.R.U32.HI R236, RZ, UR5, R236 ;  /* 0x00000005ffec7c19 */ /* 0x000fe200080116ec */
[--C-:B------:R-:W-:Y:S01]  /*16060*/  IMAD R172, R139, 0x4, R42.reuse ;  /* 0x000000048bac7824 */ /* 0x100fe200078e022a */
[----:B------:R-:W-:Y:S01]  /*16070*/  LOP3.LUT R237, R237, UR4, RZ, 0xc0, !PT ;  /* 0x00000004eded7c12 */ /* 0x000fe2000f8ec0ff */
[----:B------:R-:W-:Y:S01]  /*16080*/  IMAD R168, R235, 0x4, R42 ;  /* 0x00000004eba87824 */ /* 0x000fe200078e022a */
[----:B------:R-:W-:-:S02]  /*16090*/  LOP3.LUT R139, R236, UR4, RZ, 0xc0, !PT ;  /* 0x00000004ec8b7c12 */ /* 0x000fc4000f8ec0ff */
[----:B------:R-:W-:Y:S02]  /*160a0*/  SHF.R.U32.HI R238, RZ, UR5, R238 ;  /* 0x00000005ffee7c19 */ /* 0x000fe400080116ee */
[----:B------:R-:W-:Y:S02]  /*160b0*/  SHF.R.U32.HI R239, RZ, UR5, R239 ;  /* 0x00000005ffef7c19 */ /* 0x000fe400080116ef */
[----:B------:R-:W-:Y:S01]  /*160c0*/  SHF.R.U32.HI R240, RZ, UR5, R240 ;  /* 0x00000005fff07c19 */ /* 0x000fe200080116f0 */
[--C-:B------:R-:W-:Y:S01]  /*160d0*/  IMAD R177, R237, 0x4, R42.reuse ;  /* 0x00000004edb17824 */ /* 0x100fe200078e022a */
[----:B------:R-:W-:Y:S01]  /*160e0*/  ISETP.NE.AND P2, PT, R219, RZ, PT ;  /* 0x000000ffdb00720c */ /* 0x000fe20003f45270 */
[----:B------:R-:W-:Y:S01]  /*160f0*/  IMAD R179, R139, 0x4, R42 ;  /* 0x000000048bb37824 */ /* 0x000fe200078e022a */
[----:B------:R-:W-:Y:S01]  /*16100*/  LOP3.LUT R141, R238, UR4, RZ, 0xc0, !PT ;  /* 0x00000004ee8d7c12 */ /* 0x000fe2000f8ec0ff */
[----:B------:R-:W5:Y:S01]  /*16110*/  LDS R168, [R168+0x7500] ;  /* 0x00750000a8a87984 */ /* 0x000f620000000800 */
[----:B------:R-:W-:Y:S01]  /*16120*/  LOP3.LUT R239, R239, UR4, RZ, 0xc0, !PT ;  /* 0x00000004efef7c12 */ /* 0x000fe2000f8ec0ff */
[----:B------:R-:W5:Y:S01]  /*16130*/  @!P0 LDC.64 R138, c[0x0][0x388] ;  /* 0x0000e200ff8a8b82 */ /* 0x000f620000000a00 */
[----:B------:R-:W-:Y:S01]  /*16140*/  LOP3.LUT R145, R240, UR4, RZ, 0xc0, !PT ;  /* 0x00000004f0917c12 */ /* 0x000fe2000f8ec0ff */
[----:B--2---:R-:W-:Y:S01]  /*16150*/  @!P6 IMAD.IADD R151, R13, 0x1, R166 ;  /* 0x000000010d97e824 */ /* 0x004fe200078e02a6 */
[----:B------:R-:W-:Y:S01]  /*16160*/  @!P1 LOP3.LUT R199, R199, R198, RZ, 0x3c, !PT ;  /* 0x000000c6c7c79212 */ /* 0x000fe200078e3cff */
[----:B------:R-:W-:Y:S01]  /*16170*/  @!P4 IMAD.IADD R157, R12, 0x1, R173 ;  /* 0x000000010c9dc824 */ /* 0x000fe200078e02ad */
[----:B------:R-:W2:Y:S01]  /*16180*/  LDS R172, [R172+0x7500] ;  /* 0x00750000acac7984 */ /* 0x000ea20000000800 */
[--C-:B------:R-:W-:Y:S01]  /*16190*/  IMAD R150, R141, 0x4, R42.reuse ;  /* 0x000000048d967824 */ /* 0x100fe200078e022a */
[----:B------:R-:W-:Y:S01]  /*161a0*/  @!P6 LOP3.LUT R201, R202, R201, RZ, 0x3c, !PT ;  /* 0x000000c9cac9e212 */ /* 0x000fe200078e3cff */
[--C-:B------:R-:W-:Y:S01]  /*161b0*/  IMAD R183, R239, 0x4, R42.reuse ;  /* 0x00000004efb77824 */ /* 0x100fe200078e022a */
[----:B------:R-:W2:Y:S01]  /*161c0*/  LDS R177, [R177+0x7500] ;  /* 0x00750000b1b17984 */ /* 0x000ea20000000800 */
[----:B------:R-:W-:Y:S01]  /*161d0*/  IMAD R181, R145, 0x4, R42 ;  /* 0x0000000491b57824 */ /* 0x000fe200078e022a */
[----:B------:R-:W-:Y:S01]  /*161e0*/  @!P4 LOP3.LUT R205, R205, R204, RZ, 0x3c, !PT ;  /* 0x000000cccdcdc212 */ /* 0x000fe200078e3cff */
[----:B---3--:R-:W-:Y:S01]  /*161f0*/  @!P6 IMAD.WIDE.U32 R134, R151, 0x4, R134 ;  /* 0x000000049786e825 */ /* 0x008fe200078e0086 */
[----:B------:R-:W3:Y:S01]  /*16200*/  LDS R179, [R179+0x7500] ;  /* 0x00750000b3b37984 */ /* 0x000ee20000000800 */
[----:B------:R-:W-:Y:S01]  /*16210*/  @!P5 LOP3.LUT R207, R208, R207, RZ, 0x3c, !PT ;  /* 0x000000cfd0cfd212 */ /* 0x000fe200078e3cff */
[----:B------:R-:W3:Y:S01]  /*16220*/  @!P2 LDC.64 R140, c[0x0][0x388] ;  /* 0x0000e200ff8cab82 */ /* 0x000ee20000000a00 */
[----:B------:R-:W-:Y:S01]  /*16230*/  @!P5 IMAD.IADD R151, R11, 0x1, R164 ;  /* 0x000000010b97d824 */ /* 0x000fe200078e02a4 */
[----:B------:R-:W-:Y:S01]  /*16240*/  @!P1 STG.E desc[UR10][R130.64], R199 ;  /* 0x000000c782009986 */ /* 0x000fe2000c10190a */
[----:B-1----:R-:W-:-:S03]  /*16250*/  @!P4 IMAD.WIDE.U32 R128, R157, 0x4, R128 ;  /* 0x000000049d80c825 */ /* 0x002fc600078e0080 */
[----:B------:R1:W3:Y:S01]  /*16260*/  LDS R42, [R150+0x7500] ;  /* 0x00750000962a7984 */ /* 0x0002e20000000800 */
[----:B0-----:R-:W-:Y:S01]  /*16270*/  @!P5 IMAD.WIDE.U32 R136, R151, 0x4, R136 ;  /* 0x000000049788d825 */ /* 0x001fe200078e0088 */
[----:B------:R-:W-:Y:S02]  /*16280*/  ISETP.NE.AND P1, PT, R216, RZ, PT ;  /* 0x000000ffd800720c */ /* 0x000fe40003f25270 */
[----:B------:R-:W0:Y:S01]  /*16290*/  LDS R183, [R183+0x7500] ;  /* 0x00750000b7b77984 */ /* 0x000e220000000800 */
[----:B------:R-:W-:-:S03]  /*162a0*/  P2R R174, PR, RZ, 0x4 ;  /* 0x00000004ffae7803 */ /* 0x000fc60000000000 */
[----:B------:R-:W-:Y:S01]  /*162b0*/  @!P6 STG.E desc[UR10][R134.64], R201 ;  /* 0x000000c98600e986 */ /* 0x000fe2000c10190a */
[----:B------:R-:W-:-:S03]  /*162c0*/  LOP3.LUT P2, RZ, R9, 0x80000000, RZ, 0xc0, !PT ;  /* 0x8000000009ff7812 */ /* 0x000fc6000784c0ff */
[----:B------:R-:W0:Y:S01]  /*162d0*/  LDS R181, [R181+0x7500] ;  /* 0x00750000b5b57984 */ /* 0x000e220000000800 */
[----:B------:R-:W-:Y:S01]  /*162e0*/  ISETP.NE.AND P3, PT, R222, RZ, PT ;  /* 0x000000ffde00720c */ /* 0x000fe20003f65270 */
[----:B----4-:R-:W-:Y:S01]  /*162f0*/  @!P0 IMAD.IADD R171, R10, 0x1, R175 ;  /* 0x000000010aab8824 */ /* 0x010fe200078e02af */
[----:B------:R-:W4:Y:S01]  /*16300*/  @!P1 LDC.64 R144, c[0x0][0x388] ;  /* 0x0000e200ff909b82 */ /* 0x000f220000000a00 */
[----:B------:R2:W-:Y:S01]  /*16310*/  @!P4 STG.E desc[UR10][R128.64], R205 ;  /* 0x000000cd8000c986 */ /* 0x0005e2000c10190a */
[----:B------:R-:W-:-:S03]  /*16320*/  ISETP.NE.AND P4, PT, R225, RZ, PT ;  /* 0x000000ffe100720c */ /* 0x000fc60003f85270 */
[----:B------:R4:W-:Y:S01]  /*16330*/  @!P5 STG.E desc[UR10][R136.64], R207 ;  /* 0x000000cf8800d986 */ /* 0x0009e2000c10190a */
[----:B------:R-:W-:Y:S02]  /*16340*/  ISETP.NE.AND P5, PT, R228, RZ, PT ;  /* 0x000000ffe400720c */ /* 0x000fe40003fa5270 */
[----:B------:R-:W-:Y:S01]  /*16350*/  ISETP.NE.AND P6, PT, R231, RZ, PT ;  /* 0x000000ffe700720c */ /* 0x000fe20003fc5270 */
[----:B-----5:R-:W-:Y:S02]  /*16360*/  @!P0 IMAD.WIDE.U32 R170, R171, 0x4, R138 ;  /* 0x00000004abaa8825 */ /* 0x020fe400078e008a */
[----:B------:R-:W5:Y:S01]  /*16370*/  @!P2 LDC.64 R138, c[0x0][0x388] ;  /* 0x0000e200ff8aab82 */ /* 0x000f620000000a00 */
[----:B------:R-:W-:-:S07]  /*16380*/  ISETP.NE.AND P2, PT, R174, RZ, PT ;  /* 0x000000ffae00720c */ /* 0x000fce0003f45270 */
[----:B-1----:R-:W1:Y:S01]  /*16390*/  @!P4 LDC.64 R150, c[0x0][0x388] ;  /* 0x0000e200ff96cb82 */ /* 0x002e620000000a00 */
[----:B------:R-:W-:-:S07]  /*163a0*/  @!P0 LOP3.LUT R211, R211, R210, RZ, 0x3c, !PT ;  /* 0x000000d2d3d38212 */ /* 0x000fce00078e3cff */
[----:B------:R-:W5:Y:S08]  /*163b0*/  @!P3 LDC.64 R130, c[0x0][0x388] ;  /* 0x0000e200ff82bb82 */ /* 0x000f700000000a00 */
[----:B------:R-:W5:Y:S01]  /*163c0*/  @!P5 LDC.64 R162, c[0x0][0x388] ;  /* 0x0000e200ffa2db82 */ /* 0x000f620000000a00 */
[----:B------:R-:W-:Y:S07]  /*163d0*/  @!P0 STG.E desc[UR10][R170.64], R211 ;  /* 0x000000d3aa008986 */ /* 0x000fee000c10190a */
[----:B------:R-:W5:Y:S01]  /*163e0*/  @!P6 LDC.64 R156, c[0x0][0x388] ;  /* 0x0000e200ff9ceb82 */ /* 0x000f620000000a00 */
[----:B--2---:R-:W-:-:S02]  /*163f0*/  P2R R128, PR, RZ, 0x1 ;  /* 0x00000001ff807803 */ /* 0x004fc40000000000 */
[----:B------:R-:W-:Y:S01]  /*16400*/  LOP3.LUT P0, RZ, R9, 0x80000000, RZ, 0xc0, !PT ;  /* 0x8000000009ff7812 */ /* 0x000fe2000780c0ff */
[----:B------:R-:W-:Y:S02]  /*16410*/  @!P2 IMAD.IADD R135, R7, 0x1, R168 ;  /* 0x000000010787a824 */ /* 0x000fe400078e02a8 */
[----:B------:R-:W-:Y:S02]  /*16420*/  @!P1 IMAD.IADD R185, R5, 0x1, R172 ;  /* 0x0000000105b99824 */ /* 0x000fe400078e02ac */
[----:B---3--:R-:W-:Y:S01]  /*16430*/  @!P2 IMAD.WIDE.U32 R140, R135, 0x4, R140 ;  /* 0x00000004878ca825 */ /* 0x008fe200078e008c */
[----:B------:R-:W2:Y:S03]  /*16440*/  SHFL.IDX PT, R187, R43, RZ, 0x1f ;  /* 0x00001fff2bbb7589 */ /* 0x000ea600000e0000 */
[----:B------:R-:W-:Y:S02]  /*16450*/  @!P4 IMAD.IADD R135, R8, 0x1, R177 ;  /* 0x000000010887c824 */ /* 0x000fe400078e02b1 */
[----:B------:R-:W-:Y:S01]  /*16460*/  @!P3 IMAD.IADD R129, R6, 0x1, R179 ;  /* 0x000000010681b824 */ /* 0x000fe200078e02b3 */
[----:B------:R-:W-:Y:S01]  /*16470*/  @!P1 LOP3.LUT R215, R215, R214, RZ, 0x3c, !PT ;  /* 0x000000d6d7d79212 */ /* 0x000fe200078e3cff */
[----:B----4-:R-:W-:Y:S01]  /*16480*/  @!P1 IMAD.WIDE.U32 R144, R185, 0x4, R144 ;  /* 0x00000004b9909825 */ /* 0x010fe200078e0090 */
[----:B------:R-:W-:-:S03]  /*16490*/  @!P2 LOP3.LUT R217, R218, R217, RZ, 0x3c, !PT ;  /* 0x000000d9dad9a212 */ /* 0x000fc600078e3cff */
[----:B------:R-:W-:Y:S02]  /*164a0*/  @!P5 IMAD.IADD R137, R3, 0x1, R42 ;  /* 0x000000010389d824 */ /* 0x000fe400078e022a */
[----:B-1----:R-:W-:Y:S01]  /*164b0*/  @!P4 IMAD.WIDE.U32 R150, R135, 0x4, R150 ;  /* 0x000000048796c825 */ /* 0x002fe200078e0096 */
[----:B------:R-:W-:-:S03]  /*164c0*/  @!P3 LOP3.LUT R221, R221, R220, RZ, 0x3c, !PT ;  /* 0x000000dcddddb212 */ /* 0x000fc600078e3cff */
[----:B0-----:R-:W-:Y:S01]  /*164d0*/  @!P6 IMAD.IADD R135, R4, 0x1, R183 ;  /* 0x000000010487e824 */ /* 0x001fe200078e02b7 */
[----:B------:R-:W-:Y:S01]  /*164e0*/  @!P4 LOP3.LUT R223, R224, R223, RZ, 0x3c, !PT ;  /* 0x000000dfe0dfc212 */ /* 0x000fe200078e3cff */
[----:B-----5:R-:W-:Y:S01]  /*164f0*/  @!P3 IMAD.WIDE.U32 R130, R129, 0x4, R130 ;  /* 0x000000048182b825 */ /* 0x020fe200078e0082 */
[----:B------:R-:W-:-:S03]  /*16500*/  @!P5 LOP3.LUT R227, R227, R226, RZ, 0x3c, !PT ;  /* 0x000000e2e3e3d212 */ /* 0x000fc600078e3cff */
[----:B------:R-:W-:Y:S01]  /*16510*/  @!P0 IMAD.IADD R185, R2, 0x1, R181 ;  /* 0x0000000102b98824 */ /* 0x000fe200078e02b5 */
[----:B------:R-:W-:Y:S01]  /*16520*/  @!P1 STG.E desc[UR10][R144.64], R215 ;  /* 0x000000d790009986 */ /* 0x000fe2000c10190a */
[----:B------:R-:W-:Y:S01]  /*16530*/  @!P5 IMAD.WIDE.U32 R162, R137, 0x4, R162 ;  /* 0x0000000489a2d825 */ /* 0x000fe200078e00a2 */
[----:B------:R-:W-:Y:S02]  /*16540*/  @!P6 LOP3.LUT R229, R230, R229, RZ, 0x3c, !PT ;  /* 0x000000e5e6e5e212 */ /* 0x000fe400078e3cff */
[----:B------:R-:W-:Y:S01]  /*16550*/  @!P2 STG.E desc[UR10][R140.64], R217 ;  /* 0x000000d98c00a986 */ /* 0x000fe2000c10190a */
[----:B------:R-:W-:Y:S01]  /*16560*/  @!P6 IMAD.WIDE.U32 R156, R135, 0x4, R156 ;  /* 0x00000004879ce825 */ /* 0x000fe200078e009c */
[----:B------:R-:W-:Y:S02]  /*16570*/  @!P0 LOP3.LUT R233, R233, R232, RZ, 0x3c, !PT ;  /* 0x000000e8e9e98212 */ /* 0x000fe400078e3cff */
[----:B------:R-:W-:Y:S01]  /*16580*/  @!P3 STG.E desc[UR10][R130.64], R221 ;  /* 0x000000dd8200b986 */ /* 0x000fe2000c10190a */
[----:B------:R-:W-:-:S03]  /*16590*/  @!P0 IMAD.WIDE.U32 R138, R185, 0x4, R138 ;  /* 0x00000004b98a8825 */ /* 0x000fc600078e008a */
[----:B------:R-:W-:Y:S04]  /*165a0*/  @!P4 STG.E desc[UR10][R150.64], R223 ;  /* 0x000000df9600c986 */ /* 0x000fe8000c10190a */
[----:B------:R-:W-:Y:S04]  /*165b0*/  @!P5 STG.E desc[UR10][R162.64], R227 ;  /* 0x000000e3a200d986 */ /* 0x000fe8000c10190a */
[----:B------:R-:W-:Y:S04]  /*165c0*/  @!P6 STG.E desc[UR10][R156.64], R229 ;  /* 0x000000e59c00e986 */ /* 0x000fe8000c10190a */
[----:B------:R-:W-:Y:S01]  /*165d0*/  @!P0 STG.E desc[UR10][R138.64], R233 ;  /* 0x000000e98a008986 */ /* 0x000fe2000c10190a */
[----:B------:R-:W-:Y:S01]  /*165e0*/  BAR.SYNC.DEFER_BLOCKING 0x0 ;  /* 0x0000000000007b1d */ /* 0x000fe20000010000 */
[----:B--2---:R-:W-:-:S13]  /*165f0*/  ISETP.GE.AND P0, PT, R125, R187, PT ;  /* 0x000000bb7d00720c */ /* 0x004fda0003f06270 */
        /* <DEDUP_REMOVED lines=76> */
[----:B------:R-:W5:Y:S04]  /*16ac0*/  @!P0 LDG.E R43, desc[UR10][R126.64+0x7200] ;  /* 0x0072000a7e2b8981 */ /* 0x000f68000c1e1900 */
        /* <DEDUP_REMOVED lines=40> */
[----:B------:R-:W-:Y:S04]  /*16d50*/  LDS R121, [R41+0x98] ;  /* 0x0000980029797984 */ /* 0x000fe80000000800 */
        /* <DEDUP_REMOVED lines=38> */
[----:B------:R-:W-:Y:S01]  /*16fc0*/  P2R R135, PR, RZ, 0x20 ;  /* 0x00000020ff877803 */ /* 0x000fe20000000000 */
[----:B------:R-:W-:Y:S08]  /*16fd0*/  BAR.SYNC.DEFER_BLOCKING 0x0 ;  /* 0x0000000000007b1d */ /* 0x000ff00000010000 */
[----:B------:R-:W-:Y:S06]  /*16fe0*/  BAR.SYNC.DEFER_BLOCKING 0x0 ;  /* 0x0000000000007b1d */ /* 0x000fec0000010000 */
[----:B0-----:R-:W-:Y:S04]  /*16ff0*/  STS [R56], R59 ;  /* 0x0000003b38007388 */ /* 0x001fe80000000800 */
[----:B-1----:R-:W-:Y:S04]  /*17000*/  STS [R66], R57 ;  /* 0x0000003942007388 */ /* 0x002fe80000000800 */
[----:B--2---:R-:W-:Y:S04]  /*17010*/  STS [R74], R55 ;  /* 0x000000374a007388 */ /* 0x004fe80000000800 */
[----:B---3--:R-:W-:Y:S04]  /*17020*/  STS [R82], R53 ;  /* 0x0000003552007388 */ /* 0x008fe80000000800 */
[----:B----4-:R-:W-:Y:S04]  /*17030*/  STS [R90], R51 ;  /* 0x000000335a007388 */ /* 0x010fe80000000800 */
[----:B-----5:R-:W-:Y:S04]  /*17040*/  STS [R98], R49 ;  /* 0x0000003162007388 */ /* 0x020fe80000000800 */
[----:B------:R-:W-:Y:S04]  /*17050*/  STS [R106], R47 ;  /* 0x0000002f6a007388 */ /* 0x000fe80000000800 */
[----:B------:R-:W-:Y:S04]  /*17060*/  STS [R114], R45 ;  /* 0x0000002d72007388 */ /* 0x000fe80000000800 */
[----:B------:R-:W-:Y:S04]  /*17070*/  STS [R122], R43 ;  /* 0x0000002b7a007388 */ /* 0x000fe80000000800 */
[----:B------:R0:W-:Y:S04]  /*17080*/  STS [R52], R61 ;  /* 0x0000003d34007388 */ /* 0x0001e80000000800 */
        /* <DEDUP_REMOVED lines=28> */
[----:B------:R1:W-:Y:S01]  /*17250*/  STS [R54], R121 ;  /* 0x0000007936007388 */ /* 0x0003e20000000800 */
[----:B------:R-:W-:Y:S01]  /*17260*/  BAR.SYNC.DEFER_BLOCKING 0x0 ;  /* 0x0000000000007b1d */ /* 0x000fe20000010000 */
[----:B------:R-:W-:-:S02]  /*17270*/  LOP3.LUT P5, RZ, R9, 0x40000000, RZ, 0xc0, !PT ;  /* 0x4000000009ff7812 */ /* 0x000fc400078ac0ff */
[----:B------:R-:W-:-:S11]  /*17280*/  P2R R131, PR, RZ, 0x10 ;  /* 0x00000010ff837803 */ /* 0x000fd60000000000 */
[----:B0-----:R-:W0:Y:S01]  /*17290*/  @!P5 LDC.64 R52, c[0x0][0x398] ;  /* 0x0000e600ff34db82 */ /* 0x001e220000000a00 */
[----:B------:R-:W2:Y:S01]  /*172a0*/  @!P5 LDS R43, [R0] ;  /* 0x00000000002bd984 */ /* 0x000ea20000000800 */
[----:B------:R-:W-:Y:S02]  /*172b0*/  P2R R130, PR, RZ, 0x8 ;  /* 0x00000008ff827803 */ /* 0x000fe40000000000 */
[C---:B------:R-:W-:Y:S02]  /*172c0*/  LOP3.LUT P4, RZ, R9.reuse, 0x20000000, RZ, 0xc0, !PT ;  /* 0x2000000009ff7812 */ /* 0x040fe4000788c0ff */
[C---:B------:R-:W-:Y:S02]  /*172d0*/  LOP3.LUT P3, RZ, R9.reuse, 0x10000000, RZ, 0xc0, !PT ;  /* 0x1000000009ff7812 */ /* 0x040fe4000786c0ff */
[----:B------:R-:W-:Y:S02]  /*172e0*/  P2R R134, PR, RZ, 0x4 ;  /* 0x00000004ff867803 */ /* 0x000fe40000000000 */
[----:B------:R-:W-:Y:S01]  /*172f0*/  LOP3.LUT P2, RZ, R9, 0x8000000, RZ, 0xc0, !PT ;  /* 0x0800000009ff7812 */ /* 0x000fe2000784c0ff */
[----:B------:R-:W-:-:S04]  /*17300*/  @!P5 IMAD.IADD R125, R241, 0x1, R125 ;  /* 0x00000001f17dd824 */ /* 0x000fc800078e027d */
[----:B0-----:R-:W-:Y:S02]  /*17310*/  @!P5 IMAD.WIDE.U32 R52, R125, 0x4, R52 ;  /* 0x000000047d34d825 */ /* 0x001fe400078e0034 */
[----:B------:R-:W0:Y:S01]  /*17320*/  @!P4 LDS R45, [R0+0x300] ;  /* 0x00030000002dc984 */ /* 0x000e220000000800 */
[----:B------:R-:W3:Y:S03]  /*17330*/  @!P4 LDC.64 R56, c[0x0][0x398] ;  /* 0x0000e600ff38cb82 */ /* 0x000ee60000000a00 */
[----:B------:R-:W4:Y:S05]  /*17340*/  @!P3 LDS R47, [R0+0x600] ;  /* 0x00060000002fb984 */ /* 0x000f2a0000000800 */
[----:B-1----:R-:W1:Y:S01]  /*17350*/  @!P3 LDC.64 R54, c[0x0][0x398] ;  /* 0x0000e600ff36bb82 */ /* 0x002e620000000a00 */
[----:B--2---:R2:W-:Y:S04]  /*17360*/  @!P5 STG.E desc[UR10][R52.64], R43 ;  /* 0x0000002b3400d986 */ /* 0x0045e8000c10190a */
[----:B------:R-:W5:Y:S03]  /*17370*/  @!P2 LDS R43, [R0+0x900] ;  /* 0x00090000002ba984 */ /* 0x000f660000000800 */
[----:B--2---:R-:W2:Y:S01]  /*17380*/  @!P2 LDC.64 R52, c[0x0][0x398] ;  /* 0x0000e600ff34ab82 */ /* 0x004ea20000000a00 */
[----:B------:R-:W-:-:S02]  /*17390*/  P2R R129, PR, RZ, 0x2 ;  /* 0x00000002ff817803 */ /* 0x000fc40000000000 */
[C---:B------:R-:W-:Y:S02]  /*173a0*/  LOP3.LUT P1, RZ, R9.reuse, 0x4000000, RZ, 0xc0, !PT ;  /* 0x0400000009ff7812 */ /* 0x040fe4000782c0ff */
[----:B------:R-:W-:Y:S01]  /*173b0*/  LOP3.LUT P0, RZ, R9, 0x2000000, RZ, 0xc0, !PT ;  /* 0x0200000009ff7812 */ /* 0x000fe2000780c0ff */
[----:B------:R-:W-:Y:S02]  /*173c0*/  @!P4 IMAD.IADD R41, R40, 0x1, R243 ;  /* 0x000000012829c824 */ /* 0x000fe400078e02f3 */
[----:B------:R-:W-:Y:S01]  /*173d0*/  @!P3 IMAD.IADD R39, R39, 0x1, R246 ;  /* 0x000000012727b824 */ /* 0x000fe200078e02f6 */
[----:B------:R-:W-:Y:S01]  /*173e0*/  LOP3.LUT P5, RZ, R9, 0x1000000, RZ, 0xc0, !PT ;  /* 0x0100000009ff7812 */ /* 0x000fe200078ac0ff */
[----:B---3--:R-:W-:-:S04]  /*173f0*/  @!P4 IMAD.WIDE.U32 R40, R41, 0x4, R56 ;  /* 0x000000042928c825 */ /* 0x008fc800078e0038 */
[----:B-1----:R-:W-:Y:S01]  /*17400*/  @!P3 IMAD.WIDE.U32 R54, R39, 0x4, R54 ;  /* 0x000000042736b825 */ /* 0x002fe200078e0036 */
[----:B0-----:R0:W-:Y:S03]  /*17410*/  @!P4 STG.E desc[UR10][R40.64], R45 ;  /* 0x0000002d2800c986 */ /* 0x0011e6000c10190a */
[----:B------:R-:W-:Y:S01]  /*17420*/  @!P2 IMAD.IADD R39, R38, 0x1, R247 ;  /* 0x000000012627a824 */ /* 0x000fe200078e02f7 */
[----:B----4-:R-:W-:Y:S04]  /*17430*/  @!P3 STG.E desc[UR10][R54.64], R47 ;  /* 0x0000002f3600b986 */ /* 0x010fe8000c10190a */
[----:B------:R-:W1:Y:S01]  /*17440*/  @!P1 LDS R45, [R0+0xc00] ;  /* 0x000c0000002d9984 */ /* 0x000e620000000800 */
[----:B--2---:R-:W-:-:S02]  /*17450*/  @!P2 IMAD.WIDE.U32 R38, R39, 0x4, R52 ;  /* 0x000000042726a825 */ /* 0x004fc400078e0034 */
[----:B------:R-:W2:Y:S01]  /*17460*/  @!P0 LDC.64 R52, c[0x0][0x398] ;  /* 0x0000e600ff348b82 */ /* 0x000ea20000000a00 */
[----:B------:R-:W3:Y:S04]  /*17470*/  @!P0 LDS R47, [R0+0xf00] ;  /* 0x000f0000002f8984 */ /* 0x000ee80000000800 */
[----:B-----5:R4:W-:Y:S03]  /*17480*/  @!P2 STG.E desc[UR10][R38.64], R43 ;  /* 0x0000002b2600a986 */ /* 0x0209e6000c10190a */
[----:B0-----:R-:W0:Y:S01]  /*17490*/  @!P1 LDC.64 R40, c[0x0][0x398] ;  /* 0x0000e600ff289b82 */ /* 0x001e220000000a00 */
[----:B------:R-:W5:Y:S07]  /*174a0*/  @!P5 LDS R43, [R0+0x1200] ;  /* 0x00120000002bd984 */ /* 0x000f6e0000000800 */
[----:B----4-:R-:W4:Y:S01]  /*174b0*/  @!P5 LDC.64 R38, c[0x0][0x398] ;  /* 0x0000e600ff26db82 */ /* 0x010f220000000a00 */
[----:B------:R-:W-:Y:S01]  /*174c0*/  @!P1 IMAD.IADD R37, R37, 0x1, R242 ;  /* 0x0000000125259824 */ /* 0x000fe200078e02f2 */
[----:B------:R-:W-:-:S02]  /*174d0*/  LOP3.LUT P4, RZ, R9, 0x800000, RZ, 0xc0, !PT ;  /* 0x0080000009ff7812 */ /* 0x000fc4000788c0ff */
[C---:B------:R-:W-:Y:S02]  /*174e0*/  LOP3.LUT P3, RZ, R9.reuse, 0x400000, RZ, 0xc0, !PT ;  /* 0x0040000009ff7812 */ /* 0x040fe4000786c0ff */
[----:B------:R-:W-:Y:S01]  /*174f0*/  LOP3.LUT P2, RZ, R9, 0x200000, RZ, 0xc0, !PT ;  /* 0x0020000009ff7812 */ /* 0x000fe2000784c0ff */
[----:B------:R-:W-:Y:S02]  /*17500*/  @!P5 IMAD.IADD R35, R35, 0x1, R46 ;  /* 0x000000012323d824 */ /* 0x000fe400078e022e */
[----:B0-----:R-:W-:-:S04]  /*17510*/  @!P1 IMAD.WIDE.U32 R40, R37, 0x4, R40 ;  /* 0x0000000425289825 */ /* 0x001fc800078e0028 */
[----:B------:R-:W-:-:S04]  /*17520*/  @!P0 IMAD.IADD R37, R36, 0x1, R87 ;  /* 0x0000000124258824 */ /* 0x000fc800078e0257 */
[----:B--2---:R-:W-:Y:S01]  /*17530*/  @!P0 IMAD.WIDE.U32 R36, R37, 0x4, R52 ;  /* 0x0000000425248825 */ /* 0x004fe200078e0034 */
[----:B-1----:R0:W-:Y:S03]  /*17540*/  @!P1 STG.E desc[UR10][R40.64], R45 ;  /* 0x0000002d28009986 */ /* 0x0021e6000c10190a */
[----:B----4-:R-:W-:Y:S01]  /*17550*/  @!P5 IMAD.WIDE.U32 R38, R35, 0x4, R38 ;  /* 0x000000042326d825 */ /* 0x010fe200078e0026 */
[----:B---3--:R1:W-:Y:S04]  /*17560*/  @!P0 STG.E desc[UR10][R36.64], R47 ;  /* 0x0000002f24008986 */ /* 0x0083e8000c10190a */
[----:B------:R-:W2:Y:S01]  /*17570*/  @!P4 LDS R45, [R0+0x1500] ;  /* 0x00150000002dc984 */ /* 0x000ea20000000800 */
[----:B0-----:R-:W0:Y:S03]  /*17580*/  @!P4 LDC.64 R40, c[0x0][0x398] ;  /* 0x0000e600ff28cb82 */ /* 0x001e260000000a00 */
[----:B-----5:R3:W-:Y:S01]  /*17590*/  @!P5 STG.E desc[UR10][R38.64], R43 ;  /* 0x0000002b2600d986 */ /* 0x0207e2000c10190a */
[----:B------:R-:W-:Y:S01]  /*175a0*/  LOP3.LUT P1, RZ, R9, 0x100000, RZ, 0xc0, !PT ;  /* 0x0010000009ff7812 */ /* 0x000fe2000782c0ff */
[----:B------:R-:W-:-:S02]  /*175b0*/  @!P4 IMAD.IADD R35, R34, 0x1, R85 ;  /* 0x000000012223c824 */ /* 0x000fc400078e0255 */
[----:B------:R-:W-:Y:S01]  /*175c0*/  @!P3 IMAD.IADD R33, R33, 0x1, R48 ;  /* 0x000000012121b824 */ /* 0x000fe200078e0230 */
[----:B------:R-:W-:Y:S01]  /*175d0*/  @!P2 LDS R43, [R0+0x1b00] ;  /* 0x001b0000002ba984 */ /* 0x000fe20000000800 */
[----:B-1----:R-:W1:Y:S08]  /*175e0*/  @!P3 LDC.64 R36, c[0x0][0x398] ;  /* 0x0000e600ff24bb82 */ /* 0x002e700000000a00 */
[----:B---3--:R-:W3:Y:S01]  /*175f0*/  @!P2 LDC.64 R38, c[0x0][0x398] ;  /* 0x0000e600ff26ab82 */ /* 0x008ee20000000a00 */
[----:B0-----:R-:W-:-:S02]  /*17600*/  @!P4 IMAD.WIDE.U32 R34, R35, 0x4, R40 ;  /* 0x000000042322c825 */ /* 0x001fc400078e0028 */
[----:B------:R-:W0:Y:S02]  /*17610*/  @!P3 LDS R41, [R0+0x1800] ;  /* 0x001800000029b984 */ /* 0x000e240000000800 */
[----:B-1----:R-:W-:-:S04]  /*17620*/  @!P3 IMAD.WIDE.U32 R36, R33, 0x4, R36 ;  /* 0x000000042124b825 */ /* 0x002fc800078e0024 */
[----:B------:R-:W-:-:S04]  /*17630*/  @!P2 IMAD.IADD R33, R32, 0x1, R143 ;  /* 0x000000012021a824 */ /* 0x000fc800078e028f */
[----:B---3--:R-:W-:Y:S02]  /*17640*/  @!P2 IMAD.WIDE.U32 R32, R33, 0x4, R38 ;  /* 0x000000042120a825 */ /* 0x008fe400078e0026 */
[----:B------:R-:W1:Y:S04]  /*17650*/  @!P1 LDS R39, [R0+0x1e00] ;  /* 0x001e000000279984 */ /* 0x000e680000000800 */
[----:B--2---:R2:W-:Y:S01]  /*17660*/  @!P4 STG.E desc[UR10][R34.64], R45 ;  /* 0x0000002d2200c986 */ /* 0x0045e2000c10190a */
[C---:B------:R-:W-:Y:S01]  /*17670*/  LOP3.LUT P0, RZ, R9.reuse, 0x80000, RZ, 0xc0, !PT ;  /* 0x0008000009ff7812 */ /* 0x040fe2000780c0ff */
[----:B--2---:R-:W2:Y:S01]  /*17680*/  @!P1 LDC.64 R34, c[0x0][0x398] ;  /* 0x0000e600ff229b82 */ /* 0x004ea20000000a00 */
[C---:B------:R-:W-:Y:S02]  /*17690*/  LOP3.LUT P5, RZ, R9.reuse, 0x40000, RZ, 0xc0, !PT ;  /* 0x0004000009ff7812 */ /* 0x040fe400078ac0ff */
[----:B------:R-:W-:Y:S01]  /*176a0*/  LOP3.LUT P4, RZ, R9, 0x20000, RZ, 0xc0, !PT ;  /* 0x0002000009ff7812 */ /* 0x000fe2000788c0ff */
[----:B------:R-:W-:Y:S01]  /*176b0*/  @!P1 IMAD.IADD R31, R31, 0x1, R146 ;  /* 0x000000011f1f9824 */ /* 0x000fe200078e0292 */
[----:B0-----:R0:W-:Y:S04]  /*176c0*/  @!P3 STG.E desc[UR10][R36.64], R41 ;  /* 0x000000292400b986 */ /* 0x0011e8000c10190a */
[----:B------:R3:W-:Y:S04]  /*176d0*/  @!P2 STG.E desc[UR10][R32.64], R43 ;  /* 0x0000002b2000a986 */ /* 0x0007e8000c10190a */
[----:B------:R-:W4:Y:S01]  /*176e0*/  @!P0 LDS R41, [R0+0x2100] ;  /* 0x0021000000298984 */ /* 0x000f220000000800 */
[----:B0-----:R-:W0:Y:S01]  /*176f0*/  @!P0 LDC.64 R36, c[0x0][0x398] ;  /* 0x0000e600ff248b82 */ /* 0x001e220000000a00 */
[----:B--2---:R-:W-:-:S07]  /*17700*/  @!P1 IMAD.WIDE.U32 R34, R31, 0x4, R34 ;  /* 0x000000041f229825 */ /* 0x004fce00078e0022 */
[----:B---3--:R-:W2:Y:S01]  /*17710*/  @!P5 LDC.64 R32, c[0x0][0x398] ;  /* 0x0000e600ff20db82 */ /* 0x008ea20000000a00 */
[----:B-1----:R1:W-:Y:S01]  /*17720*/  @!P1 STG.E desc[UR10][R34.64], R39 ;  /* 0x0000002722009986 */ /* 0x0023e2000c10190a */
[----:B------:R-:W-:Y:S01]  /*17730*/  LOP3.LUT P3, RZ, R9, 0x10000, RZ, 0xc0, !PT ;  /* 0x0001000009ff7812 */ /* 0x000fe2000786c0ff */
[----:B------:R-:W-:Y:S02]  /*17740*/  @!P0 IMAD.IADD R31, R30, 0x1, R149 ;  /* 0x000000011e1f8824 */ /* 0x000fe400078e0295 */
[----:B------:R-:W-:Y:S01]  /*17750*/  @!P5 IMAD.IADD R29, R29, 0x1, R152 ;  /* 0x000000011d1dd824 */ /* 0x000fe200078e0298 */
[----:B------:R-:W-:Y:S02]  /*17760*/  @!P4 LDS R39, [R0+0x2700] ;  /* 0x002700000027c984 */ /* 0x000fe40000000800 */
[----:B-1----:R-:W1:Y:S01]  /*17770*/  @!P4 LDC.64 R34, c[0x0][0x398] ;  /* 0x0000e600ff22cb82 */ /* 0x002e620000000a00 */
[----:B0-----:R-:W-:Y:S02]  /*17780*/  @!P0 IMAD.WIDE.U32 R30, R31, 0x4, R36 ;  /* 0x000000041f1e8825 */ /* 0x001fe400078e0024 */
[----:B------:R-:W0:Y:S02]  /*17790*/  @!P5 LDS R37, [R0+0x2400] ;  /* 0x002400000025d984 */ /* 0x000e240000000800 */
[----:B--2---:R-:W-:-:S04]  /*177a0*/  @!P5 IMAD.WIDE.U32 R32, R29, 0x4, R32 ;  /* 0x000000041d20d825 */ /* 0x004fc800078e0020 */
[----:B------:R-:W-:-:S04]  /*177b0*/  @!P4 IMAD.IADD R29, R28, 0x1, R155 ;  /* 0x000000011c1dc824 */ /* 0x000fc800078e029b */
[----:B-1----:R-:W-:Y:S02]  /*177c0*/  @!P4 IMAD.WIDE.U32 R28, R29, 0x4, R34 ;  /* 0x000000041d1cc825 */ /* 0x002fe400078e0022 */
[----:B------:R-:W1:Y:S04]  /*177d0*/  @!P3 LDS R35, [R0+0x2a00] ;  /* 0x002a00000023b984 */ /* 0x000e680000000800 */
[----:B----4-:R2:W-:Y:S01]  /*177e0*/  @!P0 STG.E desc[UR10][R30.64], R41 ;  /* 0x000000291e008986 */ /* 0x0105e2000c10190a */
        /* <DEDUP_REMOVED lines=20> */
[----:B------:R-:W-:Y:S01]  /*17930*/  @!P0 IMAD.IADD R25, R24, 0x1, R147 ;  /* 0x0000000118198824 */ /* 0x000fe200078e0293 */
[----:B----4-:R2:W-:Y:S03]  /*17940*/  @!P2 STG.E desc[UR10][R26.64], R37 ;  /* 0x000000251a00a986 */ /* 0x0105e6000c10190a */
[----:B-1----:R-:W-:Y:S01]  /*17950*/  @!P0 IMAD.WIDE.U32 R24, R25, 0x4, R30 ;  /* 0x0000000419188825 */ /* 0x002fe200078e001e */
[----:B--2---:R-:W1:Y:S01]  /*17960*/  @!P5 LDC.64 R26, c[0x0][0x398] ;  /* 0x0000e600ff1adb82 */ /* 0x004e620000000a00 */
[----:B------:R-:W2:Y:S01]  /*17970*/  @!P5 LDS R31, [R0+0x3600] ;  /* 0x00360000001fd984 */ /* 0x000ea20000000800 */
[C---:B------:R-:W-:Y:S02]  /*17980*/  LOP3.LUT P4, RZ, R9.reuse, 0x800, RZ, 0xc0, !PT ;  /* 0x0000080009ff7812 */ /* 0x040fe4000788c0ff */
[C---:B------:R-:W-:Y:S02]  /*17990*/  LOP3.LUT P3, RZ, R9.reuse, 0x400, RZ, 0xc0, !PT ;  /* 0x0000040009ff7812 */ /* 0x040fe4000786c0ff */
[----:B------:R-:W-:Y:S01]  /*179a0*/  LOP3.LUT P2, RZ, R9, 0x200, RZ, 0xc0, !PT ;  /* 0x0000020009ff7812 */ /* 0x000fe2000784c0ff */
[----:B------:R-:W-:Y:S01]  /*179b0*/  @!P5 IMAD.IADD R23, R23, 0x1, R44 ;  /* 0x000000011717d824 */ /* 0x000fe200078e022c */
[----:B0-----:R0:W-:Y:S04]  /*179c0*/  @!P1 STG.E desc[UR10][R28.64], R33 ;  /* 0x000000211c009986 */ /* 0x0011e8000c10190a */
[----:B------:R3:W-:Y:S01]  /*179d0*/  @!P0 STG.E desc[UR10][R24.64], R35 ;  /* 0x0000002318008986 */ /* 0x0007e2000c10190a */
[----:B-1----:R-:W-:-:S03]  /*179e0*/  @!P5 IMAD.WIDE.U32 R26, R23, 0x4, R26 ;  /* 0x00000004171ad825 */ /* 0x002fc600078e001a */
[----:B------:R-:W1:Y:S01]  /*179f0*/  @!P4 LDS R33, [R0+0x3900] ;  /* 0x003900000021c984 */ /* 0x000e620000000800 */
[----:B0-----:R-:W0:Y:S08]  /*17a00*/  @!P4 LDC.64 R28, c[0x0][0x398] ;  /* 0x0000e600ff1ccb82 */ /* 0x001e300000000a00 */
[----:B---3--:R-:W3:Y:S01]  /*17a10*/  @!P3 LDC.64 R24, c[0x0][0x398] ;  /* 0x0000e600ff18bb82 */ /* 0x008ee20000000a00 */
[----:B--2---:R2:W-:Y:S01]  /*17a20*/  @!P5 STG.E desc[UR10][R26.64], R31 ;  /* 0x0000001f1a00d986 */ /* 0x0045e2000c10190a */
[----:B------:R-:W-:Y:S01]  /*17a30*/  LOP3.LUT P1, RZ, R9, 0x100, RZ, 0xc0, !PT ;  /* 0x0000010009ff7812 */ /* 0x000fe2000782c0ff */
[----:B------:R-:W-:-:S02]  /*17a40*/  @!P4 IMAD.IADD R23, R22, 0x1, R153 ;  /* 0x000000011617c824 */ /* 0x000fc400078e0299 */
[----:B------:R-:W-:Y:S01]  /*17a50*/  @!P3 IMAD.IADD R21, R21, 0x1, R50 ;  /* 0x000000011515b824 */ /* 0x000fe200078e0232 */
[----:B------:R-:W-:Y:S02]  /*17a60*/  @!P2 LDS R31, [R0+0x3f00] ;  /* 0x003f0000001fa984 */ /* 0x000fe40000000800 */
[----:B--2---:R-:W2:Y:S01]  /*17a70*/  @!P2 LDC.64 R26, c[0x0][0x398] ;  /* 0x0000e600ff1aab82 */ /* 0x004ea20000000a00 */
[----:B0-----:R-:W-:Y:S02]  /*17a80*/  @!P4 IMAD.WIDE.U32 R22, R23, 0x4, R28 ;  /* 0x000000041716c825 */ /* 0x001fe400078e001c */
[----:B------:R-:W0:Y:S02]  /*17a90*/  @!P3 LDS R29, [R0+0x3c00] ;  /* 0x003c0000001db984 */ /* 0x000e240000000800 */
[----:B---3--:R-:W-:-:S04]  /*17aa0*/  @!P3 IMAD.WIDE.U32 R24, R21, 0x4, R24 ;  /* 0x000000041518b825 */ /* 0x008fc800078e0018 */
[----:B------:R-:W-:-:S04]  /*17ab0*/  @!P2 IMAD.IADD R21, R20, 0x1, R159 ;  /* 0x000000011415a824 */ /* 0x000fc800078e029f */
[----:B--2---:R-:W-:Y:S02]  /*17ac0*/  @!P2 IMAD.WIDE.U32 R20, R21, 0x4, R26 ;  /* 0x000000041514a825 */ /* 0x004fe400078e001a */
[----:B------:R-:W2:Y:S04]  /*17ad0*/  @!P1 LDS R27, [R0+0x4200] ;  /* 0x00420000001b9984 */ /* 0x000ea80000000800 */
[----:B-1----:R1:W-:Y:S01]  /*17ae0*/  @!P4 STG.E desc[UR10][R22.64], R33 ;  /* 0x000000211600c986 */ /* 0x0023e2000c10190a */
[----:B------:R-:W-:Y:S01]  /*17af0*/  P2R R136, PR, RZ, 0x40 ;  /* 0x00000040ff887803 */ /* 0x000fe20000000000 */
[----:B-1----:R-:W1:Y:S01]  /*17b00*/  @!P1 LDC.64 R22, c[0x0][0x398] ;  /* 0x0000e600ff169b82 */ /* 0x002e620000000a00 */
[C---:B------:R-:W-:Y:S02]  /*17b10*/  LOP3.LUT P0, RZ, R9.reuse, 0x80, RZ, 0xc0, !PT ;  /* 0x0000008009ff7812 */ /* 0x040fe4000780c0ff */
[----:B------:R-:W-:-:S02]  /*17b20*/  LOP3.LUT P6, RZ, R9, 0x40, RZ, 0xc0, !PT ;  /* 0x0000004009ff7812 */ /* 0x000fc400078cc0ff */
[----:B------:R-:W-:Y:S01]  /*17b30*/  LOP3.LUT P5, RZ, R9, 0x20, RZ, 0xc0, !PT ;  /* 0x0000002009ff7812 */ /* 0x000fe200078ac0ff */
[----:B------:R-:W-:Y:S01]  /*17b40*/  @!P1 IMAD.IADD R19, R19, 0x1, R148 ;  /* 0x0000000113139824 */ /* 0x000fe200078e0294 */
[----:B0-----:R0:W-:Y:S04]  /*17b50*/  @!P3 STG.E desc[UR10][R24.64], R29 ;  /* 0x0000001d1800b986 */ /* 0x0011e8000c10190a */
[----:B------:R3:W-:Y:S04]  /*17b60*/  @!P2 STG.E desc[UR10][R20.64], R31 ;  /* 0x0000001f1400a986 */ /* 0x0007e8000c10190a */
[----:B------:R-:W4:Y:S01]  /*17b70*/  @!P0 LDS R29, [R0+0x4500] ;  /* 0x00450000001d8984 */ /* 0x000f220000000800 */
[----:B0-----:R-:W0:Y:S01]  /*17b80*/  @!P0 LDC.64 R24, c[0x0][0x398] ;  /* 0x0000e600ff188b82 */ /* 0x001e220000000a00 */
[----:B-1----:R-:W-:-:S07]  /*17b90*/  @!P1 IMAD.WIDE.U32 R22, R19, 0x4, R22 ;  /* 0x0000000413169825 */ /* 0x002fce00078e0016 */
[----:B---3--:R-:W1:Y:S01]  /*17ba0*/  @!P6 LDC.64 R20, c[0x0][0x398] ;  /* 0x0000e600ff14eb82 */ /* 0x008e620000000a00 */
[----:B--2---:R2:W-:Y:S01]  /*17bb0*/  @!P1 STG.E desc[UR10][R22.64], R27 ;  /* 0x0000001b16009986 */ /* 0x0045e2000c10190a */
[----:B------:R-:W-:Y:S01]  /*17bc0*/  LOP3.LUT P4, RZ, R9, 0x10, RZ, 0xc0, !PT ;  /* 0x0000001009ff7812 */ /* 0x000fe2000788c0ff */
[----:B------:R-:W-:Y:S02]  /*17bd0*/  @!P0 IMAD.IADD R19, R18, 0x1, R165 ;  /* 0x0000000112138824 */ /* 0x000fe400078e02a5 */
[----:B------:R-:W-:Y:S01]  /*17be0*/  @!P6 IMAD.IADD R17, R17, 0x1, R154 ;  /* 0x000000011111e824 */ /* 0x000fe200078e029a */
[----:B------:R-:W-:Y:S02]  /*17bf0*/  @!P5 LDS R27, [R0+0x4b00] ;  /* 0x004b0000001bd984 */ /* 0x000fe40000000800 */
[----:B--2---:R-:W2:Y:S01]  /*17c00*/  @!P5 LDC.64 R22, c[0x0][0x398] ;  /* 0x0000e600ff16db82 */ /* 0x004ea20000000a00 */
[----:B0-----:R-:W-:Y:S02]  /*17c10*/  @!P0 IMAD.WIDE.U32 R18, R19, 0x4, R24 ;  /* 0x0000000413128825 */ /* 0x001fe400078e0018 */
[----:B------:R-:W0:Y:S02]  /*17c20*/  @!P6 LDS R25, [R0+0x4800] ;  /* 0x004800000019e984 */ /* 0x000e240000000800 */
[----:B-1----:R-:W-:-:S04]  /*17c30*/  @!P6 IMAD.WIDE.U32 R20, R17, 0x4, R20 ;  /* 0x000000041114e825 */ /* 0x002fc800078e0014 */
[----:B------:R-:W-:-:S04]  /*17c40*/  @!P5 IMAD.IADD R17, R16, 0x1, R167 ;  /* 0x000000011011d824 */ /* 0x000fc800078e02a7 */
[----:B--2---:R-:W-:Y:S02]  /*17c50*/  @!P5 IMAD.WIDE.U32 R16, R17, 0x4, R22 ;  /* 0x000000041110d825 */ /* 0x004fe400078e0016 */
[----:B------:R-:W1:Y:S04]  /*17c60*/  @!P4 LDS R23, [R0+0x4e00] ;  /* 0x004e00000017c984 */ /* 0x000e680000000800 */
[----:B----4-:R2:W-:Y:S02]  /*17c70*/  @!P0 STG.E desc[UR10][R18.64], R29 ;  /* 0x0000001d12008986 */ /* 0x0105e4000c10190a */
[----:B--2---:R-:W2:Y:S01]  /*17c80*/  @!P4 LDC.64 R18, c[0x0][0x398] ;  /* 0x0000e600ff12cb82 */ /* 0x004ea20000000a00 */
        /* <DEDUP_REMOVED lines=22> */
[----:B----4-:R2:W-:Y:S02]  /*17df0*/  @!P3 STG.E desc[UR10][R14.64], R25 ;  /* 0x000000190e00b986 */ /* 0x0105e4000c10190a */
[----:B--2---:R-:W2:Y:S01]  /*17e00*/  @!P0 LDC.64 R14, c[0x0][0x398] ;  /* 0x0000e600ff0e8b82 */ /* 0x004ea20000000a00 */
[----:B------:R-:W-:Y:S01]  /*17e10*/  @!P0 IMAD.IADD R11, R11, 0x1, R164 ;  /* 0x000000010b0b8824 */ /* 0x000fe200078e02a4 */
[----:B0-----:R0:W-:Y:S04]  /*17e20*/  @!P2 STG.E desc[UR10][R16.64], R21 ;  /* 0x000000151000a986 */ /* 0x0011e8000c10190a */
[----:B------:R3:W-:Y:S01]  /*17e30*/  @!P1 STG.E desc[UR10][R12.64], R23 ;  /* 0x000000170c009986 */ /* 0x0007e2000c10190a */
[----:B--2---:R-:W-:-:S05]  /*17e40*/  @!P0 IMAD.WIDE.U32 R14, R11, 0x4, R14 ;  /* 0x000000040b0e8825 */ /* 0x004fca00078e000e */
[----:B-1----:R1:W-:Y:S01]  /*17e50*/  @!P0 STG.E desc[UR10][R14.64], R19 ;  /* 0x000000130e008986 */ /* 0x0023e2000c10190a */
[----:B------:R-:W-:-:S13]  /*17e60*/  ISETP.NE.AND P0, PT, R128, RZ, PT ;  /* 0x000000ff8000720c */ /* 0x000fda0003f05270 */
[----:B------:R-:W2:Y:S01]  /*17e70*/  @!P0 LDS R21, [R0+0x5d00] ;  /* 0x005d000000158984 */ /* 0x000ea20000000800 */
[----:B0-----:R-:W0:Y:S01]  /*17e80*/  @!P0 LDC.64 R16, c[0x0][0x398] ;  /* 0x0000e600ff108b82 */ /* 0x001e220000000a00 */
[----:B------:R-:W-:Y:S02]  /*17e90*/  ISETP.NE.AND P1, PT, R129, RZ, PT ;  /* 0x000000ff8100720c */ /* 0x000fe40003f25270 */
[----:B------:R-:W-:Y:S02]  /*17ea0*/  ISETP.NE.AND P2, PT, R134, RZ, PT ;  /* 0x000000ff8600720c */ /* 0x000fe40003f45270 */
[----:B------:R-:W-:Y:S02]  /*17eb0*/  ISETP.NE.AND P3, PT, R130, RZ, PT ;  /* 0x000000ff8200720c */ /* 0x000fe40003f65270 */
[----:B------:R-:W-:Y:S02]  /*17ec0*/  ISETP.NE.AND P4, PT, R131, RZ, PT ;  /* 0x000000ff8300720c */ /* 0x000fe40003f85270 */
[----:B------:R-:W-:-:S02]  /*17ed0*/  ISETP.NE.AND P5, PT, R135, RZ, PT ;  /* 0x000000ff8700720c */ /* 0x000fc40003fa5270 */
[----:B------:R-:W-:-:S03]  /*17ee0*/  ISETP.NE.AND P6, PT, R136, RZ, PT ;  /* 0x000000ff8800720c */ /* 0x000fc60003fc5270 */
[----:B------:R-:W4:Y:S01]  /*17ef0*/  @!P1 LDS R25, [R0+0x6000] ;  /* 0x0060000000199984 */ /* 0x000f220000000800 */
[----:B------:R-:W-:Y:S01]  /*17f00*/  @!P0 IMAD.IADD R11, R10, 0x1, R175 ;  /* 0x000000010a0b8824 */ /* 0x000fe200078e02af */
[----:B---3--:R-:W3:Y:S02]  /*17f10*/  @!P1 LDC.64 R12, c[0x0][0x398] ;  /* 0x0000e600ff0c9b82 */ /* 0x008ee40000000a00 */
[----:B------:R-:W5:Y:S04]  /*17f20*/  @!P2 LDS R27, [R0+0x6300] ;  /* 0x00630000001ba984 */ /* 0x000f680000000800 */
[----:B------:R-:W5:Y:S02]  /*17f30*/  @!P3 LDS R29, [R0+0x6600] ;  /* 0x00660000001db984 */ /* 0x000f640000000800 */
[----:B-1----:R-:W1:Y:S02]  /*17f40*/  @!P2 LDC.64 R14, c[0x0][0x398] ;  /* 0x0000e600ff0eab82 */ /* 0x002e640000000a00 */
[----:B------:R-:W5:Y:S04]  /*17f50*/  @!P4 LDS R31, [R0+0x6900] ;  /* 0x00690000001fc984 */ /* 0x000f680000000800 */
[----:B------:R-:W5:Y:S02]  /*17f60*/  @!P5 LDS R33, [R0+0x6c00] ;  /* 0x006c00000021d984 */ /* 0x000f640000000800 */
[----:B------:R-:W5:Y:S02]  /*17f70*/  @!P4 LDC.64 R18, c[0x0][0x398] ;  /* 0x0000e600ff12cb82 */ /* 0x000f640000000a00 */
[----:B------:R-:W5:Y:S01]  /*17f80*/  @!P6 LDS R35, [R0+0x6f00] ;  /* 0x006f00000023e984 */ /* 0x000f620000000800 */
[----:B0-----:R-:W-:-:S05]  /*17f90*/  @!P0 IMAD.WIDE.U32 R10, R11, 0x4, R16 ;  /* 0x000000040b0a8825 */ /* 0x001fca00078e0010 */
[----:B------:R-:W0:Y:S01]  /*17fa0*/  @!P3 LDC.64 R16, c[0x0][0x398] ;  /* 0x0000e600ff10bb82 */ /* 0x000e220000000a00 */
[----:B--2---:R2:W-:Y:S07]  /*17fb0*/  @!P0 STG.E desc[UR10][R10.64], R21 ;  /* 0x000000150a008986 */ /* 0x0045ee000c10190a */
[----:B------:R-:W5:Y:S08]  /*17fc0*/  @!P6 LDC.64 R22, c[0x0][0x398] ;  /* 0x0000e600ff16eb82 */ /* 0x000f700000000a00 */
[----:B--2---:R-:W2:Y:S01]  /*17fd0*/  @!P5 LDC.64 R20, c[0x0][0x398] ;  /* 0x0000e600ff14db82 */ /* 0x004ea20000000a00 */
[----:B------:R-:W-:Y:S01]  /*17fe0*/  @!P1 IMAD.IADD R11, R5, 0x1, R172 ;  /* 0x00000001050b9824 */ /* 0x000fe200078e02ac */
[----:B------:R-:W-:Y:S01]  /*17ff0*/  LOP3.LUT P0, RZ, R9, 0x80000000, RZ, 0xc0, !PT ;  /* 0x8000000009ff7812 */ /* 0x000fe2000780c0ff */
[----:B------:R-:W-:-:S02]  /*18000*/  @!P2 IMAD.IADD R5, R7, 0x1, R168 ;  /* 0x000000010705a824 */ /* 0x000fc400078e02a8 */
[----:B------:R-:W-:Y:S02]  /*18010*/  @!P3 IMAD.IADD R7, R6, 0x1, R179 ;  /* 0x000000010607b824 */ /* 0x000fe400078e02b3 */
[----:B---3--:R-:W-:-:S04]  /*18020*/  @!P1 IMAD.WIDE.U32 R10, R11, 0x4, R12 ;  /* 0x000000040b0a9825 */ /* 0x008fc800078e000c */
[----:B------:R-:W-:Y:S02]  /*18030*/  @!P4 IMAD.IADD R9, R8, 0x1, R177 ;  /* 0x000000010809c824 */ /* 0x000fe400078e02b1 */
[----:B------:R-:W-:Y:S02]  /*18040*/  @!P5 IMAD.IADD R13, R3, 0x1, R42 ;  /* 0x00000001030dd824 */ /* 0x000fe400078e022a */
[----:B------:R-:W-:Y:S02]  /*18050*/  @!P6 IMAD.IADD R183, R4, 0x1, R183 ;  /* 0x0000000104b7e824 */ /* 0x000fe400078e02b7 */
[----:B-1----:R-:W-:Y:S01]  /*18060*/  @!P2 IMAD.WIDE.U32 R4, R5, 0x4, R14 ;  /* 0x000000040504a825 */ /* 0x002fe200078e000e */
[----:B----4-:R1:W-:Y:S03]  /*18070*/  @!P1 STG.E desc[UR10][R10.64], R25 ;  /* 0x000000190a009986 */ /* 0x0103e6000c10190a */
[----:B0-----:R-:W-:Y:S01]  /*18080*/  @!P3 IMAD.WIDE.U32 R6, R7, 0x4, R16 ;  /* 0x000000040706b825 */ /* 0x001fe200078e0010 */
[----:B-----5:R1:W-:Y:S03]  /*18090*/  @!P2 STG.E desc[UR10][R4.64], R27 ;  /* 0x0000001b0400a986 */ /* 0x0203e6000c10190a */
[----:B------:R-:W-:Y:S01]  /*180a0*/  @!P4 IMAD.WIDE.U32 R8, R9, 0x4, R18 ;  /* 0x000000040908c825 */ /* 0x000fe200078e0012 */
[----:B------:R1:W-:Y:S03]  /*180b0*/  @!P3 STG.E desc[UR10][R6.64], R29 ;  /* 0x0000001d0600b986 */ /* 0x0003e6000c10190a */
[----:B--2---:R-:W-:Y:S01]  /*180c0*/  @!P5 IMAD.WIDE.U32 R12, R13, 0x4, R20 ;  /* 0x000000040d0cd825 */ /* 0x004fe200078e0014 */
[----:B------:R1:W-:Y:S03]  /*180d0*/  @!P4 STG.E desc[UR10][R8.64], R31 ;  /* 0x0000001f0800c986 */ /* 0x0003e6000c10190a */
[----:B------:R-:W-:Y:S01]  /*180e0*/  @!P6 IMAD.WIDE.U32 R14, R183, 0x4, R22 ;  /* 0x00000004b70ee825 */ /* 0x000fe200078e0016 */
[----:B------:R1:W-:Y:S04]  /*180f0*/  @!P5 STG.E desc[UR10][R12.64], R33 ;  /* 0x000000210c00d986 */ /* 0x0003e8000c10190a */
[----:B------:R1:W-:Y:S01]  /*18100*/  @!P6 STG.E desc[UR10][R14.64], R35 ;  /* 0x000000230e00e986 */ /* 0x0003e2000c10190a */
[----:B------:R-:W-:Y:S05]  /*18110*/  @P0 EXIT ;  /* 0x000000000000094d */ /* 0x000fea0003800000 */
[----:B-1----:R-:W0:Y:S01]  /*18120*/  LDS R7, [R0+0x7200] ;  /* 0x0072000000077984 */ /* 0x002e220000000800 */
[----:B------:R-:W1:Y:S01]  /*18130*/  LDC.64 R4, c[0x0][0x398] ;  /* 0x0000e600ff047b82 */ /* 0x000e620000000a00 */
[----:B------:R-:W-:-:S04]  /*18140*/  IMAD.IADD R3, R2, 0x1, R181 ;  /* 0x0000000102037824 */ /* 0x000fc800078e02b5 */
[----:B-1----:R-:W-:-:S05]  /*18150*/  IMAD.WIDE.U32 R2, R3, 0x4, R4 ;  /* 0x0000000403027825 */ /* 0x002fca00078e0004 */
[----:B0-----:R-:W-:Y:S01]  /*18160*/  STG.E desc[UR10][R2.64], R7 ;  /* 0x0000000702007986 */ /* 0x001fe2000c10190a */
[----:B------:R-:W-:Y:S05]  /*18170*/  EXIT ;  /* 0x000000000000794d */ /* 0x000fea0003800000 */
.L_x_61:
[----:B------:R-:W-:Y:S01]  /*18180*/  ISETP.GE.AND P0, PT, R43, 0x1d40, PT ;  /* 0x00001d402b00780c */ /* 0x000fe20003f06270 */
[----:B------:R-:W-:Y:S02]  /*18190*/  IMAD.MOV.U32 R9, RZ, RZ, R3 ;  /* 0x000000ffff097224 */ /* 0x000fe400078e0003 */
[----:B--2---:R-:W-:-:S10]  /*181a0*/  IMAD.MOV.U32 R11, RZ, RZ, R43 ;  /* 0x000000ffff0b7224 */ /* 0x004fd400078e002b */
[----:B------:R-:W-:Y:S05]  /*181b0*/  @!P0 BRA `(.L_x_64) ;  /* 0x0000000400808947 */ /* 0x000fea0003800000 */
[----:B------:R-:W-:Y:S02]  /*181c0*/  IMAD.MOV.U32 R11, RZ, RZ, R43 ;  /* 0x000000ffff0b7224 */ /* 0x000fe400078e002b */
[----:B------:R-:W-:-:S07]  /*181d0*/  IMAD.MOV.U32 R9, RZ, RZ, R3 ;  /* 0x000000ffff097224 */ /* 0x000fce00078e0003 */
.L_x_65:
[----:B0-----:R-:W0:Y:S01]  /*181e0*/  LDC.64 R12, c[0x0][0x380] ;  /* 0x0000e000ff0c7b82 */ /* 0x001e220000000a00 */
[----:B-1----:R-:W-:-:S04]  /*181f0*/  IADD3 R0, P0, PT, R125, R9, RZ ;  /* 0x000000097d007210 */ /* 0x002fc80007f1e0ff */
[----:B------:R-:W-:Y:S01]  /*18200*/  LEA.HI.X.SX32 R5, R9, RZ, 0x1, P0 ;  /* 0x000000ff09057211 */ /* 0x000fe200000f0eff */
[C---:B------:R-:W-:Y:S02]  /*18210*/  IMAD.SHL.U32 R7, R0.reuse, 0x4, RZ ;  /* 0x0000000400077824 */ /* 0x040fe400078e00ff */
[----:B------:R-:W1:Y:S01]  /*18220*/  LDC.64 R92, c[0x0][0x388] ;  /* 0x0000e200ff5c7b82 */ /* 0x000e620000000a00 */
[----:B------:R-:W-:Y:S02]  /*18230*/  SHF.L.U64.HI R0, R0, 0x2, R5 ;  /* 0x0000000200007819 */ /* 0x000fe40000010205 */
[----:B0-----:R-:W-:-:S04]  /*18240*/  IADD3 R4, P0, P1, R7, 0x3900, R12 ;  /* 0x0000390007047810 */ /* 0x001fc8000791e00c */
[----:B------:R-:W-:-:S05]  /*18250*/  IADD3.X R5, PT, PT, R0, R13, RZ, P0, P1 ;  /* 0x0000000d00057210 */ /* 0x000fca00007e24ff */
[----:B------:R-:W2:Y:S04]  /*18260*/  LDG.E R13, desc[UR10][R4.64+-0x3900] ;  /* 0xffc7000a040d7981 */ /* 0x000ea8000c1e1900 */
[----:B------:R-:W4:Y:S04]  /*18270*/  LDG.E R15, desc[UR10][R4.64+-0x3600] ;  /* 0xffca000a040f7981 */ /* 0x000f28000c1e1900 */
[----:B------:R-:W5:Y:S04]  /*18280*/  LDG.E R17, desc[UR10][R4.64+-0x3300] ;  /* 0xffcd000a04117981 */ /* 0x000f68000c1e1900 */
[----:B------:R-:W5:Y:S04]  /*18290*/  LDG.E R19, desc[UR10][R4.64+-0x3000] ;  /* 0xffd0000a04137981 */ /* 0x000f68000c1e1900 */
[----:B------:R-:W5:Y:S04]  /*182a0*/  LDG.E R21, desc[UR10][R4.64+-0x2d00] ;  /* 0xffd3000a04157981 */ /* 0x000f68000c1e1900 */
[----:B---3--:R-:W3:Y:S04]  /*182b0*/  LDG.E R23, desc[UR10][R4.64+-0x2a00] ;  /* 0xffd6000a04177981 */ /* 0x008ee8000c1e1900 */
[----:B------:R-:W3:Y:S04]  /*182c0*/  LDG.E R25, desc[UR10][R4.64+-0x2700] ;  /* 0xffd9000a04197981 */ /* 0x000ee8000c1e1900 */
        /* <DEDUP_REMOVED lines=31> */
[----:B------:R-:W3:Y:S01]  /*184c0*/  LDG.E R91, desc[UR10][R4.64+0x3900] ;  /* 0x0039000a045b7981 */ /* 0x000ee2000c1e1900 */
        /* <DEDUP_REMOVED lines=8> */
[----:B----4-:R0:W-:Y:S04]  /*18550*/  STG.E desc[UR10][R6.64+-0x3600], R15 ;  /* 0xffca000f06007986 */ /* 0x0101e8000c10190a */
[----:B-----5:R0:W-:Y:S04]  /*18560*/  STG.E desc[UR10][R6.64+-0x3300], R17 ;  /* 0xffcd001106007986 */ /* 0x0201e8000c10190a */
[----:B------:R0:W-:Y:S04]  /*18570*/  STG.E desc[UR10][R6.64+-0x3000], R19 ;  /* 0xffd0001306007986 */ /* 0x0001e8000c10190a */
[----:B------:R0:W-:Y:S04]  /*18580*/  STG.E desc[UR10][R6.64+-0x2d00], R21 ;  /* 0xffd3001506007986 */ /* 0x0001e8000c10190a */
[----:B---3--:R0:W-:Y:S04]  /*18590*/  STG.E desc[UR10][R6.64+-0x2a00], R23 ;  /* 0xffd6001706007986 */ /* 0x0081e8000c10190a */
        /* <DEDUP_REMOVED lines=34> */
.L_x_64:
[----:B------:R-:W-:-:S13]  /*187c0*/  ISETP.GE.AND P0, PT, R9, R2, PT ;  /* 0x000000020900720c */ /* 0x000fda0003f06270 */
[----:B------:R-:W-:Y:S05]  /*187d0*/  @P0 BRA `(.L_x_66) ;  /* 0x0000001000940947 */ /* 0x000fea0003800000 */
[----:B------:R-:W0:Y:S01]  /*187e0*/  LDCU.64 UR4, c[0x0][0x380] ;  /* 0x00007000ff0477ac */ /* 0x000e220008000a00 */
[C---:B-1----:R-:W-:Y:S01]  /*187f0*/  IADD3 R0, P0, PT, R125.reuse, R9, RZ ;  /* 0x000000097d007210 */ /* 0x042fe20007f1e0ff */
[C---:B------:R-:W-:Y:S01]  /*18800*/  VIADD R8, R125.reuse, 0x180 ;  /* 0x000001807d087836 */ /* 0x040fe20000000000 */
[C---:B------:R-:W-:Y:S01]  /*18810*/  LOP3.LUT R24, R125.reuse, 0xc00, RZ, 0xfc, !PT ;  /* 0x00000c007d187812 */ /* 0x040fe200078efcff */
[----:B------:R-:W-:Y:S01]  /*18820*/  VIADD R10, R125, 0x240 ;  /* 0x000002407d0a7836 */ /* 0x000fe20000000000 */
[----:B------:R-:W-:Y:S01]  /*18830*/  LEA.HI.X.SX32 R5, R9, RZ, 0x1, P0 ;  /* 0x000000ff09057211 */ /* 0x000fe200000f0eff */
[----:B------:R-:W-:Y:S01]  /*18840*/  IMAD.SHL.U32 R4, R0, 0x4, RZ ;  /* 0x0000000400047824 */ /* 0x000fe200078e00ff */
        /* <DEDUP_REMOVED lines=8> */
[-C--:B------:R-:W-:Y:S01]  /*188d0*/  ISETP.GE.AND P6, PT, R0, R11.reuse, PT ;  /* 0x0000000b0000720c */ /* 0x080fe20003fc6270 */
[C---:B------:R-:W-:Y:S01]  /*188e0*/  VIADD R0, R125.reuse, 0x300 ;  /* 0x000003007d007836 */ /* 0x040fe20000000000 */
[-C--:B------:R-:W-:Y:S01]  /*188f0*/  ISETP.GE.AND P1, PT, R10, R11.reuse, PT ;  /* 0x0000000b0a00720c */ /* 0x080fe20003f26270 */
[C---:B------:R-:W-:Y:S01]  /*18900*/  VIADD R10, R125.reuse, 0x6c0 ;  /* 0x000006c07d0a7836 */ /* 0x040fe20000000000 */
[----:B0-----:R-:W-:Y:S01]  /*18910*/  IADD3 R6, P0, PT, R4, UR4, RZ ;  /* 0x0000000404067c10 */ /* 0x001fe2000ff1e0ff */
[C---:B------:R-:W-:Y:S01]  /*18920*/  VIADD R12, R125.reuse, 0x780 ;  /* 0x000007807d0c7836 */ /* 0x040fe20000000000 */
[-C--:B------:R-:W-:Y:S01]  /*18930*/  ISETP.GE.AND P3, PT, R0, R11.reuse, PT ;  /* 0x0000000b0000720c */ /* 0x080fe20003f66270 */
[----:B------:R-:W-:Y:S01]  /*18940*/  VIADD R0, R125, 0x540 ;  /* 0x000005407d007836 */ /* 0x000fe20000000000 */
[----:B------:R-:W-:Y:S01]  /*18950*/  IADD3.X R7, PT, PT, R5, UR5, RZ, P0, !PT ;  /* 0x0000000505077c10 */ /* 0x000fe200087fe4ff */
[----:B------:R-:W-:Y:S05]  /*18960*/  WARPSYNC.ALL ;  /* 0x0000000000007948 */ /* 0x000fea0003800000 */
[----:B------:R-:W0:Y:S01]  /*18970*/  LDCU.64 UR4, c[0x0][0x388] ;  /* 0x00007100ff0477ac */ /* 0x000e220008000a00 */
[C---:B------:R-:W-:Y:S01]  /*18980*/  VIADD R14, R125.reuse, 0x840 ;  /* 0x000008407d0e7836 */ /* 0x040fe20000000000 */
[----:B------:R-:W2:Y:S01]  /*18990*/  @!P6 LDG.E R13, desc[UR10][R6.64+0x300] ;  /* 0x0003000a060de981 */ /* 0x000ea2000c1e1900 */
[C---:B------:R-:W-:Y:S01]  /*189a0*/  VIADD R16, R125.reuse, 0x900 ;  /* 0x000009007d107836 */ /* 0x040fe20000000000 */
[----:B------:R-:W-:Y:S01]  /*189b0*/  P2R R74, PR, RZ, 0x40 ;  /* 0x00000040ff4a7803 */ /* 0x000fe20000000000 */
[C---:B------:R-:W-:Y:S01]  /*189c0*/  VIADD R18, R125.reuse, 0x9c0 ;  /* 0x000009c07d127836 */ /* 0x040fe20000000000 */
[----:B------:R-:W4:Y:S01]  /*189d0*/  @!P5 LDG.E R15, desc[UR10][R6.64+0x600] ;  /* 0x0006000a060fd981 */ /* 0x000f22000c1e1900 */
[C---:B---3--:R-:W-:Y:S01]  /*189e0*/  VIADD R20, R125.reuse, 0xa80 ;  /* 0x00000a807d147836 */ /* 0x048fe20000000000 */
[C---:B------:R-:W-:Y:S01]  /*189f0*/  LOP3.LUT R56, R125.reuse, 0x1800, RZ, 0xfc, !PT ;  /* 0x000018007d387812 */ /* 0x040fe200078efcff */
[C---:B------:R-:W-:Y:S01]  /*18a00*/  VIADD R22, R125.reuse, 0xb40 ;  /* 0x00000b407d167836 */ /* 0x040fe20000000000 */
[----:B------:R-:W3:Y:S01]  /*18a10*/  @!P4 LDG.E R17, desc[UR10][R6.64+0x900] ;  /* 0x0009000a0611c981 */ /* 0x000ee2000c1e1900 */
[C---:B------:R-:W-:Y:S01]  /*18a20*/  VIADD R26, R125.reuse, 0xcc0 ;  /* 0x00000cc07d1a7836 */ /* 0x040fe20000000000 */
[----:B------:R-:W-:Y:S01]  /*18a30*/  P2R R76, PR, RZ, 0x20 ;  /* 0x00000020ff4c7803 */ /* 0x000fe20000000000 */
[C---:B------:R-:W-:Y:S01]  /*18a40*/  VIADD R28, R125.reuse, 0xd80 ;  /* 0x00000d807d1c7836 */ /* 0x040fe20000000000 */
[----:B------:R-:W5:Y:S01]  /*18a50*/  @!P3 LDG.E R19, desc[UR10][R6.64+0xc00] ;  /* 0x000c000a0613b981 */ /* 0x000f62000c1e1900 */
[C---:B------:R-:W-:Y:S01]  /*18a60*/  VIADD R30, R125.reuse, 0xe40 ;  /* 0x00000e407d1e7836 */ /* 0x040fe20000000000 */
[----:B------:R-:W-:Y:S01]  /*18a70*/  P2R R78, PR, RZ, 0x10 ;  /* 0x00000010ff4e7803 */ /* 0x000fe20000000000 */
[C---:B------:R-:W-:Y:S01]  /*18a80*/  VIADD R32, R125.reuse, 0xf00 ;  /* 0x00000f007d207836 */ /* 0x040fe20000000000 */
[----:B0-----:R-:W-:Y:S01]  /*18a90*/  IADD3 R4, P0, PT, R4, UR4, RZ ;  /* 0x0000000404047c10 */ /* 0x001fe2000ff1e0ff */
[C---:B------:R-:W-:Y:S01]  /*18aa0*/  VIADD R34, R125.reuse, 0xfc0 ;  /* 0x00000fc07d227836 */ /* 0x040fe20000000000 */
[----:B------:R-:W5:Y:S01]  /*18ab0*/  @!P2 LDG.E R21, desc[UR10][R6.64+0xf00] ;  /* 0x000f000a0615a981 */ /* 0x000f62000c1e1900 */
[----:B------:R-:W-:Y:S01]  /*18ac0*/  VIADD R36, R125, 0x1080 ;  /* 0x000010807d247836 */ /* 0x000fe20000000000 */
[----:B------:R-:W-:Y:S01]  /*18ad0*/  IADD3.X R5, PT, PT, R5, UR5, RZ, P0, !PT ;  /* 0x0000000505057c10 */ /* 0x000fe200087fe4ff */
[C---:B------:R-:W-:Y:S01]  /*18ae0*/  VIADD R38, R125.reuse, 0x1140 ;  /* 0x000011407d267836 */ /* 0x040fe20000000000 */
[C---:B------:R-:W-:Y:S01]  /*18af0*/  ISETP.GE.AND P0, PT, R125.reuse, R11, PT ;  /* 0x0000000b7d00720c */ /* 0x040fe20003f06270 */
[C---:B------:R-:W-:Y:S01]  /*18b00*/  VIADD R40, R125.reuse, 0x1200 ;  /* 0x000012007d287836 */ /* 0x040fe20000000000 */
[----:B------:R-:W5:Y:S01]  /*18b10*/  @!P1 LDG.E R23, desc[UR10][R6.64+0x1200] ;  /* 0x0012000a06179981 */ /* 0x000f62000c1e1900 */
[C---:B------:R-:W-:Y:S01]  /*18b20*/  VIADD R42, R125.reuse, 0x12c0 ;  /* 0x000012c07d2a7836 */ /* 0x040fe20000000000 */
[----:B------:R-:W-:Y:S01]  /*18b30*/  P2R R72, PR, RZ, 0x1 ;  /* 0x00000001ff487803 */ /* 0x000fe20000000000 */
[C---:B------:R-:W-:Y:S01]  /*18b40*/  VIADD R44, R125.reuse, 0x1380 ;  /* 0x000013807d2c7836 */ /* 0x040fe20000000000 */
[----:B------:R-:W-:Y:S01]  /*18b50*/  P2R R80, PR, RZ, 0x8 ;  /* 0x00000008ff507803 */ /* 0x000fe20000000000 */
[C---:B------:R-:W-:Y:S01]  /*18b60*/  VIADD R46, R125.reuse, 0x1440 ;  /* 0x000014407d2e7836 */ /* 0x040fe20000000000 */
[----:B------:R-:W-:Y:S01]  /*18b70*/  P2R R82, PR, RZ, 0x4 ;  /* 0x00000004ff527803 */ /* 0x000fe20000000000 */
[C---:B------:R-:W-:Y:S01]  /*18b80*/  VIADD R48, R125.reuse, 0x1500 ;  /* 0x000015007d307836 */ /* 0x040fe20000000000 */
[----:B------:R-:W-:Y:S01]  /*18b90*/  P2R R84, PR, RZ, 0x2 ;  /* 0x00000002ff547803 */ /* 0x000fe20000000000 */
[----:B------:R-:W-:-:S02]  /*18ba0*/  VIADD R50, R125, 0x15c0 ;  /* 0x000015c07d327836 */ /* 0x000fc40000000000 */
[----:B------:R-:W2:Y:S01]  /*18bb0*/  @!P0 LDG.E R9, desc[UR10][R6.64] ;  /* 0x0000000a06098981 */ /* 0x000ea2000c1e1900 */
[----:B------:R-:W-:Y:S01]  /*18bc0*/  ISETP.GE.AND P0, PT, R0, R11, PT ;  /* 0x0000000b0000720c */ /* 0x000fe20003f06270 */
[C---:B------:R-:W-:Y:S02]  /*18bd0*/  VIADD R52, R125.reuse, 0x1680 ;  /* 0x000016807d347836 */ /* 0x040fe40000000000 */
[C---:B------:R-:W-:Y:S01]  /*18be0*/  VIADD R54, R125.reuse, 0x1740 ;  /* 0x000017407d367836 */ /* 0x040fe20000000000 */
[----:B------:R-:W-:Y:S01]  /*18bf0*/  P2R R0, PR, RZ, 0x1 ;  /* 0x00000001ff007803 */ /* 0x000fe20000000000 */
[C---:B------:R-:W-:Y:S02]  /*18c00*/  VIADD R68, R125.reuse, 0x1c80 ;  /* 0x00001c807d447836 */ /* 0x040fe40000000000 */
[C---:B------:R-:W-:Y:S02]  /*18c10*/  VIADD R58, R125.reuse, 0x18c0 ;  /* 0x000018c07d3a7836 */ /* 0x040fe40000000000 */
[----:B------:R-:W-:-:S02]  /*18c20*/  VIADD R60, R125, 0x1980 ;  /* 0x000019807d3c7836 */ /* 0x000fc40000000000 */
[C---:B------:R-:W-:Y:S02]  /*18c30*/  VIADD R62, R125.reuse, 0x1a40 ;  /* 0x00001a407d3e7836 */ /* 0x040fe40000000000 */
[----:B------:R-:W5:Y:S01]  /*18c40*/  @!P0 LDG.E R25, desc[UR10][R6.64+0x1500] ;  /* 0x0015000a06198981 */ /* 0x000f62000c1e1900 */
[----:B------:R-:W-:Y:S01]  /*18c50*/  ISETP.GE.AND P0, PT, R8, R11, PT ;  /* 0x0000000b0800720c */ /* 0x000fe20003f06270 */
[C---:B------:R-:W-:Y:S02]  /*18c60*/  VIADD R64, R125.reuse, 0x1b00 ;  /* 0x00001b007d407836 */ /* 0x040fe40000000000 */
[----:B------:R-:W-:Y:S01]  /*18c70*/  VIADD R66, R125, 0x1bc0 ;  /* 0x00001bc07d427836 */ /* 0x000fe20000000000 */
[----:B------:R-:W-:-:S09]  /*18c80*/  P2R R8, PR, RZ, 0x1 ;  /* 0x00000001ff087803 */ /* 0x000fd20000000000 */
[----:B------:R-:W5:Y:S01]  /*18c90*/  @!P0 LDG.E R27, desc[UR10][R6.64+0x1800] ;  /* 0x0018000a061b8981 */ /* 0x000f62000c1e1900 */
[----:B------:R-:W-:-:S04]  /*18ca0*/  ISETP.GE.AND P0, PT, R10, R11, PT ;  /* 0x0000000b0a00720c */ /* 0x000fc80003f06270 */
        /* <DEDUP_REMOVED lines=63> */
[----:B------:R-:W-:Y:S02]  /*190a0*/  P2R R91, PR, RZ, 0x1 ;  /* 0x00000001ff5b7803 */ /* 0x000fe40000000000 */
[----:B------:R-:W-:-:S07]  /*190b0*/  ISETP.GE.AND P6, PT, R68, R11, PT ;  /* 0x0000000b4400720c */ /* 0x000fce0003fc6270 */
[----:B------:R-:W5:Y:S01]  /*190c0*/  @!P0 LDG.E R73, desc[UR10][R6.64+0x5a00] ;  /* 0x005a000a06498981 */ /* 0x000f62000c1e1900 */
[-C--:B------:R-:W-:Y:S02]  /*190d0*/  ISETP.GE.AND P0, PT, R54, R11.reuse, PT ;  /* 0x0000000b3600720c */ /* 0x080fe40003f06270 */
[-C--:B------:R-:W-:Y:S02]  /*190e0*/  ISETP.GE.AND P1, PT, R58, R11.reuse, PT ;  /* 0x0000000b3a00720c */ /* 0x080fe40003f26270 */
[----:B------:R-:W-:Y:S02]  /*190f0*/  P2R R92, PR, RZ, 0x1 ;  /* 0x00000001ff5c7803 */ /* 0x000fe40000000000 */
[-C--:B------:R-:W-:Y:S02]  /*19100*/  ISETP.GE.AND P2, PT, R60, R11.reuse, PT ;  /* 0x0000000b3c00720c */ /* 0x080fe40003f46270 */
[-C--:B------:R-:W-:Y:S02]  /*19110*/  ISETP.GE.AND P3, PT, R62, R11.reuse, PT ;  /* 0x0000000b3e00720c */ /* 0x080fe40003f66270 */
[----:B------:R-:W-:-:S02]  /*19120*/  ISETP.GE.AND P4, PT, R64, R11, PT ;  /* 0x0000000b4000720c */ /* 0x000fc40003f86270 */
[-C--:B------:R-:W-:Y:S01]  /*19130*/  ISETP.GE.AND P5, PT, R66, R11.reuse, PT ;  /* 0x0000000b4200720c */ /* 0x080fe20003fa6270 */
[----:B------:R-:W5:Y:S01]  /*19140*/  @!P0 LDG.E R75, desc[UR10][R6.64+0x5d00] ;  /* 0x005d000a064b8981 */ /* 0x000f62000c1e1900 */
[----:B------:R-:W-:Y:S02]  /*19150*/  ISETP.GE.AND P0, PT, R56, R11, PT ;  /* 0x0000000b3800720c */ /* 0x000fe40003f06270 */
[----:B------:R-:W-:Y:S01]  /*19160*/  P2R R48, PR, RZ, 0x40 ;  /* 0x00000040ff307803 */ /* 0x000fe20000000000 */
[----:B------:R-:W5:Y:S01]  /*19170*/  @!P6 LDG.E R11, desc[UR10][R6.64+0x7200] ;  /* 0x0072000a060be981 */ /* 0x000f62000c1e1900 */
[----:B------:R-:W-:-:S03]  /*19180*/  ISETP.NE.AND P6, PT, R42, RZ, PT ;  /* 0x000000ff2a00720c */ /* 0x000fc60003fc5270 */
[----:B------:R-:W5:Y:S01]  /*19190*/  @!P1 LDG.E R79, desc[UR10][R6.64+0x6300] ;  /* 0x0063000a064f9981 */ /* 0x000f62000c1e1900 */
[----:B------:R-:W-:Y:S02]  /*191a0*/  P2R R46, PR, RZ, 0x40 ;  /* 0x00000040ff2e7803 */ /* 0x000fe40000000000 */
[----:B------:R-:W-:Y:S01]  /*191b0*/  ISETP.NE.AND P6, PT, R40, RZ, PT ;  /* 0x000000ff2800720c */ /* 0x000fe20003fc5270 */
[----:B------:R-:W5:Y:S03]  /*191c0*/  @!P2 LDG.E R81, desc[UR10][R6.64+0x6600] ;  /* 0x0066000a0651a981 */ /* 0x000f66000c1e1900 */
        /* <DEDUP_REMOVED lines=8> */
[----:B------:R0:W5:Y:S01]  /*19250*/  @!P5 LDG.E R87, desc[UR10][R6.64+0x6f00] ;  /* 0x006f000a0657d981 */ /* 0x000162000c1e1900 */
[----:B------:R-:W-:Y:S01]  /*19260*/  BAR.SYNC.DEFER_BLOCKING 0x0 ;  /* 0x0000000000007b1d */ /* 0x000fe20000010000 */
[----:B------:R-:W-:-:S04]  /*19270*/  ISETP.NE.AND P6, PT, R34, RZ, PT ;  /* 0x000000ff2200720c */ /* 0x000fc80003fc5270 */
[----:B------:R-:W-:Y:S02]  /*19280*/  P2R R38, PR, RZ, 0x40 ;  /* 0x00000040ff267803 */ /* 0x000fe40000000000 */
        /* <DEDUP_REMOVED lines=22> */
[----:B------:R-:W-:Y:S02]  /*193f0*/  ISETP.NE.AND P6, PT, R10, RZ, PT ;  /* 0x000000ff0a00720c */ /* 0x000fe40003fc5270 */
[----:B------:R-:W-:Y:S02]  /*19400*/  P2R R70, PR, RZ, 0x1 ;  /* 0x00000001ff467803 */ /* 0x000fe40000000000 */
[----:B------:R-:W-:Y:S02]  /*19410*/  P2R R14, PR, RZ, 0x40 ;  /* 0x00000040ff0e7803 */ /* 0x000fe40000000000 */
[----:B------:R-:W-:Y:S02]  /*19420*/  ISETP.NE.AND P0, PT, R72, RZ, PT ;  /* 0x000000ff4800720c */ /* 0x000fe40003f05270 */
[----:B------:R-:W-:-:S04]  /*19430*/  ISETP.NE.AND P6, PT, R8, RZ, PT ;  /* 0x000000ff0800720c */ /* 0x000fc80003fc5270 */
[----:B------:R-:W-:Y:S02]  /*19440*/  P2R R12, PR, RZ, 0x40 ;  /* 0x00000040ff0c7803 */ /* 0x000fe40000000000 */
[----:B------:R-:W-:-:S04]  /*19450*/  ISETP.NE.AND P6, PT, R0, RZ, PT ;  /* 0x000000ff0000720c */ /* 0x000fc80003fc5270 */
[----:B------:R-:W-:Y:S02]  /*19460*/  P2R R10, PR, RZ, 0x40 ;  /* 0x00000040ff0a7803 */ /* 0x000fe40000000000 */
[----:B------:R-:W-:Y:S01]  /*19470*/  ISETP.NE.AND P6, PT, R84, RZ, PT ;  /* 0x000000ff5400720c */ /* 0x000fe20003fc5270 */
[----:B--2---:R1:W-:Y:S03]  /*19480*/  @!P0 STG.E desc[UR10][R4.64], R9 ;  /* 0x0000000904008986 */ /* 0x0043e6000c10190a */
[----:B-1----:R-:W-:Y:S02]  /*19490*/  P2R R9, PR, RZ, 0x40 ;  /* 0x00000040ff097803 */ /* 0x002fe40000000000 */
[----:B------:R-:W-:-:S04]  /*194a0*/  ISETP.NE.AND P6, PT, R82, RZ, PT ;  /* 0x000000ff5200720c */ /* 0x000fc80003fc5270 */
[----:B------:R-:W-:Y:S02]  /*194b0*/  P2R R8, PR, RZ, 0x40 ;  /* 0x00000040ff087803 */ /* 0x000fe40000000000 */
[----:B------:R-:W-:-:S04]  /*194c0*/  ISETP.NE.AND P6, PT, R80, RZ, PT ;  /* 0x000000ff5000720c */ /* 0x000fc80003fc5270 */
[----:B0-----:R-:W-:Y:S02]  /*194d0*/  P2R R7, PR, RZ, 0x40 ;  /* 0x00000040ff077803 */ /* 0x001fe40000000000 */
[----:B------:R-:W-:-:S04]  /*194e0*/  ISETP.NE.AND P6, PT, R78, RZ, PT ;  /* 0x000000ff4e00720c */ /* 0x000fc80003fc5270 */
[----:B------:R-:W-:Y:S02]  /*194f0*/  P2R R6, PR, RZ, 0x40 ;  /* 0x00000040ff067803 */ /* 0x000fe40000000000 */
[----:B------:R-:W-:-:S04]  /*19500*/  ISETP.NE.AND P6, PT, R76, RZ, PT ;  /* 0x000000ff4c00720c */ /* 0x000fc80003fc5270 */
[----:B------:R-:W-:Y:S02]  /*19510*/  P2R R0, PR, RZ, 0x40 ;  /* 0x00000040ff007803 */ /* 0x000fe40000000000 */
[----:B------:R-:W-:-:S13]  /*19520*/  ISETP.NE.AND P6, PT, R74, RZ, PT ;  /* 0x000000ff4a00720c */ /* 0x000fda0003fc5270 */
[----:B------:R2:W-:Y:S01]  /*19530*/  @!P6 STG.E desc[UR10][R4.64+0x300], R13 ;  /* 0x0003000d0400e986 */ /* 0x0005e2000c10190a */
[----:B------:R-:W-:-:S13]  /*19540*/  ISETP.NE.AND P6, PT, R0, RZ, PT ;  /* 0x000000ff0000720c */ /* 0x000fda0003fc5270 */
[----:B----4-:R2:W-:Y:S01]  /*19550*/  @!P6 STG.E desc[UR10][R4.64+0x600], R15 ;  /* 0x0006000f0400e986 */ /* 0x0105e2000c10190a */
[----:B------:R-:W-:-:S13]  /*19560*/  ISETP.NE.AND P6, PT, R6, RZ, PT ;  /* 0x000000ff0600720c */ /* 0x000fda0003fc5270 */
[----:B---3--:R2:W-:Y:S01]  /*19570*/  @!P6 STG.E desc[UR10][R4.64+0x900], R17 ;  /* 0x000900110400e986 */ /* 0x0085e2000c10190a */
[----:B------:R-:W-:-:S13]  /*19580*/  ISETP.NE.AND P6, PT, R7, RZ, PT ;  /* 0x000000ff0700720c */ /* 0x000fda0003fc5270 */
[----:B-----5:R2:W-:Y:S01]  /*19590*/  @!P6 STG.E desc[UR10][R4.64+0xc00], R19 ;  /* 0x000c00130400e986 */ /* 0x0205e2000c10190a */
[----:B------:R-:W-:-:S13]  /*195a0*/  ISETP.NE.AND P6, PT, R8, RZ, PT ;  /* 0x000000ff0800720c */ /* 0x000fda0003fc5270 */
[----:B------:R2:W-:Y:S01]  /*195b0*/  @!P6 STG.E desc[UR10][R4.64+0xf00], R21 ;  /* 0x000f00150400e986 */ /* 0x0005e2000c10190a */
        /* <DEDUP_REMOVED lines=36> */
[----:B------:R-:W-:Y:S02]  /*19800*/  ISETP.NE.AND P6, PT, R44, RZ, PT ;  /* 0x000000ff2c00720c */ /* 0x000fe40003fc5270 */
[----:B------:R-:W-:Y:S02]  /*19810*/  P2R R58, PR, RZ, 0x2 ;  /* 0x00000002ff3a7803 */ /* 0x000fe40000000000 */
[----:B------:R-:W-:Y:S02]  /*19820*/  P2R R56, PR, RZ, 0x4 ;  /* 0x00000004ff387803 */ /* 0x000fe40000000000 */
[----:B------:R-:W-:Y:S02]  /*19830*/  P2R R54, PR, RZ, 0x8 ;  /* 0x00000008ff367803 */ /* 0x000fe40000000000 */
[----:B------:R-:W-:Y:S02]  /*19840*/  P2R R52, PR, RZ, 0x10 ;  /* 0x00000010ff347803 */ /* 0x000fe40000000000 */
[----:B------:R-:W-:-:S02]  /*19850*/  P2R R50, PR, RZ, 0x20 ;  /* 0x00000020ff327803 */ /* 0x000fc40000000000 */
[----:B------:R-:W-:Y:S01]  /*19860*/  ISETP.NE.AND P5, PT, R86, RZ, PT ;  /* 0x000000ff5600720c */ /* 0x000fe20003fa5270 */
[----:B------:R2:W-:Y:S01]  /*19870*/  @!P6 STG.E desc[UR10][R4.64+0x4800], R61 ;  /* 0x0048003d0400e986 */ /* 0x0005e2000c10190a */
[----:B------:R-:W-:Y:S02]  /*19880*/  ISETP.NE.AND P4, PT, R88, RZ, PT ;  /* 0x000000ff5800720c */ /* 0x000fe40003f85270 */
[----:B------:R-:W-:Y:S02]  /*19890*/  ISETP.NE.AND P3, PT, R89, RZ, PT ;  /* 0x000000ff5900720c */ /* 0x000fe40003f65270 */
[----:B------:R-:W-:Y:S02]  /*198a0*/  ISETP.NE.AND P2, PT, R90, RZ, PT ;  /* 0x000000ff5a00720c */ /* 0x000fe40003f45270 */
[----:B------:R-:W-:Y:S02]  /*198b0*/  ISETP.NE.AND P1, PT, R91, RZ, PT ;  /* 0x000000ff5b00720c */ /* 0x000fe40003f25270 */
[----:B------:R-:W-:-:S02]  /*198c0*/  ISETP.NE.AND P0, PT, R92, RZ, PT ;  /* 0x000000ff5c00720c */ /* 0x000fc40003f05270 */
[----:B------:R-:W-:Y:S01]  /*198d0*/  ISETP.NE.AND P6, PT, R46, RZ, PT ;  /* 0x000000ff2e00720c */ /* 0x000fe20003fc5270 */
[----:B------:R2:W-:Y:S01]  /*198e0*/  @!P5 STG.E desc[UR10][R4.64+0x4e00], R65 ;  /* 0x004e00410400d986 */ /* 0x0005e2000c10190a */
[----:B------:R-:W-:-:S03]  /*198f0*/  ISETP.NE.AND P5, PT, R50, RZ, PT ;  /* 0x000000ff3200720c */ /* 0x000fc60003fa5270 */
        /* <DEDUP_REMOVED lines=19> */
.L_x_66:
[----:B------:R-:W-:-:S13]  /*19a30*/  ISETP.GE.AND P0, PT, R43, 0x1d40, PT ;  /* 0x00001d402b00780c */ /* 0x000fda0003f06270 */
[----:B------:R-:W-:Y:S05]  /*19a40*/  @!P0 BRA `(.L_x_67) ;  /* 0x0000000400788947 */ /* 0x000fea0003800000 */
.L_x_68:
[----:B0-----:R-:W4:Y:S01]  /*19a50*/  LDC.64 R8, c[0x0][0x390] ;  /* 0x0000e400ff087b82 */ /* 0x001f220000000a00 */
[----:B-1----:R-:W-:-:S04]  /*19a60*/  IADD3 R0, P0, PT, R125, R3, RZ ;  /* 0x000000037d007210 */ /* 0x002fc80007f1e0ff */
[----:B--2---:R-:W-:Y:S01]  /*19a70*/  LEA.HI.X.SX32 R5, R3, RZ, 0x1, P0 ;  /* 0x000000ff03057211 */ /* 0x004fe200000f0eff */
[C---:B0-----:R-:W-:Y:S02]  /*19a80*/  IMAD.SHL.U32 R7, R0.reuse, 0x4, RZ ;  /* 0x0000000400077824 */ /* 0x041fe400078e00ff */
[----:B------:R-:W0:Y:S01]  /*19a90*/  LDC.64 R88, c[0x0][0x398] ;  /* 0x0000e600ff587b82 */ /* 0x000e220000000a00 */
[----:B------:R-:W-:Y:S02]  /*19aa0*/  SHF.L.U64.HI R0, R0, 0x2, R5 ;  /* 0x0000000200007819 */ /* 0x000fe40000010205 */
[----:B----4-:R-:W-:-:S04]  /*19ab0*/  IADD3 R4, P0, P1, R7, 0x3900, R8 ;  /* 0x0000390007047810 */ /* 0x010fc8000791e008 */
[----:B------:R-:W-:-:S05]  /*19ac0*/  IADD3.X R5, PT, PT, R0, R9, RZ, P0, P1 ;  /* 0x0000000900057210 */ /* 0x000fca00007e24ff */
[----:B------:R-:W2:Y:S04]  /*19ad0*/  LDG.E R9, desc[UR10][R4.64+-0x3900] ;  /* 0xffc7000a04097981 */ /* 0x000ea8000c1e1900 */
[----:B------:R-:W4:Y:S04]  /*19ae0*/  LDG.E R11, desc[UR10][R4.64+-0x3600] ;  /* 0xffca000a040b7981 */ /* 0x000f28000c1e1900 */
[----:B------:R-:W5:Y:S04]  /*19af0*/  LDG.E R13, desc[UR10][R4.64+-0x3300] ;  /* 0xffcd000a040d7981 */ /* 0x000f68000c1e1900 */
[----:B------:R-:W5:Y:S04]  /*19b00*/  LDG.E R15, desc[UR10][R4.64+-0x3000] ;  /* 0xffd0000a040f7981 */ /* 0x000f68000c1e1900 */
        /* <DEDUP_REMOVED lines=37> */
[----:B0-----:R-:W-:Y:S01]  /*19d60*/  IADD3 R6, P0, P1, R7, 0x3900, R88 ;  /* 0x0000390007067810 */ /* 0x001fe2000791e058 */
        /* <DEDUP_REMOVED lines=44> */
.L_x_67:
[----:B------:R-:W-:-:S13]  /*1a030*/  ISETP.GE.AND P0, PT, R3, R2, PT ;  /* 0x000000020300720c */ /* 0x000fda0003f06270 */
[----:B------:R-:W-:Y:S05]  /*1a040*/  @P0 EXIT ;  /* 0x000000000000094d */ /* 0x000fea0003800000 */
[----:B------:R-:W2:Y:S01]  /*1a050*/  LDCU.64 UR4, c[0x0][0x390] ;  /* 0x00007200ff0477ac */ /* 0x000ea20008000a00 */
[C---:B-1----:R-:W-:Y:S01]  /*1a060*/  IADD3 R0, P0, PT, R125.reuse, R3, RZ ;  /* 0x000000037d007210 */ /* 0x042fe20007f1e0ff */
[C---:B0-----:R-:W-:Y:S01]  /*1a070*/  VIADD R6, R125.reuse, 0x180 ;  /* 0x000001807d067836 */ /* 0x041fe20000000000 */
        /* <DEDUP_REMOVED lines=16> */
[----:B--2---:R-:W-:Y:S01]  /*1a180*/  IADD3 R4, P0, PT, R2, UR4, RZ ;  /* 0x0000000402047c10 */ /* 0x004fe2000ff1e0ff */
        /* <DEDUP_REMOVED lines=12> */
[C---:B------:R-:W-:Y:S01]  /*1a250*/  VIADD R18, R125.reuse, 0xa80 ;  /* 0x00000a807d127836 */ /* 0x040fe20000000000 */
[C---:B------:R-:W-:Y:S01]  /*1a260*/  LOP3.LUT R54, R125.reuse, 0x1800, RZ, 0xfc, !PT ;  /* 0x000018007d367812 */ /* 0x040fe200078efcff */
[C---:B---3--:R-:W-:Y:S01]  /*1a270*/  VIADD R20, R125.reuse, 0xb40 ;  /* 0x00000b407d147836 */ /* 0x048fe20000000000 */
[----:B------:R-:W3:Y:S01]  /*1a280*/  @!P4 LDG.E R13, desc[UR10][R4.64+0x900] ;  /* 0x0009000a040dc981 */ /* 0x000ee2000c1e1900 */
[C---:B------:R-:W-:Y:S01]  /*1a290*/  VIADD R24, R125.reuse, 0xcc0 ;  /* 0x00000cc07d187836 */ /* 0x040fe20000000000 */
[----:B------:R-:W-:Y:S01]  /*1a2a0*/  P2R R72, PR, RZ, 0x20 ;  /* 0x00000020ff487803 */ /* 0x000fe20000000000 */
[C---:B------:R-:W-:Y:S01]  /*1a2b0*/  VIADD R26, R125.reuse, 0xd80 ;  /* 0x00000d807d1a7836 */ /* 0x040fe20000000000 */
[----:B------:R-:W3:Y:S01]  /*1a2c0*/  @!P3 LDG.E R15, desc[UR10][R4.64+0xc00] ;  /* 0x000c000a040fb981 */ /* 0x000ee2000c1e1900 */
[C---:B------:R-:W-:Y:S01]  /*1a2d0*/  VIADD R28, R125.reuse, 0xe40 ;  /* 0x00000e407d1c7836 */ /* 0x040fe20000000000 */
[----:B------:R-:W-:Y:S01]  /*1a2e0*/  P2R R74, PR, RZ, 0x10 ;  /* 0x00000010ff4a7803 */ /* 0x000fe20000000000 */
[C---:B------:R-:W-:Y:S01]  /*1a2f0*/  VIADD R30, R125.reuse, 0xf00 ;  /* 0x00000f007d1e7836 */ /* 0x040fe20000000000 */
[----:B0-----:R-:W-:Y:S01]  /*1a300*/  IADD3 R2, P0, PT, R2, UR4, RZ ;  /* 0x0000000402027c10 */ /* 0x001fe2000ff1e0ff */
[C---:B------:R-:W-:Y:S01]  /*1a310*/  VIADD R32, R125.reuse, 0xfc0 ;  /* 0x00000fc07d207836 */ /* 0x040fe20000000000 */
[----:B------:R-:W3:Y:S01]  /*1a320*/  @!P2 LDG.E R17, desc[UR10][R4.64+0xf00] ;  /* 0x000f000a0411a981 */ /* 0x000ee2000c1e1900 */
[----:B------:R-:W-:Y:S01]  /*1a330*/  VIADD R34, R125, 0x1080 ;  /* 0x000010807d227836 */ /* 0x000fe20000000000 */
[----:B------:R-:W-:Y:S01]  /*1a340*/  IADD3.X R3, PT, PT, R3, UR5, RZ, P0, !PT ;  /* 0x0000000503037c10 */ /* 0x000fe200087fe4ff */
[C---:B------:R-:W-:Y:S01]  /*1a350*/  VIADD R36, R125.reuse, 0x1140 ;  /* 0x000011407d247836 */ /* 0x040fe20000000000 */
[C---:B------:R-:W-:Y:S01]  /*1a360*/  ISETP.GE.AND P0, PT, R125.reuse, R43, PT ;  /* 0x0000002b7d00720c */ /* 0x040fe20003f06270 */
[C---:B------:R-:W-:Y:S01]  /*1a370*/  VIADD R38, R125.reuse, 0x1200 ;  /* 0x000012007d267836 */ /* 0x040fe20000000000 */
[----:B------:R-:W3:Y:S01]  /*1a380*/  @!P1 LDG.E R19, desc[UR10][R4.64+0x1200] ;  /* 0x0012000a04139981 */ /* 0x000ee2000c1e1900 */
        /* <DEDUP_REMOVED lines=18> */
[----:B------:R-:W3:Y:S01]  /*1a4b0*/  @!P0 LDG.E R21, desc[UR10][R4.64+0x1500] ;  /* 0x0015000a04158981 */ /* 0x000ee2000c1e1900 */
[----:B------:R-:W-:Y:S01]  /*1a4c0*/  ISETP.GE.AND P0, PT, R6, R43, PT ;  /* 0x0000002b0600720c */ /* 0x000fe20003f06270 */
[C---:B------:R-:W-:Y:S02]  /*1a4d0*/  VIADD R62, R125.reuse, 0x1b00 ;  /* 0x00001b007d3e7836 */ /* 0x040fe40000000000 */
[----:B------:R-:W-:Y:S01]  /*1a4e0*/  VIADD R124, R125, 0x1bc0 ;  /* 0x00001bc07d7c7836 */ /* 0x000fe20000000000 */
[----:B------:R-:W-:-:S09]  /*1a4f0*/  P2R R6, PR, RZ, 0x1 ;  /* 0x00000001ff067803 */ /* 0x000fd20000000000 */
[----:B------:R-:W3:Y:S01]  /*1a500*/  @!P0 LDG.E R23, desc[UR10][R4.64+0x1800] ;  /* 0x0018000a04178981 */ /* 0x000ee2000c1e1900 */
[----:B------:R-:W-:-:S04]  /*1a510*/  ISETP.GE.AND P0, PT, R8, R43, PT ;  /* 0x0000002b0800720c */ /* 0x000fc80003f06270 */
        /* <DEDUP_REMOVED lines=63> */
[----:B------:R-:W-:Y:S02]  /*1a910*/  P2R R87, PR, RZ, 0x1 ;  /* 0x00000001ff577803 */ /* 0x000fe40000000000 */
[----:B------:R-:W-:-:S07]  /*1a920*/  ISETP.GE.AND P6, PT, R64, R43, PT ;  /* 0x0000002b4000720c */ /* 0x000fce0003fc6270 */
[----:B------:R-:W3:Y:S01]  /*1a930*/  @!P0 LDG.E R69, desc[UR10][R4.64+0x5a00] ;  /* 0x005a000a04458981 */ /* 0x000ee2000c1e1900 */
[-C--:B------:R-:W-:Y:S02]  /*1a940*/  ISETP.GE.AND P0, PT, R52, R43.reuse, PT ;  /* 0x0000002b3400720c */ /* 0x080fe40003f06270 */
[-C--:B------:R-:W-:Y:S02]  /*1a950*/  ISETP.GE.AND P1, PT, R56, R43.reuse, PT ;  /* 0x0000002b3800720c */ /* 0x080fe40003f26270 */
[----:B------:R-:W-:Y:S02]  /*1a960*/  P2R R88, PR, RZ, 0x1 ;  /* 0x00000001ff587803 */ /* 0x000fe40000000000 */
[-C--:B------:R-:W-:Y:S02]  /*1a970*/  ISETP.GE.AND P2, PT, R58, R43.reuse, PT ;  /* 0x0000002b3a00720c */ /* 0x080fe40003f46270 */
[-C--:B------:R-:W-:Y:S02]  /*1a980*/  ISETP.GE.AND P3, PT, R60, R43.reuse, PT ;  /* 0x0000002b3c00720c */ /* 0x080fe40003f66270 */
[----:B------:R-:W-:-:S02]  /*1a990*/  ISETP.GE.AND P4, PT, R62, R43, PT ;  /* 0x0000002b3e00720c */ /* 0x000fc40003f86270 */
[-C--:B------:R-:W-:Y:S01]  /*1a9a0*/  ISETP.GE.AND P5, PT, R124, R43.reuse, PT ;  /* 0x0000002b7c00720c */ /* 0x080fe20003fa6270 */
[----:B------:R-:W3:Y:S01]  /*1a9b0*/  @!P0 LDG.E R71, desc[UR10][R4.64+0x5d00] ;  /* 0x005d000a04478981 */ /* 0x000ee2000c1e1900 */
[----:B------:R-:W-:Y:S02]  /*1a9c0*/  ISETP.GE.AND P0, PT, R54, R43, PT ;  /* 0x0000002b3600720c */ /* 0x000fe40003f06270 */
[----:B------:R-:W-:Y:S01]  /*1a9d0*/  P2R R46, PR, RZ, 0x40 ;  /* 0x00000040ff2e7803 */ /* 0x000fe20000000000 */
[----:B------:R-:W5:Y:S01]  /*1a9e0*/  @!P6 LDG.E R43, desc[UR10][R4.64+0x7200] ;  /* 0x0072000a042be981 */ /* 0x000f62000c1e1900 */
[----:B------:R-:W-:-:S03]  /*1a9f0*/  ISETP.NE.AND P6, PT, R40, RZ, PT ;  /* 0x000000ff2800720c */ /* 0x000fc60003fc5270 */
[----:B------:R-:W3:Y:S01]  /*1aa00*/  @!P1 LDG.E R75, desc[UR10][R4.64+0x6300] ;  /* 0x0063000a044b9981 */ /* 0x000ee2000c1e1900 */
[----:B------:R-:W-:Y:S02]  /*1aa10*/  P2R R44, PR, RZ, 0x40 ;  /* 0x00000040ff2c7803 */ /* 0x000fe40000000000 */
[----:B------:R-:W-:Y:S01]  /*1aa20*/  ISETP.NE.AND P6, PT, R38, RZ, PT ;  /* 0x000000ff2600720c */ /* 0x000fe20003fc5270 */
[----:B------:R-:W3:Y:S03]  /*1aa30*/  @!P2 LDG.E R77, desc[UR10][R4.64+0x6600] ;  /* 0x0066000a044da981 */ /* 0x000ee6000c1e1900 */
[----:B------:R-:W-:Y:S01]  /*1aa40*/  P2R R42, PR, RZ, 0x40 ;  /* 0x00000040ff2a7803 */ /* 0x000fe20000000000 */
[----:B------:R-:W3:Y:S01]  /*1aa50*/  @!P0 LDG.E R73, desc[UR10][R4.64+0x6000] ;  /* 0x0060000a04498981 */ /* 0x000ee2000c1e1900 */
[----:B------:R-:W-:-:S03]  /*1aa60*/  ISETP.NE.AND P6, PT, R36, RZ, PT ;  /* 0x000000ff2400720c */ /* 0x000fc60003fc5270 */
[----:B------:R-:W3:Y:S01]  /*1aa70*/  @!P3 LDG.E R79, desc[UR10][R4.64+0x6900] ;  /* 0x0069000a044fb981 */ /* 0x000ee2000c1e1900 */
[----:B------:R-:W-:Y:S02]  /*1aa80*/  P2R R40, PR, RZ, 0x40 ;  /* 0x00000040ff287803 */ /* 0x000fe40000000000 */
[----:B------:R-:W-:Y:S01]  /*1aa90*/  ISETP.NE.AND P6, PT, R34, RZ, PT ;  /* 0x000000ff2200720c */ /* 0x000fe20003fc5270 */
[----:B------:R-:W3:Y:S03]  /*1aaa0*/  @!P4 LDG.E R81, desc[UR10][R4.64+0x6c00] ;  /* 0x006c000a0451c981 */ /* 0x000ee6000c1e1900 */
[----:B------:R-:W-:Y:S01]  /*1aab0*/  P2R R38, PR, RZ, 0x40 ;  /* 0x00000040ff267803 */ /* 0x000fe20000000000 */
[----:B------:R0:W3:Y:S01]  /*1aac0*/  @!P5 LDG.E R83, desc[UR10][R4.64+0x6f00] ;  /* 0x006f000a0453d981 */ /* 0x0000e2000c1e1900 */
        /* <DEDUP_REMOVED lines=127> */
.L_x_60:
[----:B---3--:R-:W-:Y:S02]  /*1b2c0*/  IMAD.MOV.U32 R20, RZ, RZ, R13 ;  /* 0x000000ffff147224 */ /* 0x008fe400078e000d */
[----:B------:R-:W-:Y:S02]  /*1b2d0*/  IMAD.MOV.U32 R21, RZ, RZ, 0x1 ;  /* 0x00000001ff157424 */ /* 0x000fe400078e00ff */
[----:B------:R-:W-:Y:S02]  /*1b2e0*/  IMAD.MOV.U32 R22, RZ, RZ, RZ ;  /* 0x000000ffff167224 */ /* 0x000fe400078e00ff */
[----:B------:R-:W-:-:S07]  /*1b2f0*/  IMAD.MOV.U32 R19, RZ, RZ, -0x1 ;  /* 0xffffffffff137424 */ /* 0x000fce00078e00ff */
[----:B-1----:R-:W-:Y:S05]  /*1b300*/  WARPSYNC.COLLECTIVE R19, `(.L_x_69) ;  /* 0x0000000013087348 */ /* 0x002fea0003c00000 */
[----:B------:R0:W2:Y:S02]  /*1b310*/  SHFL.UP P0, R18, R20, R21, R22 ;  /* 0x0400001514127389 */ /* 0x0000a40000000016 */
[----:B012---:R-:W-:Y:S05]  /*1b320*/  ENDCOLLECTIVE ;  /* 0x000000000000791b */ /* 0x007fea0003800000 */
.L_x_69:
[----:B------:R-:W-:Y:S02]  /*1b330*/  IMAD.MOV.U32 R21, RZ, RZ, 0x2 ;  /* 0x00000002ff157424 */ /* 0x000fe400078e00ff */
[----:B------:R-:W-:-:S04]  /*1b340*/  IMAD.MOV.U32 R14, RZ, RZ, R18 ;  /* 0x000000ffff0e7224 */ /* 0x000fc800078e0012 */
[----:B------:R-:W-:-:S04]  /*1b350*/  @P0 IMAD.IADD R14, R13, 0x1, R14 ;  /* 0x000000010d0e0824 */ /* 0x000fc800078e020e */
[----:B------:R-:W-:-:S07]  /*1b360*/  IMAD.MOV.U32 R20, RZ, RZ, R14 ;  /* 0x000000ffff147224 */ /* 0x000fce00078e000e */
[----:B------:R-:W-:Y:S05]  /*1b370*/  WARPSYNC.COLLECTIVE R19, `(.L_x_70) ;  /* 0x0000000013087348 */ /* 0x000fea0003c00000 */
[----:B------:R0:W1:Y:S02]  /*1b380*/  SHFL.UP P0, R18, R20, R21, R22 ;  /* 0x0400001514127389 */ /* 0x0000640000000016 */
[----:B01----:R-:W-:Y:S05]  /*1b390*/  ENDCOLLECTIVE ;  /* 0x000000000000791b */ /* 0x003fea0003800000 */
.L_x_70:
[----:B------:R-:W-:Y:S02]  /*1b3a0*/  IMAD.MOV.U32 R21, RZ, RZ, 0x4 ;  /* 0x00000004ff157424 */ /* 0x000fe400078e00ff */
[----:B------:R-:W-:-:S04]  /*1b3b0*/  IMAD.MOV.U32 R15, RZ, RZ, R18 ;  /* 0x000000ffff0f7224 */ /* 0x000fc800078e0012 */
[----:B------:R-:W-:-:S04]  /*1b3c0*/  @P0 IMAD.IADD R15, R14, 0x1, R15 ;  /* 0x000000010e0f0824 */ /* 0x000fc800078e020f */
[----:B------:R-:W-:-:S07]  /*1b3d0*/  IMAD.MOV.U32 R20, RZ, RZ, R15 ;  /* 0x000000ffff147224 */ /* 0x000fce00078e000f */
[----:B------:R-:W-:Y:S05]  /*1b3e0*/  WARPSYNC.COLLECTIVE R19, `(.L_x_71) ;  /* 0x0000000013087348 */ /* 0x000fea0003c00000 */
[----:B------:R0:W1:Y:S02]  /*1b3f0*/  SHFL.UP P0, R18, R20, R21, R22 ;  /* 0x0400001514127389 */ /* 0x0000640000000016 */
[----:B01----:R-:W-:Y:S05]  /*1b400*/  ENDCOLLECTIVE ;  /* 0x000000000000791b */ /* 0x003fea0003800000 */
.L_x_71:
[----:B------:R-:W-:Y:S02]  /*1b410*/  IMAD.MOV.U32 R21, RZ, RZ, 0x8 ;  /* 0x00000008ff157424 */ /* 0x000fe400078e00ff */
[----:B------:R-:W-:-:S04]  /*1b420*/  IMAD.MOV.U32 R16, RZ, RZ, R18 ;  /* 0x000000ffff107224 */ /* 0x000fc800078e0012 */
[----:B------:R-:W-:-:S04]  /*1b430*/  @P0 IMAD.IADD R16, R15, 0x1, R16 ;  /* 0x000000010f100824 */ /* 0x000fc800078e0210 */
[----:B------:R-:W-:-:S07]  /*1b440*/  IMAD.MOV.U32 R20, RZ, RZ, R16 ;  /* 0x000000ffff147224 */ /* 0x000fce00078e0010 */
[----:B------:R-:W-:Y:S05]  /*1b450*/  WARPSYNC.COLLECTIVE R19, `(.L_x_72) ;  /* 0x0000000013087348 */ /* 0x000fea0003c00000 */
[----:B------:R0:W1:Y:S02]  /*1b460*/  SHFL.UP P0, R18, R20, R21, R22 ;  /* 0x0400001514127389 */ /* 0x0000640000000016 */
[----:B01----:R-:W-:Y:S05]  /*1b470*/  ENDCOLLECTIVE ;  /* 0x000000000000791b */ /* 0x003fea0003800000 */
.L_x_72:
[----:B------:R-:W-:Y:S02]  /*1b480*/  IMAD.MOV.U32 R21, RZ, RZ, 0x10 ;  /* 0x00000010ff157424 */ /* 0x000fe400078e00ff */
[----:B------:R-:W-:-:S04]  /*1b490*/  IMAD.MOV.U32 R17, RZ, RZ, R18 ;  /* 0x000000ffff117224 */ /* 0x000fc800078e0012 */
[----:B------:R-:W-:-:S04]  /*1b4a0*/  @P0 IMAD.IADD R17, R16, 0x1, R17 ;  /* 0x0000000110110824 */ /* 0x000fc800078e0211 */
[----:B------:R-:W-:-:S07]  /*1b4b0*/  IMAD.MOV.U32 R20, RZ, RZ, R17 ;  /* 0x000000ffff147224 */ /* 0x000fce00078e0011 */
[----:B------:R-:W-:Y:S05]  /*1b4c0*/  WARPSYNC.COLLECTIVE R19, `(.L_x_73) ;  /* 0x0000000013087348 */ /* 0x000fea0003c00000 */
[----:B------:R0:W1:Y:S02]  /*1b4d0*/  SHFL.UP P0, R18, R20, R21, R22 ;  /* 0x0400001514127389 */ /* 0x0000640000000016 */
[----:B01----:R-:W-:Y:S05]  /*1b4e0*/  ENDCOLLECTIVE ;  /* 0x000000000000791b */ /* 0x003fea0003800000 */
.L_x_73:
[----:B------:R-:W-:Y:S05]  /*1b4f0*/  BRA `(.L_x_74) ;  /* 0xfffffeb800b47947 */ /* 0x000fea000383ffff */
.L_x_75:
        /* <DEDUP_REMOVED lines=16> */
.L_x_79:


//--------------------- .text._ZN3cub18CUB_300001_SM_10006detail11EmptyKernelIvEEvv --------------------------
	.section	.text._ZN3cub18CUB_300001_SM_10006detail11EmptyKernelIvEEvv,"ax",@progbits
	.align	128
        .global         _ZN3cub18CUB_300001_SM_10006detail11EmptyKernelIvEEvv
        .type           _ZN3cub18CUB_300001_SM_10006detail11EmptyKernelIvEEvv,@function
        .size           _ZN3cub18CUB_300001_SM_10006detail11EmptyKernelIvEEvv,(.L_x_80 - _ZN3cub18CUB_300001_SM_10006detail11EmptyKernelIvEEvv)
        .other          _ZN3cub18CUB_300001_SM_10006detail11EmptyKernelIvEEvv,@"STO_CUDA_ENTRY STV_DEFAULT"
_ZN3cub18CUB_300001_SM_10006detail11EmptyKernelIvEEvv:
.text._ZN3cub18CUB_300001_SM_10006detail11EmptyKernelIvEEvv:
[----:B------:R-:W-:Y:S01]  /*0000*/  LDC R1, c[0x0][0x37c] ;  /* 0x0000df00ff017b82 */ /* 0x000fe20000000800 */
[----:B------:R-:W-:Y:S05]  /*0010*/  EXIT ;  /* 0x000000000000794d */ /* 0x000fea0003800000 */
.L_x_76:
        /* <DEDUP_REMOVED lines=14> */
.L_x_80:


//--------------------- .text._Z12init_indicesPiii --------------------------
	.section	.text._Z12init_indicesPiii,"ax",@progbits
	.align	128
        .global         _Z12init_indicesPiii
        .type           _Z12init_indicesPiii,@function
        .size           _Z12init_indicesPiii,(.L_x_81 - _Z12init_indicesPiii)
        .other          _Z12init_indicesPiii,@"STO_CUDA_ENTRY STV_DEFAULT"
_Z12init_indicesPiii:
.text._Z12init_indicesPiii:
[----:B------:R-:W-:Y:S01]  /*0000*/  LDC R1, c[0x0][0x37c] ;  /* 0x0000df00ff017b82 */ /* 0x000fe20000000800 */
[----:B------:R-:W0:Y:S07]  /*0010*/  S2R R0, SR_TID.X ;  /* 0x0000000000007919 */ /* 0x000e2e0000002100 */
[----:B------:R-:W0:Y:S01]  /*0020*/  S2UR UR4, SR_CTAID.X ;  /* 0x00000000000479c3 */ /* 0x000e220000002500 */
[----:B------:R-:W1:Y:S07]  /*0030*/  LDCU UR5, c[0x0][0x388] ;  /* 0x00007100ff0577ac */ /* 0x000e6e0008000800 */
[----:B------:R-:W0:Y:S02]  /*0040*/  LDC R5, c[0x0][0x360] ;  /* 0x0000d800ff057b82 */ /* 0x000e240000000800 */
[----:B0-----:R-:W-:-:S05]  /*0050*/  IMAD R5, R5, UR4, R0 ;  /* 0x0000000405057c24 */ /* 0x001fca000f8e0200 */
[----:B-1----:R-:W-:-:S13]  /*0060*/  ISETP.GE.AND P0, PT, R5, UR5, PT ;  /* 0x0000000505007c0c */ /* 0x002fda000bf06270 */
[----:B------:R-:W-:Y:S05]  /*0070*/  @P0 EXIT ;  /* 0x000000000000094d */ /* 0x000fea0003800000 */
[----:B------:R-:W0:Y:S01]  /*0080*/  LDC R6, c[0x0][0x38c] ;  /* 0x0000e300ff067b82 */ /* 0x000e220000000800 */
[----:B------:R-:W-:Y:S01]  /*0090*/  ISETP.GE.AND P2, PT, R5, RZ, PT ;  /* 0x000000ff0500720c */ /* 0x000fe20003f46270 */
[----:B------:R-:W1:Y:S01]  /*00a0*/  LDCU.64 UR4, c[0x0][0x358] ;  /* 0x00006b00ff0477ac */ /* 0x000e620008000a00 */
[----:B0-----:R-:W-:-:S04]  /*00b0*/  IABS R7, R6 ;  /* 0x0000000600077213 */ /* 0x001fc80000000000 */
[----:B------:R-:W0:Y:S08]  /*00c0*/  I2F.RP R0, R7 ;  /* 0x0000000700007306 */ /* 0x000e300000209400 */
[----:B0-----:R-:W0:Y:S02]  /*00d0*/  MUFU.RCP R0, R0 ;  /* 0x0000000000007308 */ /* 0x001e240000001000 */
[----:B0-----:R-:W-:-:S06]  /*00e0*/  VIADD R2, R0, 0xffffffe ;  /* 0x0ffffffe00027836 */ /* 0x001fcc0000000000 */
[----:B------:R0:W2:Y:S02]  /*00f0*/  F2I.FTZ.U32.TRUNC.NTZ R3, R2 ;  /* 0x0000000200037305 */ /* 0x0000a4000021f000 */
[----:B0-----:R-:W-:Y:S01]  /*0100*/  IMAD.MOV.U32 R2, RZ, RZ, RZ ;  /* 0x000000ffff027224 */ /* 0x001fe200078e00ff */
[----:B--2---:R-:W-:-:S05]  /*0110*/  IADD3 R4, PT, PT, RZ, -R3, RZ ;  /* 0x80000003ff047210 */ /* 0x004fca0007ffe0ff */
[----:B------:R-:W-:Y:S01]  /*0120*/  IMAD R9, R4, R7, RZ ;  /* 0x0000000704097224 */ /* 0x000fe200078e02ff */
[----:B------:R-:W-:-:S03]  /*0130*/  IABS R4, R5 ;  /* 0x0000000500047213 */ /* 0x000fc60000000000 */
[----:B------:R-:W-:-:S06]  /*0140*/  IMAD.HI.U32 R3, R3, R9, R2 ;  /* 0x0000000903037227 */ /* 0x000fcc00078e0002 */
[----:B------:R-:W-:-:S05]  /*0150*/  IMAD.HI.U32 R3, R3, R4, RZ ;  /* 0x0000000403037227 */ /* 0x000fca00078e00ff */
[----:B------:R-:W-:-:S05]  /*0160*/  IADD3 R3, PT, PT, -R3, RZ, RZ ;  /* 0x000000ff03037210 */ /* 0x000fca0007ffe1ff */
[C---:B------:R-:W-:Y:S02]  /*0170*/  IMAD R0, R7.reuse, R3, R4 ;  /* 0x0000000307007224 */ /* 0x040fe400078e0204 */
[----:B------:R-:W0:Y:S03]  /*0180*/  LDC.64 R2, c[0x0][0x380] ;  /* 0x0000e000ff027b82 */ /* 0x000e260000000a00 */
[----:B------:R-:W-:-:S13]  /*0190*/  ISETP.GT.U32.AND P0, PT, R7, R0, PT ;  /* 0x000000000700720c */ /* 0x000fda0003f04070 */
[----:B------:R-:W-:Y:S01]  /*01a0*/  @!P0 IMAD.IADD R0, R0, 0x1, -R7 ;  /* 0x0000000100008824 */ /* 0x000fe200078e0a07 */
[----:B------:R-:W-:-:S04]  /*01b0*/  ISETP.NE.AND P0, PT, R6, RZ, PT ;  /* 0x000000ff0600720c */ /* 0x000fc80003f05270 */
[----:B------:R-:W-:Y:S01]  /*01c0*/  ISETP.GT.U32.AND P1, PT, R7, R0, PT ;  /* 0x000000000700720c */ /* 0x000fe20003f24070 */
[----:B0-----:R-:W-:-:S12]  /*01d0*/  IMAD.WIDE R2, R5, 0x4, R2 ;  /* 0x0000000405027825 */ /* 0x001fd800078e0202 */
[----:B------:R-:W-:-:S05]  /*01e0*/  @!P1 IADD3 R0, PT, PT, R0, -R7, RZ ;  /* 0x8000000700009210 */ /* 0x000fca0007ffe0ff */
[----:B------:R-:W-:Y:S01]  /*01f0*/  @!P2 IMAD.MOV R0, RZ, RZ, -R0 ;  /* 0x000000ffff00a224 */ /* 0x000fe200078e0a00 */
[----:B------:R-:W-:-:S05]  /*0200*/  @!P0 LOP3.LUT R0, RZ, R6, RZ, 0x33, !PT ;  /* 0x00000006ff008212 */ /* 0x000fca00078e33ff */
[----:B-1----:R-:W-:Y:S01]  /*0210*/  STG.E desc[UR4][R2.64], R0 ;  /* 0x0000000002007986 */ /* 0x002fe2000c101904 */
[----:B------:R-:W-:Y:S05]  /*0220*/  EXIT ;  /* 0x000000000000794d */ /* 0x000fea0003800000 */
.L_x_77:
        /* <DEDUP_REMOVED lines=13> */
.L_x_81:


//--------------------- .nv.shared._ZN3cub18CUB_300001_SM_10006detail10radix_sort30DeviceSegmentedRadixSortKernelINS1_5radix10policy_hubIfiiE10Policy1000ELb1ELNS0_9SortOrderE1EfiPiS9_iNS1_21identity_decomposer_tEEEvPKT2_PSB_PKT3_PSF_T4_T5_iiiT7_ --------------------------
	.section	.nv.shared._ZN3cub18CUB_300001_SM_10006detail10radix_sort30DeviceSegmentedRadixSortKernelINS1_5radix10policy_hubIfiiE10Policy1000ELb1ELNS0_9SortOrderE1EfiPiS9_iNS1_21identity_decomposer_tEEEvPKT2_PSB_PKT3_PSF_T4_T5_iiiT7_,"aw",@nobits
	.sectionflags	@""
	.align	16
.nv.shared._ZN3cub18CUB_300001_SM_10006detail10radix_sort30DeviceSegmentedRadixSortKernelINS1_5radix10policy_hubIfiiE10Policy1000ELb1ELNS0_9SortOrderE1EfiPiS9_iNS1_21identity_decomposer_tEEEvPKT2_PSB_PKT3_PSF_T4_T5_iiiT7_:
	.zero		27200


//--------------------- .nv.shared.reserved.0     --------------------------
	.section	.nv.shared.reserved.0,"aw",@nobits
	.weak		__nv_reservedSMEM_offset_0_alias
	.size		__nv_reservedSMEM_offset_0_alias, 0, 64
	.other		__nv_reservedSMEM_offset_0_alias,@"STO_CUDA_RESERVED_SHARED STV_DEFAULT"
__nv_reservedSMEM_offset_0_alias:
	.zero		0
	.zero		64


//--------------------- .nv.global                --------------------------
	.section	.nv.global,"aw",@nobits
.nv.global:
	.type		_ZN34_INTERNAL_ec7a2ed7_4_k_cu_d3df6b5e6thrust24THRUST_300001_SM_1000_NS12placeholders2_5E,@object
	.size		_ZN34_INTERNAL_ec7a2ed7_4_k_cu_d3df6b5e6thrust24THRUST_300001_SM_1000_NS12placeholders2_5E,(_ZN34_INTERNAL_ec7a2ed7_4_k_cu_d3df6b5e4cuda3std3__45__cpo6cbeginE - _ZN34_INTERNAL_ec7a2ed7_4_k_cu_d3df6b5e6thrust24THRUST_300001_SM_1000_NS12placeholders2_5E)
_ZN34_INTERNAL_ec7a2ed7_4_k_cu_d3df6b5e6thrust24THRUST_300001_SM_1000_NS12placeholders2_5E:
	.zero		1
	.type		_ZN34_INTERNAL_ec7a2ed7_4_k_cu_d3df6b5e4cuda3std3__45__cpo6cbeginE,@object
	.size		_ZN34_INTERNAL_ec7a2ed7_4_k_cu_d3df6b5e4cuda3std3__45__cpo6cbeginE,(_ZN34_INTERNAL_ec7a2ed7_4_k_cu_d3df6b5e4cuda3std6ranges3__45__cpo6cbeginE - _ZN34_INTERNAL_ec7a2ed7_4_k_cu_d3df6b5e4cuda3std3__45__cpo6cbeginE)
_ZN34_INTERNAL_ec7a2ed7_4_k_cu_d3df6b5e4cuda3std3__45__cpo6cbeginE:
	.zero		1
	.type		_ZN34_INTERNAL_ec7a2ed7_4_k_cu_d3df6b5e4cuda3std6ranges3__45__cpo6cbeginE,@object
	.size		_ZN34_INTERNAL_ec7a2ed7_4_k_cu_d3df6b5e4cuda3std6ranges3__45__cpo6cbeginE,(_ZN34_INTERNAL_ec7a2ed7_4_k_cu_d3df6b5e4cuda3std3__48in_placeE - _ZN34_INTERNAL_ec7a2ed7_4_k_cu_d3df6b5e4cuda3std6ranges3__45__cpo6cbeginE)
_ZN34_INTERNAL_ec7a2ed7_4_k_cu_d3df6b5e4cuda3std6ranges3__45__cpo6cbeginE:
	.zero		1
	.type		_ZN34_INTERNAL_ec7a2ed7_4_k_cu_d3df6b5e4cuda3std3__48in_placeE,@object
	.size		_ZN34_INTERNAL_ec7a2ed7_4_k_cu_d3df6b5e4cuda3std3__48in_placeE,(_ZN34_INTERNAL_ec7a2ed7_4_k_cu_d3df6b5e4cuda3std6ranges3__45__cpo4sizeE - _ZN34_INTERNAL_ec7a2ed7_4_k_cu_d3df6b5e4cuda3std3__48in_placeE)
_ZN34_INTERNAL_ec7a2ed7_4_k_cu_d3df6b5e4cuda3std3__48in_placeE:
	.zero		1
	.type		_ZN34_INTERNAL_ec7a2ed7_4_k_cu_d3df6b5e4cuda3std6ranges3__45__cpo4sizeE,@object
	.size		_ZN34_INTERNAL_ec7a2ed7_4_k_cu_d3df6b5e4cuda3std6ranges3__45__cpo4sizeE,(_ZN34_INTERNAL_ec7a2ed7_4_k_cu_d3df6b5e6thrust24THRUST_300001_SM_1000_NS12placeholders2_9E - _ZN34_INTERNAL_ec7a2ed7_4_k_cu_d3df6b5e4cuda3std6ranges3__45__cpo4sizeE)
_ZN34_INTERNAL_ec7a2ed7_4_k_cu_d3df6b5e4cuda3std6ranges3__45__cpo4sizeE:
	.zero		1
	.type		_ZN34_INTERNAL_ec7a2ed7_4_k_cu_d3df6b5e6thrust24THRUST_300001_SM_1000_NS12placeholders2_9E,@object
	.size		_ZN34_INTERNAL_ec7a2ed7_4_k_cu_d3df6b5e6thrust24THRUST_300001_SM_1000_NS12placeholders2_9E,(_ZN34_INTERNAL_ec7a2ed7_4_k_cu_d3df6b5e4cuda3std3__45__cpo7crbeginE - _ZN34_INTERNAL_ec7a2ed7_4_k_cu_d3df6b5e6thrust24THRUST_300001_SM_1000_NS12placeholders2_9E)
_ZN34_INTERNAL_ec7a2ed7_4_k_cu_d3df6b5e6thrust24THRUST_300001_SM_1000_NS12placeholders2_9E:
	.zero		1
	.type		_ZN34_INTERNAL_ec7a2ed7_4_k_cu_d3df6b5e4cuda3std3__45__cpo7crbeginE,@object
	.size		_ZN34_INTERNAL_ec7a2ed7_4_k_cu_d3df6b5e4cuda3std3__45__cpo7crbeginE,(_ZN34_INTERNAL_ec7a2ed7_4_k_cu_d3df6b5e4cuda3std6ranges3__45__cpo4nextE - _ZN34_INTERNAL_ec7a2ed7_4_k_cu_d3df6b5e4cuda3std3__45__cpo7crbeginE)
_ZN34_INTERNAL_ec7a2ed7_4_k_cu_d3df6b5e4cuda3std3__45__cpo7crbeginE:
	.zero		1
	.type		_ZN34_INTERNAL_ec7a2ed7_4_k_cu_d3df6b5e4cuda3std6ranges3__45__cpo4nextE,@object
	.size		_ZN34_INTERNAL_ec7a2ed7_4_k_cu_d3df6b5e4cuda3std6ranges3__45__cpo4nextE,(_ZN34_INTERNAL_ec7a2ed7_4_k_cu_d3df6b5e4cuda3std6ranges3__45__cpo4swapE - _ZN34_INTERNAL_ec7a2ed7_4_k_cu_d3df6b5e4cuda3std6ranges3__45__cpo4nextE)
_ZN34_INTERNAL_ec7a2ed7_4_k_cu_d3df6b5e4cuda3std6ranges3__45__cpo4nextE:
	.zero		1
	.type		_ZN34_INTERNAL_ec7a2ed7_4_k_cu_d3df6b5e4cuda3std6ranges3__45__cpo4swapE,@object
	.size		_ZN34_INTERNAL_ec7a2ed7_4_k_cu_d3df6b5e4cuda3std6ranges3__45__cpo4swapE,(_ZN34_INTERNAL_ec7a2ed7_4_k_cu_d3df6b5e6thrust24THRUST_300001_SM_1000_NS12placeholders2_1E - _ZN34_INTERNAL_ec7a2ed7_4_k_cu_d3df6b5e4cuda3std6ranges3__45__cpo4swapE)
_ZN34_INTERNAL_ec7a2ed7_4_k_cu_d3df6b5e4cuda3std6ranges3__45__cpo4swapE:
	.zero		1
	.type		_ZN34_INTERNAL_ec7a2ed7_4_k_cu_d3df6b5e6thrust24THRUST_300001_SM_1000_NS12placeholders2_1E,@object
	.size		_ZN34_INTERNAL_ec7a2ed7_4_k_cu_d3df6b5e6thrust24THRUST_300001_SM_1000_NS12placeholders2_1E,(_ZN34_INTERNAL_ec7a2ed7_4_k_cu_d3df6b5e6thrust24THRUST_300001_SM_1000_NS12placeholders2_3E - _ZN34_INTERNAL_ec7a2ed7_4_k_cu_d3df6b5e6thrust24THRUST_300001_SM_1000_NS12placeholders2_1E)
_ZN34_INTERNAL_ec7a2ed7_4_k_cu_d3df6b5e6thrust24THRUST_300001_SM_1000_NS12placeholders2_1E:
	.zero		1
	.type		_ZN34_INTERNAL_ec7a2ed7_4_k_cu_d3df6b5e6thrust24THRUST_300001_SM_1000_NS12placeholders2_3E,@object
	.size		_ZN34_INTERNAL_ec7a2ed7_4_k_cu_d3df6b5e6thrust24THRUST_300001_SM_1000_NS12placeholders2_3E,(_ZN34_INTERNAL_ec7a2ed7_4_k_cu_d3df6b5e4cuda3std3__45__cpo5beginE - _ZN34_INTERNAL_ec7a2ed7_4_k_cu_d3df6b5e6thrust24THRUST_300001_SM_1000_NS12placeholders2_3E)
_ZN34_INTERNAL_ec7a2ed7_4_k_cu_d3df6b5e6thrust24THRUST_300001_SM_1000_NS12placeholders2_3E:
	.zero		1
	.type		_ZN34_INTERNAL_ec7a2ed7_4_k_cu_d3df6b5e4cuda3std3__45__cpo5beginE,@object
	.size		_ZN34_INTERNAL_ec7a2ed7_4_k_cu_d3df6b5e4cuda3std3__45__cpo5beginE,(_ZN34_INTERNAL_ec7a2ed7_4_k_cu_d3df6b5e4cuda3std6ranges3__45__cpo5beginE - _ZN34_INTERNAL_ec7a2ed7_4_k_cu_d3df6b5e4cuda3std3__45__cpo5beginE)
_ZN34_INTERNAL_ec7a2ed7_4_k_cu_d3df6b5e4cuda3std3__45__cpo5beginE:
	.zero		1
	.type		_ZN34_INTERNAL_ec7a2ed7_4_k_cu_d3df6b5e4cuda3std6ranges3__45__cpo5beginE,@object
	.size		_ZN34_INTERNAL_ec7a2ed7_4_k_cu_d3df6b5e4cuda3std6ranges3__45__cpo5beginE,(_ZN34_INTERNAL_ec7a2ed7_4_k_cu_d3df6b5e4cuda3std3__436_GLOBAL__N__ec7a2ed7_4_k_cu_d3df6b5e6ignoreE - _ZN34_INTERNAL_ec7a2ed7_4_k_cu_d3df6b5e4cuda3std6ranges3__45__cpo5beginE)
_ZN34_INTERNAL_ec7a2ed7_4_k_cu_d3df6b5e4cuda3std6ranges3__45__cpo5beginE:
	.zero		1
	.type		_ZN34_INTERNAL_ec7a2ed7_4_k_cu_d3df6b5e4cuda3std3__436_GLOBAL__N__ec7a2ed7_4_k_cu_d3df6b5e6ignoreE,@object
	.size		_ZN34_INTERNAL_ec7a2ed7_4_k_cu_d3df6b5e4cuda3std3__436_GLOBAL__N__ec7a2ed7_4_k_cu_d3df6b5e6ignoreE,(_ZN34_INTERNAL_ec7a2ed7_4_k_cu_d3df6b5e4cuda3std6ranges3__45__cpo4dataE - _ZN34_INTERNAL_ec7a2ed7_4_k_cu_d3df6b5e4cuda3std3__436_GLOBAL__N__ec7a2ed7_4_k_cu_d3df6b5e6ignoreE)
_ZN34_INTERNAL_ec7a2ed7_4_k_cu_d3df6b5e4cuda3std3__436_GLOBAL__N__ec7a2ed7_4_k_cu_d3df6b5e6ignoreE:
	.zero		1
	.type		_ZN34_INTERNAL_ec7a2ed7_4_k_cu_d3df6b5e4cuda3std6ranges3__45__cpo4dataE,@object
	.size		_ZN34_INTERNAL_ec7a2ed7_4_k_cu_d3df6b5e4cuda3std6ranges3__45__cpo4dataE,(_ZN34_INTERNAL_ec7a2ed7_4_k_cu_d3df6b5e6thrust24THRUST_300001_SM_1000_NS12placeholders2_7E - _ZN34_INTERNAL_ec7a2ed7_4_k_cu_d3df6b5e4cuda3std6ranges3__45__cpo4dataE)
_ZN34_INTERNAL_ec7a2ed7_4_k_cu_d3df6b5e4cuda3std6ranges3__45__cpo4dataE:
	.zero		1
	.type		_ZN34_INTERNAL_ec7a2ed7_4_k_cu_d3df6b5e6thrust24THRUST_300001_SM_1000_NS12placeholders2_7E,@object
	.size		_ZN34_INTERNAL_ec7a2ed7_4_k_cu_d3df6b5e6thrust24THRUST_300001_SM_1000_NS12placeholders2_7E,(_ZN34_INTERNAL_ec7a2ed7_4_k_cu_d3df6b5e4cuda3std3__45__cpo6rbeginE - _ZN34_INTERNAL_ec7a2ed7_4_k_cu_d3df6b5e6thrust24THRUST_300001_SM_1000_NS12placeholders2_7E)
_ZN34_INTERNAL_ec7a2ed7_4_k_cu_d3df6b5e6thrust24THRUST_300001_SM_1000_NS12placeholders2_7E:
	.zero		1
	.type		_ZN34_INTERNAL_ec7a2ed7_4_k_cu_d3df6b5e4cuda3std3__45__cpo6rbeginE,@object
	.size		_ZN34_INTERNAL_ec7a2ed7_4_k_cu_d3df6b5e4cuda3std3__45__cpo6rbeginE,(_ZN34_INTERNAL_ec7a2ed7_4_k_cu_d3df6b5e4cuda3std6ranges3__45__cpo7advanceE - _ZN34_INTERNAL_ec7a2ed7_4_k_cu_d3df6b5e4cuda3std3__45__cpo6rbeginE)
_ZN34_INTERNAL_ec7a2ed7_4_k_cu_d3df6b5e4cuda3std3__45__cpo6rbeginE:
	.zero		1
	.type		_ZN34_INTERNAL_ec7a2ed7_4_k_cu_d3df6b5e4cuda3std6ranges3__45__cpo7advanceE,@object
	.size		_ZN34_INTERNAL_ec7a2ed7_4_k_cu_d3df6b5e4cuda3std6ranges3__45__cpo7advanceE,(_ZN34_INTERNAL_ec7a2ed7_4_k_cu_d3df6b5e4cuda3std3__47nulloptE - _ZN34_INTERNAL_ec7a2ed7_4_k_cu_d3df6b5e4cuda3std6ranges3__45__cpo7advanceE)
_ZN34_INTERNAL_ec7a2ed7_4_k_cu_d3df6b5e4cuda3std6ranges3__45__cpo7advanceE:
	.zero		1
	.type		_ZN34_INTERNAL_ec7a2ed7_4_k_cu_d3df6b5e4cuda3std3__47nulloptE,@object
	.size		_ZN34_INTERNAL_ec7a2ed7_4_k_cu_d3df6b5e4cuda3std3__47nulloptE,(_ZN34_INTERNAL_ec7a2ed7_4_k_cu_d3df6b5e4cuda3std6ranges3__45__cpo8distanceE - _ZN34_INTERNAL_ec7a2ed7_4_k_cu_d3df6b5e4cuda3std3__47nulloptE)
_ZN34_INTERNAL_ec7a2ed7_4_k_cu_d3df6b5e4cuda3std3__47nulloptE:
	.zero		1
	.type		_ZN34_INTERNAL_ec7a2ed7_4_k_cu_d3df6b5e4cuda3std6ranges3__45__cpo8distanceE,@object
	.size		_ZN34_INTERNAL_ec7a2ed7_4_k_cu_d3df6b5e4cuda3std6ranges3__45__cpo8distanceE,(_ZN34_INTERNAL_ec7a2ed7_4_k_cu_d3df6b5e6thrust24THRUST_300001_SM_1000_NS12placeholders2_6E - _ZN34_INTERNAL_ec7a2ed7_4_k_cu_d3df6b5e4cuda3std6ranges3__45__cpo8distanceE)
_ZN34_INTERNAL_ec7a2ed7_4_k_cu_d3df6b5e4cuda3std6ranges3__45__cpo8distanceE:
	.zero		1
	.type		_ZN34_INTERNAL_ec7a2ed7_4_k_cu_d3df6b5e6thrust24THRUST_300001_SM_1000_NS12placeholders2_6E,@object
	.size		_ZN34_INTERNAL_ec7a2ed7_4_k_cu_d3df6b5e6thrust24THRUST_300001_SM_1000_NS12placeholders2_6E,(_ZN34_INTERNAL_ec7a2ed7_4_k_cu_d3df6b5e4cuda3std3__45__cpo4cendE - _ZN34_INTERNAL_ec7a2ed7_4_k_cu_d3df6b5e6thrust24THRUST_300001_SM_1000_NS12placeholders2_6E)
_ZN34_INTERNAL_ec7a2ed7_4_k_cu_d3df6b5e6thrust24THRUST_300001_SM_1000_NS12placeholders2_6E:
	.zero		1
	.type		_ZN34_INTERNAL_ec7a2ed7_4_k_cu_d3df6b5e4cuda3std3__45__cpo4cendE,@object
	.size		_ZN34_INTERNAL_ec7a2ed7_4_k_cu_d3df6b5e4cuda3std3__45__cpo4cendE,(_ZN34_INTERNAL_ec7a2ed7_4_k_cu_d3df6b5e4cuda3std6ranges3__45__cpo4cendE - _ZN34_INTERNAL_ec7a2ed7_4_k_cu_d3df6b5e4cuda3std3__45__cpo4cendE)
_ZN34_INTERNAL_ec7a2ed7_4_k_cu_d3df6b5e4cuda3std3__45__cpo4cendE:
	.zero		1
	.type		_ZN34_INTERNAL_ec7a2ed7_4_k_cu_d3df6b5e4cuda3std6ranges3__45__cpo4cendE,@object
	.size		_ZN34_INTERNAL_ec7a2ed7_4_k_cu_d3df6b5e4cuda3std6ranges3__45__cpo4cendE,(_ZN34_INTERNAL_ec7a2ed7_4_k_cu_d3df6b5e4cuda3std3__420unreachable_sentinelE - _ZN34_INTERNAL_ec7a2ed7_4_k_cu_d3df6b5e4cuda3std6ranges3__45__cpo4cendE)
_ZN34_INTERNAL_ec7a2ed7_4_k_cu_d3df6b5e4cuda3std6ranges3__45__cpo4cendE:
	.zero		1
	.type		_ZN34_INTERNAL_ec7a2ed7_4_k_cu_d3df6b5e4cuda3std3__420unreachable_sentinelE,@object
	.size		_ZN34_INTERNAL_ec7a2ed7_4_k_cu_d3df6b5e4cuda3std3__420unreachable_sentinelE,(_ZN34_INTERNAL_ec7a2ed7_4_k_cu_d3df6b5e4cuda3std6ranges3__45__cpo5ssizeE - _ZN34_INTERNAL_ec7a2ed7_4_k_cu_d3df6b5e4cuda3std3__420unreachable_sentinelE)
_ZN34_INTERNAL_ec7a2ed7_4_k_cu_d3df6b5e4cuda3std3__420unreachable_sentinelE:
	.zero		1
	.type		_ZN34_INTERNAL_ec7a2ed7_4_k_cu_d3df6b5e4cuda3std6ranges3__45__cpo5ssizeE,@object
	.size		_ZN34_INTERNAL_ec7a2ed7_4_k_cu_d3df6b5e4cuda3std6ranges3__45__cpo5ssizeE,(_ZN34_INTERNAL_ec7a2ed7_4_k_cu_d3df6b5e6thrust24THRUST_300001_SM_1000_NS12placeholders3_10E - _ZN34_INTERNAL_ec7a2ed7_4_k_cu_d3df6b5e4cuda3std6ranges3__45__cpo5ssizeE)
_ZN34_INTERNAL_ec7a2ed7_4_k_cu_d3df6b5e4cuda3std6ranges3__45__cpo5ssizeE:
	.zero		1
	.type		_ZN34_INTERNAL_ec7a2ed7_4_k_cu_d3df6b5e6thrust24THRUST_300001_SM_1000_NS12placeholders3_10E,@object
	.size		_ZN34_INTERNAL_ec7a2ed7_4_k_cu_d3df6b5e6thrust24THRUST_300001_SM_1000_NS12placeholders3_10E,(_ZN34_INTERNAL_ec7a2ed7_4_k_cu_d3df6b5e4cuda3std3__45__cpo5crendE - _ZN34_INTERNAL_ec7a2ed7_4_k_cu_d3df6b5e6thrust24THRUST_300001_SM_1000_NS12placeholders3_10E)
_ZN34_INTERNAL_ec7a2ed7_4_k_cu_d3df6b5e6thrust24THRUST_300001_SM_1000_NS12placeholders3_10E:
	.zero		1
	.type		_ZN34_INTERNAL_ec7a2ed7_4_k_cu_d3df6b5e4cuda3std3__45__cpo5crendE,@object
	.size		_ZN34_INTERNAL_ec7a2ed7_4_k_cu_d3df6b5e4cuda3std3__45__cpo5crendE,(_ZN34_INTERNAL_ec7a2ed7_4_k_cu_d3df6b5e4cuda3std6ranges3__45__cpo4prevE - _ZN34_INTERNAL_ec7a2ed7_4_k_cu_d3df6b5e4cuda3std3__45__cpo5crendE)
_ZN34_INTERNAL_ec7a2ed7_4_k_cu_d3df6b5e4cuda3std3__45__cpo5crendE:
	.zero		1
	.type		_ZN34_INTERNAL_ec7a2ed7_4_k_cu_d3df6b5e4cuda3std6ranges3__45__cpo4prevE,@object
	.size		_ZN34_INTERNAL_ec7a2ed7_4_k_cu_d3df6b5e4cuda3std6ranges3__45__cpo4prevE,(_ZN34_INTERNAL_ec7a2ed7_4_k_cu_d3df6b5e4cuda3std6ranges3__45__cpo9iter_moveE - _ZN34_INTERNAL_ec7a2ed7_4_k_cu_d3df6b5e4cuda3std6ranges3__45__cpo4prevE)
_ZN34_INTERNAL_ec7a2ed7_4_k_cu_d3df6b5e4cuda3std6ranges3__45__cpo4prevE:
	.zero		1
	.type		_ZN34_INTERNAL_ec7a2ed7_4_k_cu_d3df6b5e4cuda3std6ranges3__45__cpo9iter_moveE,@object
	.size		_ZN34_INTERNAL_ec7a2ed7_4_k_cu_d3df6b5e4cuda3std6ranges3__45__cpo9iter_moveE,(_ZN34_INTERNAL_ec7a2ed7_4_k_cu_d3df6b5e6thrust24THRUST_300001_SM_1000_NS12placeholders2_2E - _ZN34_INTERNAL_ec7a2ed7_4_k_cu_d3df6b5e4cuda3std6ranges3__45__cpo9iter_moveE)
_ZN34_INTERNAL_ec7a2ed7_4_k_cu_d3df6b5e4cuda3std6ranges3__45__cpo9iter_moveE:
	.zero		1
	.type		_ZN34_INTERNAL_ec7a2ed7_4_k_cu_d3df6b5e6thrust24THRUST_300001_SM_1000_NS12placeholders2_2E,@object
	.size		_ZN34_INTERNAL_ec7a2ed7_4_k_cu_d3df6b5e6thrust24THRUST_300001_SM_1000_NS12placeholders2_2E,(_ZN34_INTERNAL_ec7a2ed7_4_k_cu_d3df6b5e6thrust24THRUST_300001_SM_1000_NS12placeholders2_4E - _ZN34_INTERNAL_ec7a2ed7_4_k_cu_d3df6b5e6thrust24THRUST_300001_SM_1000_NS12placeholders2_2E)
_ZN34_INTERNAL_ec7a2ed7_4_k_cu_d3df6b5e6thrust24THRUST_300001_SM_1000_NS12placeholders2_2E:
	.zero		1
	.type		_ZN34_INTERNAL_ec7a2ed7_4_k_cu_d3df6b5e6thrust24THRUST_300001_SM_1000_NS12placeholders2_4E,@object
	.size		_ZN34_INTERNAL_ec7a2ed7_4_k_cu_d3df6b5e6thrust24THRUST_300001_SM_1000_NS12placeholders2_4E,(_ZN34_INTERNAL_ec7a2ed7_4_k_cu_d3df6b5e4cuda3std3__45__cpo3endE - _ZN34_INTERNAL_ec7a2ed7_4_k_cu_d3df6b5e6thrust24THRUST_300001_SM_1000_NS12placeholders2_4E)
_ZN34_INTERNAL_ec7a2ed7_4_k_cu_d3df6b5e6thrust24THRUST_300001_SM_1000_NS12placeholders2_4E:
	.zero		1
	.type		_ZN34_INTERNAL_ec7a2ed7_4_k_cu_d3df6b5e4cuda3std3__45__cpo3endE,@object
	.size		_ZN34_INTERNAL_ec7a2ed7_4_k_cu_d3df6b5e4cuda3std3__45__cpo3endE,(_ZN34_INTERNAL_ec7a2ed7_4_k_cu_d3df6b5e4cuda3std6ranges3__45__cpo3endE - _ZN34_INTERNAL_ec7a2ed7_4_k_cu_d3df6b5e4cuda3std3__45__cpo3endE)
_ZN34_INTERNAL_ec7a2ed7_4_k_cu_d3df6b5e4cuda3std3__45__cpo3endE:
	.zero		1
	.type		_ZN34_INTERNAL_ec7a2ed7_4_k_cu_d3df6b5e4cuda3std6ranges3__45__cpo3endE,@object
	.size		_ZN34_INTERNAL_ec7a2ed7_4_k_cu_d3df6b5e4cuda3std6ranges3__45__cpo3endE,(_ZN34_INTERNAL_ec7a2ed7_4_k_cu_d3df6b5e4cuda3std3__419piecewise_constructE - _ZN34_INTERNAL_ec7a2ed7_4_k_cu_d3df6b5e4cuda3std6ranges3__45__cpo3endE)
_ZN34_INTERNAL_ec7a2ed7_4_k_cu_d3df6b5e4cuda3std6ranges3__45__cpo3endE:
	.zero		1
	.type		_ZN34_INTERNAL_ec7a2ed7_4_k_cu_d3df6b5e4cuda3std3__419piecewise_constructE,@object
	.size		_ZN34_INTERNAL_ec7a2ed7_4_k_cu_d3df6b5e4cuda3std3__419piecewise_constructE,(_ZN34_INTERNAL_ec7a2ed7_4_k_cu_d3df6b5e4cuda3std6ranges3__45__cpo5cdataE - _ZN34_INTERNAL_ec7a2ed7_4_k_cu_d3df6b5e4cuda3std3__419piecewise_constructE)
_ZN34_INTERNAL_ec7a2ed7_4_k_cu_d3df6b5e4cuda3std3__419piecewise_constructE:
	.zero		1
	.type		_ZN34_INTERNAL_ec7a2ed7_4_k_cu_d3df6b5e4cuda3std6ranges3__45__cpo5cdataE,@object
	.size		_ZN34_INTERNAL_ec7a2ed7_4_k_cu_d3df6b5e4cuda3std6ranges3__45__cpo5cdataE,(_ZN34_INTERNAL_ec7a2ed7_4_k_cu_d3df6b5e6thrust24THRUST_300001_SM_1000_NS12placeholders2_8E - _ZN34_INTERNAL_ec7a2ed7_4_k_cu_d3df6b5e4cuda3std6ranges3__45__cpo5cdataE)
_ZN34_INTERNAL_ec7a2ed7_4_k_cu_d3df6b5e4cuda3std6ranges3__45__cpo5cdataE:
	.zero		1
	.type		_ZN34_INTERNAL_ec7a2ed7_4_k_cu_d3df6b5e6thrust24THRUST_300001_SM_1000_NS12placeholders2_8E,@object
	.size		_ZN34_INTERNAL_ec7a2ed7_4_k_cu_d3df6b5e6thrust24THRUST_300001_SM_1000_NS12placeholders2_8E,(_ZN34_INTERNAL_ec7a2ed7_4_k_cu_d3df6b5e4cuda3std3__45__cpo4rendE - _ZN34_INTERNAL_ec7a2ed7_4_k_cu_d3df6b5e6thrust24THRUST_300001_SM_1000_NS12placeholders2_8E)
_ZN34_INTERNAL_ec7a2ed7_4_k_cu_d3df6b5e6thrust24THRUST_300001_SM_1000_NS12placeholders2_8E:
	.zero		1
	.type		_ZN34_INTERNAL_ec7a2ed7_4_k_cu_d3df6b5e4cuda3std3__45__cpo4rendE,@object
	.size		_ZN34_INTERNAL_ec7a2ed7_4_k_cu_d3df6b5e4cuda3std3__45__cpo4rendE,(_ZN34_INTERNAL_ec7a2ed7_4_k_cu_d3df6b5e4cuda3std6ranges3__45__cpo9iter_swapE - _ZN34_INTERNAL_ec7a2ed7_4_k_cu_d3df6b5e4cuda3std3__45__cpo4rendE)
_ZN34_INTERNAL_ec7a2ed7_4_k_cu_d3df6b5e4cuda3std3__45__cpo4rendE:
	.zero		1
	.type		_ZN34_INTERNAL_ec7a2ed7_4_k_cu_d3df6b5e4cuda3std6ranges3__45__cpo9iter_swapE,@object
	.size		_ZN34_INTERNAL_ec7a2ed7_4_k_cu_d3df6b5e4cuda3std6ranges3__45__cpo9iter_swapE,(_ZN34_INTERNAL_ec7a2ed7_4_k_cu_d3df6b5e4cuda3std3__48unexpectE - _ZN34_INTERNAL_ec7a2ed7_4_k_cu_d3df6b5e4cuda3std6ranges3__45__cpo9iter_swapE)
_ZN34_INTERNAL_ec7a2ed7_4_k_cu_d3df6b5e4cuda3std6ranges3__45__cpo9iter_swapE:
	.zero		1
	.type		_ZN34_INTERNAL_ec7a2ed7_4_k_cu_d3df6b5e4cuda3std3__48unexpectE,@object
	.size		_ZN34_INTERNAL_ec7a2ed7_4_k_cu_d3df6b5e4cuda3std3__48unexpectE,(_ZN34_INTERNAL_ec7a2ed7_4_k_cu_d3df6b5e6thrust24THRUST_300001_SM_1000_NS6system6detail10sequential3seqE - _ZN34_INTERNAL_ec7a2ed7_4_k_cu_d3df6b5e4cuda3std3__48unexpectE)
_ZN34_INTERNAL_ec7a2ed7_4_k_cu_d3df6b5e4cuda3std3__48unexpectE:
	.zero		1
	.type		_ZN34_INTERNAL_ec7a2ed7_4_k_cu_d3df6b5e6thrust24THRUST_300001_SM_1000_NS6system6detail10sequential3seqE,@object
	.size		_ZN34_INTERNAL_ec7a2ed7_4_k_cu_d3df6b5e6thrust24THRUST_300001_SM_1000_NS6system6detail10sequential3seqE,(.L_29 - _ZN34_INTERNAL_ec7a2ed7_4_k_cu_d3df6b5e6thrust24THRUST_300001_SM_1000_NS6system6detail10sequential3seqE)
_ZN34_INTERNAL_ec7a2ed7_4_k_cu_d3df6b5e6thrust24THRUST_300001_SM_1000_NS6system6detail10sequential3seqE:
	.zero		1
.L_29:


//--------------------- .nv.shared._ZN3cub18CUB_300001_SM_10006detail10radix_sort30DeviceSegmentedRadixSortKernelINS1_5radix10policy_hubIfiiE10Policy1000ELb0ELNS0_9SortOrderE1EfiPiS9_iNS1_21identity_decomposer_tEEEvPKT2_PSB_PKT3_PSF_T4_T5_iiiT7_ --------------------------
	.section	.nv.shared._ZN3cub18CUB_300001_SM_10006detail10radix_sort30DeviceSegmentedRadixSortKernelINS1_5radix10policy_hubIfiiE10Policy1000ELb0ELNS0_9SortOrderE1EfiPiS9_iNS1_21identity_decomposer_tEEEvPKT2_PSB_PKT3_PSF_T4_T5_iiiT7_,"aw",@nobits
	.sectionflags	@""
	.align	16
.nv.shared._ZN3cub18CUB_300001_SM_10006detail10radix_sort30DeviceSegmentedRadixSortKernelINS1_5radix10policy_hubIfiiE10Policy1000ELb0ELNS0_9SortOrderE1EfiPiS9_iNS1_21identity_decomposer_tEEEvPKT2_PSB_PKT3_PSF_T4_T5_iiiT7_:
	.zero		31232


//--------------------- .nv.constant0._ZN3cub18CUB_300001_SM_10006detail10radix_sort30DeviceSegmentedRadixSortKernelINS1_5radix10policy_hubIfiiE10Policy1000ELb1ELNS0_9SortOrderE1EfiPiS9_iNS1_21identity_decomposer_tEEEvPKT2_PSB_PKT3_PSF_T4_T5_iiiT7_ --------------------------
	.section	.nv.constant0._ZN3cub18CUB_300001_SM_10006detail10radix_sort30DeviceSegmentedRadixSortKernelINS1_5radix10policy_hubIfiiE10Policy1000ELb1ELNS0_9SortOrderE1EfiPiS9_iNS1_21identity_decomposer_tEEEvPKT2_PSB_PKT3_PSF_T4_T5_iiiT7_,"a",@progbits
	.sectionflags	@""
	.align	4
.nv.constant0._ZN3cub18CUB_300001_SM_10006detail10radix_sort30DeviceSegmentedRadixSortKernelINS1_5radix10policy_hubIfiiE10Policy1000ELb1ELNS0_9SortOrderE1EfiPiS9_iNS1_21identity_decomposer_tEEEvPKT2_PSB_PKT3_PSF_T4_T5_iiiT7_:
	.zero		957


//--------------------- .nv.constant0._ZN3cub18CUB_300001_SM_10006detail10radix_sort30DeviceSegmentedRadixSortKernelINS1_5radix10policy_hubIfiiE10Policy1000ELb0ELNS0_9SortOrderE1EfiPiS9_iNS1_21identity_decomposer_tEEEvPKT2_PSB_PKT3_PSF_T4_T5_iiiT7_ --------------------------
	.section	.nv.constant0._ZN3cub18CUB_300001_SM_10006detail10radix_sort30DeviceSegmentedRadixSortKernelINS1_5radix10policy_hubIfiiE10Policy1000ELb0ELNS0_9SortOrderE1EfiPiS9_iNS1_21identity_decomposer_tEEEvPKT2_PSB_PKT3_PSF_T4_T5_iiiT7_,"a",@progbits
	.sectionflags	@""
	.align	4
.nv.constant0._ZN3cub18CUB_300001_SM_10006detail10radix_sort30DeviceSegmentedRadixSortKernelINS1_5radix10policy_hubIfiiE10Policy1000ELb0ELNS0_9SortOrderE1EfiPiS9_iNS1_21identity_decomposer_tEEEvPKT2_PSB_PKT3_PSF_T4_T5_iiiT7_:
	.zero		957


//--------------------- .nv.constant0._ZN3cub18CUB_300001_SM_10006detail11EmptyKernelIvEEvv --------------------------
	.section	.nv.constant0._ZN3cub18CUB_300001_SM_10006detail11EmptyKernelIvEEvv,"a",@progbits
	.sectionflags	@""
	.align	4
.nv.constant0._ZN3cub18CUB_300001_SM_10006detail11EmptyKernelIvEEvv:
	.zero		896


//--------------------- .nv.constant0._Z12init_indicesPiii --------------------------
	.section	.nv.constant0._Z12init_indicesPiii,"a",@progbits
	.sectionflags	@""
	.align	4
.nv.constant0._Z12init_indicesPiii:
	.zero		912


//--------------------- SYMBOLS --------------------------

	.type		.nv.reservedSmem.offset0,@object
	.size		.nv.reservedSmem.offset0,0x4
	.type		.nv.reservedSmem.cap,@object
	.size		.nv.reservedSmem.cap,0x4
